//
// Generated by NVIDIA NVVM Compiler
//
// Compiler Build ID: CL-36424714
// Cuda compilation tools, release 13.0, V13.0.88
// Based on NVVM 20.0.0
//

.version 9.0
.target sm_100
.address_size 64

	// .globl	_Z5scorejjPdS_
.func  (.param .b64 func_retval0) __internal_accurate_pow
(
	.param .b64 __internal_accurate_pow_param_0
)
;
.global .align 4 .b8 precalc_xorwow_matrix[102400];
.global .align 4 .b8 precalc_xorwow_offset_matrix[102400];
.global .align 4 .b8 mrg32k3aM1[2304];
.global .align 4 .b8 mrg32k3aM2[2304];
.global .align 4 .b8 mrg32k3aM1SubSeq[2016];
.global .align 4 .b8 mrg32k3aM2SubSeq[2016];
.global .align 4 .b8 mrg32k3aM1Seq[2304];
.global .align 4 .b8 mrg32k3aM2Seq[2304];
.const .align 8 .b8 __cr_lgamma_table[72];
// _ZZN3cub18CUB_300001_SM_10006detail6reduce28DeviceReduceSingleTileKernelINS2_10policy_hubIN4cuda3std3__45tupleIJdiEEEj12larger_tupleIdEE10Policy1000EN6thrust24THRUST_300001_SM_1000_NS12zip_iteratorINS8_IJNSF_6detail15normal_iteratorINSF_10device_ptrIdEEEENSF_17counting_iteratorIiNSF_11use_defaultESN_SN_EEEEEEEPS9_jSB_S9_S9_NS7_10__identityEEEvT0_T1_T2_T3_T4_T6_E12temp_storage has been demoted
// _ZZN3cub18CUB_300001_SM_10006detail6reduce18DeviceReduceKernelINS2_10policy_hubIN4cuda3std3__45tupleIJdiEEEj12larger_tupleIdEE10Policy1000EN6thrust24THRUST_300001_SM_1000_NS12zip_iteratorINS8_IJNSF_6detail15normal_iteratorINSF_10device_ptrIdEEEENSF_17counting_iteratorIiNSF_11use_defaultESN_SN_EEEEEEEjSB_S9_NS7_10__identityEEEvT0_PT3_T1_NS0_13GridEvenShareISV_EET2_T4_E12temp_storage has been demoted
// _ZZN3cub18CUB_300001_SM_10006detail6reduce28DeviceReduceSingleTileKernelINS2_10policy_hubIN4cuda3std3__45tupleIJdiEEEj12larger_tupleIdEE10Policy1000EPS9_SE_iSB_S9_S9_NS7_10__identityEEEvT0_T1_T2_T3_T4_T6_E12temp_storage has been demoted
// _ZZN3cub18CUB_300001_SM_10006detail6reduce28DeviceReduceSingleTileKernelINS2_10policy_hubIN4cuda3std3__45tupleIJdiEEEy12larger_tupleIdEE10Policy1000EN6thrust24THRUST_300001_SM_1000_NS12zip_iteratorINS8_IJNSF_6detail15normal_iteratorINSF_10device_ptrIdEEEENSF_17counting_iteratorIiNSF_11use_defaultESN_SN_EEEEEEEPS9_ySB_S9_S9_NS7_10__identityEEEvT0_T1_T2_T3_T4_T6_E12temp_storage has been demoted
// _ZZN3cub18CUB_300001_SM_10006detail6reduce18DeviceReduceKernelINS2_10policy_hubIN4cuda3std3__45tupleIJdiEEEy12larger_tupleIdEE10Policy1000EN6thrust24THRUST_300001_SM_1000_NS12zip_iteratorINS8_IJNSF_6detail15normal_iteratorINSF_10device_ptrIdEEEENSF_17counting_iteratorIiNSF_11use_defaultESN_SN_EEEEEEEySB_S9_NS7_10__identityEEEvT0_PT3_T1_NS0_13GridEvenShareISV_EET2_T4_E12temp_storage has been demoted
// _ZZN3cub18CUB_300001_SM_10006detail6reduce28DeviceReduceSingleTileKernelINS2_10policy_hubIN4cuda3std3__45tupleIJdiEEEy12larger_tupleIdEE10Policy1000EPS9_SE_iSB_S9_S9_NS7_10__identityEEEvT0_T1_T2_T3_T4_T6_E12temp_storage has been demoted
.global .align 1 .b8 _ZN34_INTERNAL_7e45ef78_4_k_cu_8a30b0e14cuda3std3__45__cpo5beginE[1];
.global .align 1 .b8 _ZN34_INTERNAL_7e45ef78_4_k_cu_8a30b0e14cuda3std3__45__cpo3endE[1];
.global .align 1 .b8 _ZN34_INTERNAL_7e45ef78_4_k_cu_8a30b0e14cuda3std3__45__cpo6cbeginE[1];
.global .align 1 .b8 _ZN34_INTERNAL_7e45ef78_4_k_cu_8a30b0e14cuda3std3__45__cpo4cendE[1];
.global .align 1 .b8 _ZN34_INTERNAL_7e45ef78_4_k_cu_8a30b0e14cuda3std3__45__cpo6rbeginE[1];
.global .align 1 .b8 _ZN34_INTERNAL_7e45ef78_4_k_cu_8a30b0e14cuda3std3__45__cpo4rendE[1];
.global .align 1 .b8 _ZN34_INTERNAL_7e45ef78_4_k_cu_8a30b0e14cuda3std3__45__cpo7crbeginE[1];
.global .align 1 .b8 _ZN34_INTERNAL_7e45ef78_4_k_cu_8a30b0e14cuda3std3__45__cpo5crendE[1];
.global .align 1 .b8 _ZN34_INTERNAL_7e45ef78_4_k_cu_8a30b0e14cuda3std3__436_GLOBAL__N__7e45ef78_4_k_cu_8a30b0e16ignoreE[1];
.global .align 1 .b8 _ZN34_INTERNAL_7e45ef78_4_k_cu_8a30b0e14cuda3std3__419piecewise_constructE[1];
.global .align 1 .b8 _ZN34_INTERNAL_7e45ef78_4_k_cu_8a30b0e14cuda3std3__48in_placeE[1];
.global .align 1 .b8 _ZN34_INTERNAL_7e45ef78_4_k_cu_8a30b0e14cuda3std3__420unreachable_sentinelE[1];
.global .align 1 .b8 _ZN34_INTERNAL_7e45ef78_4_k_cu_8a30b0e14cuda3std3__47nulloptE[1];
.global .align 1 .b8 _ZN34_INTERNAL_7e45ef78_4_k_cu_8a30b0e14cuda3std3__48unexpectE[1];
.global .align 1 .b8 _ZN34_INTERNAL_7e45ef78_4_k_cu_8a30b0e14cuda3std6ranges3__45__cpo4swapE[1];
.global .align 1 .b8 _ZN34_INTERNAL_7e45ef78_4_k_cu_8a30b0e14cuda3std6ranges3__45__cpo9iter_moveE[1];
.global .align 1 .b8 _ZN34_INTERNAL_7e45ef78_4_k_cu_8a30b0e14cuda3std6ranges3__45__cpo5beginE[1];
.global .align 1 .b8 _ZN34_INTERNAL_7e45ef78_4_k_cu_8a30b0e14cuda3std6ranges3__45__cpo3endE[1];
.global .align 1 .b8 _ZN34_INTERNAL_7e45ef78_4_k_cu_8a30b0e14cuda3std6ranges3__45__cpo6cbeginE[1];
.global .align 1 .b8 _ZN34_INTERNAL_7e45ef78_4_k_cu_8a30b0e14cuda3std6ranges3__45__cpo4cendE[1];
.global .align 1 .b8 _ZN34_INTERNAL_7e45ef78_4_k_cu_8a30b0e14cuda3std6ranges3__45__cpo7advanceE[1];
.global .align 1 .b8 _ZN34_INTERNAL_7e45ef78_4_k_cu_8a30b0e14cuda3std6ranges3__45__cpo9iter_swapE[1];
.global .align 1 .b8 _ZN34_INTERNAL_7e45ef78_4_k_cu_8a30b0e14cuda3std6ranges3__45__cpo4nextE[1];
.global .align 1 .b8 _ZN34_INTERNAL_7e45ef78_4_k_cu_8a30b0e14cuda3std6ranges3__45__cpo4prevE[1];
.global .align 1 .b8 _ZN34_INTERNAL_7e45ef78_4_k_cu_8a30b0e14cuda3std6ranges3__45__cpo4dataE[1];
.global .align 1 .b8 _ZN34_INTERNAL_7e45ef78_4_k_cu_8a30b0e14cuda3std6ranges3__45__cpo5cdataE[1];
.global .align 1 .b8 _ZN34_INTERNAL_7e45ef78_4_k_cu_8a30b0e14cuda3std6ranges3__45__cpo4sizeE[1];
.global .align 1 .b8 _ZN34_INTERNAL_7e45ef78_4_k_cu_8a30b0e14cuda3std6ranges3__45__cpo5ssizeE[1];
.global .align 1 .b8 _ZN34_INTERNAL_7e45ef78_4_k_cu_8a30b0e14cuda3std6ranges3__45__cpo8distanceE[1];
.global .align 1 .b8 _ZN34_INTERNAL_7e45ef78_4_k_cu_8a30b0e16thrust24THRUST_300001_SM_1000_NS8cuda_cub3parE[1];
.global .align 1 .b8 _ZN34_INTERNAL_7e45ef78_4_k_cu_8a30b0e16thrust24THRUST_300001_SM_1000_NS8cuda_cub10par_nosyncE[1];
.global .align 1 .b8 _ZN34_INTERNAL_7e45ef78_4_k_cu_8a30b0e16thrust24THRUST_300001_SM_1000_NS6system6detail10sequential3seqE[1];
.global .align 1 .b8 _ZN34_INTERNAL_7e45ef78_4_k_cu_8a30b0e16thrust24THRUST_300001_SM_1000_NS6system3cpp3parE[1];
.global .align 1 .b8 _ZN34_INTERNAL_7e45ef78_4_k_cu_8a30b0e16thrust24THRUST_300001_SM_1000_NS12placeholders2_1E[1];
.global .align 1 .b8 _ZN34_INTERNAL_7e45ef78_4_k_cu_8a30b0e16thrust24THRUST_300001_SM_1000_NS12placeholders2_2E[1];
.global .align 1 .b8 _ZN34_INTERNAL_7e45ef78_4_k_cu_8a30b0e16thrust24THRUST_300001_SM_1000_NS12placeholders2_3E[1];
.global .align 1 .b8 _ZN34_INTERNAL_7e45ef78_4_k_cu_8a30b0e16thrust24THRUST_300001_SM_1000_NS12placeholders2_4E[1];
.global .align 1 .b8 _ZN34_INTERNAL_7e45ef78_4_k_cu_8a30b0e16thrust24THRUST_300001_SM_1000_NS12placeholders2_5E[1];
.global .align 1 .b8 _ZN34_INTERNAL_7e45ef78_4_k_cu_8a30b0e16thrust24THRUST_300001_SM_1000_NS12placeholders2_6E[1];
.global .align 1 .b8 _ZN34_INTERNAL_7e45ef78_4_k_cu_8a30b0e16thrust24THRUST_300001_SM_1000_NS12placeholders2_7E[1];
.global .align 1 .b8 _ZN34_INTERNAL_7e45ef78_4_k_cu_8a30b0e16thrust24THRUST_300001_SM_1000_NS12placeholders2_8E[1];
.global .align 1 .b8 _ZN34_INTERNAL_7e45ef78_4_k_cu_8a30b0e16thrust24THRUST_300001_SM_1000_NS12placeholders2_9E[1];
.global .align 1 .b8 _ZN34_INTERNAL_7e45ef78_4_k_cu_8a30b0e16thrust24THRUST_300001_SM_1000_NS12placeholders3_10E[1];
.global .align 1 .b8 _ZN34_INTERNAL_7e45ef78_4_k_cu_8a30b0e16thrust24THRUST_300001_SM_1000_NS3seqE[1];
.global .align 1 .b8 _ZN34_INTERNAL_7e45ef78_4_k_cu_8a30b0e16thrust24THRUST_300001_SM_1000_NS6deviceE[1];
.extern .shared .align 16 .b8 _ZN6thrust24THRUST_300001_SM_1000_NS8cuda_cub4core6detail5shmemE[];

.visible .entry _Z5scorejjPdS_(
	.param .u32 _Z5scorejjPdS__param_0,
	.param .u32 _Z5scorejjPdS__param_1,
	.param .u64 .ptr .align 1 _Z5scorejjPdS__param_2,
	.param .u64 .ptr .align 1 _Z5scorejjPdS__param_3
)
{
	.reg .pred 	%p<84>;
	.reg .b32 	%r<110>;
	.reg .b64 	%rd<24>;
	.reg .b64 	%fd<142>;

	ld.param.u32 	%r30, [_Z5scorejjPdS__param_0];
	ld.param.u32 	%r31, [_Z5scorejjPdS__param_1];
	ld.param.u64 	%rd3, [_Z5scorejjPdS__param_2];
	ld.param.u64 	%rd4, [_Z5scorejjPdS__param_3];
	cvta.to.global.u64 	%rd1, %rd3;
	cvta.to.global.u64 	%rd2, %rd4;
	mov.u32 	%r32, %ctaid.x;
	mov.u32 	%r33, %ntid.x;
	mov.u32 	%r34, %tid.x;
	mad.lo.s32 	%r106, %r32, %r33, %r34;
	mov.u32 	%r35, %nctaid.x;
	mul.lo.s32 	%r2, %r33, %r35;
	setp.ge.u32 	%p2, %r106, %r30;
	@%p2 bra 	$L__BB0_46;
	setp.ne.s32 	%p3, %r31, 0;
	mov.f64 	%fd54, 0d4000000000000000;
	{
	.reg .b32 %temp; 
	mov.b64 	{%temp, %r3}, %fd54;
	}
	and.b32  	%r4, %r3, 2146435072;
	setp.eq.s32 	%p4, %r4, 1062207488;
	setp.lt.s32 	%p5, %r3, 0;
	selp.b32 	%r5, 0, 2146435072, %p5;
	and.b32  	%r36, %r3, 2147483647;
	setp.ne.s32 	%p6, %r36, 1071644672;
	and.pred  	%p1, %p4, %p6;
	or.b32  	%r6, %r5, -2147483648;
	@%p3 bra 	$L__BB0_2;
	bra.uni 	$L__BB0_47;
$L__BB0_2:
	and.b32  	%r7, %r31, 3;
	and.b32  	%r8, %r31, -4;
	neg.s32 	%r9, %r8;
$L__BB0_3:
	setp.lt.u32 	%p7, %r31, 4;
	mul.lo.s32 	%r13, %r106, %r31;
	mov.f64 	%fd141, 0d0000000000000000;
	mov.b32 	%r109, 0;
	@%p7 bra 	$L__BB0_26;
	add.s32 	%r107, %r13, 3;
	mov.f64 	%fd141, 0d0000000000000000;
	mov.u32 	%r108, %r9;
$L__BB0_5:
	setp.lt.s32 	%p8, %r3, 0;
	setp.eq.s32 	%p9, %r4, 1062207488;
	add.s32 	%r17, %r107, -2;
	add.s32 	%r38, %r107, -3;
	mul.wide.u32 	%rd5, %r38, 8;
	add.s64 	%rd6, %rd1, %rd5;
	ld.global.f64 	%fd58, [%rd6];
	add.f64 	%fd2, %fd58, 0dBFE0000000000000;
	{
	.reg .b32 %temp; 
	mov.b64 	{%temp, %r18}, %fd2;
	}
	abs.f64 	%fd3, %fd2;
	{ // callseq 0, 0
	.param .b64 param0;
	st.param.f64 	[param0], %fd3;
	.param .b64 retval0;
	call.uni (retval0), 
	__internal_accurate_pow, 
	(
	param0
	);
	ld.param.f64 	%fd59, [retval0];
	} // callseq 0
	setp.lt.s32 	%p11, %r18, 0;
	neg.f64 	%fd61, %fd59;
	selp.f64 	%fd62, %fd61, %fd59, %p9;
	selp.f64 	%fd63, %fd62, %fd59, %p11;
	setp.eq.f64 	%p12, %fd2, 0d0000000000000000;
	selp.b32 	%r39, %r18, 0, %p9;
	or.b32  	%r40, %r39, 2146435072;
	selp.b32 	%r41, %r40, %r39, %p8;
	mov.b32 	%r42, 0;
	mov.b64 	%fd64, {%r42, %r41};
	selp.f64 	%fd132, %fd64, %fd63, %p12;
	add.f64 	%fd65, %fd2, 0d4000000000000000;
	{
	.reg .b32 %temp; 
	mov.b64 	{%temp, %r43}, %fd65;
	}
	and.b32  	%r44, %r43, 2146435072;
	setp.ne.s32 	%p13, %r44, 2146435072;
	@%p13 bra 	$L__BB0_10;
	setp.num.f64 	%p14, %fd2, %fd2;
	@%p14 bra 	$L__BB0_8;
	mov.f64 	%fd66, 0d4000000000000000;
	add.rn.f64 	%fd132, %fd2, %fd66;
	bra.uni 	$L__BB0_10;
$L__BB0_8:
	setp.neu.f64 	%p15, %fd3, 0d7FF0000000000000;
	@%p15 bra 	$L__BB0_10;
	selp.b32 	%r45, %r6, %r5, %p1;
	selp.b32 	%r46, %r45, %r5, %p11;
	mov.b32 	%r47, 0;
	mov.b64 	%fd132, {%r47, %r46};
$L__BB0_10:
	setp.eq.f64 	%p20, %fd2, 0d3FF0000000000000;
	selp.f64 	%fd67, 0d3FF0000000000000, %fd132, %p20;
	add.f64 	%fd8, %fd141, %fd67;
	mul.wide.u32 	%rd7, %r17, 8;
	add.s64 	%rd8, %rd1, %rd7;
	ld.global.f64 	%fd68, [%rd8];
	add.f64 	%fd9, %fd68, 0dBFE0000000000000;
	{
	.reg .b32 %temp; 
	mov.b64 	{%temp, %r19}, %fd9;
	}
	abs.f64 	%fd10, %fd9;
	{ // callseq 1, 0
	.param .b64 param0;
	st.param.f64 	[param0], %fd10;
	.param .b64 retval0;
	call.uni (retval0), 
	__internal_accurate_pow, 
	(
	param0
	);
	ld.param.f64 	%fd69, [retval0];
	} // callseq 1
	setp.lt.s32 	%p21, %r19, 0;
	neg.f64 	%fd71, %fd69;
	selp.f64 	%fd72, %fd71, %fd69, %p9;
	selp.f64 	%fd73, %fd72, %fd69, %p21;
	setp.eq.f64 	%p22, %fd9, 0d0000000000000000;
	selp.b32 	%r48, %r19, 0, %p9;
	or.b32  	%r49, %r48, 2146435072;
	selp.b32 	%r50, %r49, %r48, %p8;
	mov.b32 	%r51, 0;
	mov.b64 	%fd74, {%r51, %r50};
	selp.f64 	%fd133, %fd74, %fd73, %p22;
	add.f64 	%fd75, %fd9, 0d4000000000000000;
	{
	.reg .b32 %temp; 
	mov.b64 	{%temp, %r52}, %fd75;
	}
	and.b32  	%r53, %r52, 2146435072;
	setp.ne.s32 	%p23, %r53, 2146435072;
	@%p23 bra 	$L__BB0_15;
	setp.nan.f64 	%p24, %fd9, %fd9;
	@%p24 bra 	$L__BB0_14;
	setp.neu.f64 	%p25, %fd10, 0d7FF0000000000000;
	@%p25 bra 	$L__BB0_15;
	selp.b32 	%r54, %r6, %r5, %p1;
	selp.b32 	%r55, %r54, %r5, %p21;
	mov.b32 	%r56, 0;
	mov.b64 	%fd133, {%r56, %r55};
	bra.uni 	$L__BB0_15;
$L__BB0_14:
	mov.f64 	%fd76, 0d4000000000000000;
	add.rn.f64 	%fd133, %fd9, %fd76;
$L__BB0_15:
	setp.eq.f64 	%p30, %fd9, 0d3FF0000000000000;
	selp.f64 	%fd77, 0d3FF0000000000000, %fd133, %p30;
	add.f64 	%fd15, %fd8, %fd77;
	add.s32 	%r57, %r17, 1;
	mul.wide.u32 	%rd9, %r57, 8;
	add.s64 	%rd10, %rd1, %rd9;
	ld.global.f64 	%fd78, [%rd10];
	add.f64 	%fd16, %fd78, 0dBFE0000000000000;
	{
	.reg .b32 %temp; 
	mov.b64 	{%temp, %r20}, %fd16;
	}
	abs.f64 	%fd17, %fd16;
	{ // callseq 2, 0
	.param .b64 param0;
	st.param.f64 	[param0], %fd17;
	.param .b64 retval0;
	call.uni (retval0), 
	__internal_accurate_pow, 
	(
	param0
	);
	ld.param.f64 	%fd79, [retval0];
	} // callseq 2
	setp.lt.s32 	%p31, %r20, 0;
	neg.f64 	%fd81, %fd79;
	selp.f64 	%fd82, %fd81, %fd79, %p9;
	selp.f64 	%fd83, %fd82, %fd79, %p31;
	setp.eq.f64 	%p32, %fd16, 0d0000000000000000;
	selp.b32 	%r58, %r20, 0, %p9;
	or.b32  	%r59, %r58, 2146435072;
	selp.b32 	%r60, %r59, %r58, %p8;
	mov.b32 	%r61, 0;
	mov.b64 	%fd84, {%r61, %r60};
	selp.f64 	%fd134, %fd84, %fd83, %p32;
	add.f64 	%fd85, %fd16, 0d4000000000000000;
	{
	.reg .b32 %temp; 
	mov.b64 	{%temp, %r62}, %fd85;
	}
	and.b32  	%r63, %r62, 2146435072;
	setp.ne.s32 	%p33, %r63, 2146435072;
	@%p33 bra 	$L__BB0_20;
	setp.nan.f64 	%p34, %fd16, %fd16;
	@%p34 bra 	$L__BB0_19;
	setp.neu.f64 	%p35, %fd17, 0d7FF0000000000000;
	@%p35 bra 	$L__BB0_20;
	selp.b32 	%r64, %r6, %r5, %p1;
	selp.b32 	%r65, %r64, %r5, %p31;
	mov.b32 	%r66, 0;
	mov.b64 	%fd134, {%r66, %r65};
	bra.uni 	$L__BB0_20;
$L__BB0_19:
	mov.f64 	%fd86, 0d4000000000000000;
	add.rn.f64 	%fd134, %fd16, %fd86;
$L__BB0_20:
	setp.eq.f64 	%p40, %fd16, 0d3FF0000000000000;
	selp.f64 	%fd87, 0d3FF0000000000000, %fd134, %p40;
	add.f64 	%fd22, %fd15, %fd87;
	mul.wide.u32 	%rd11, %r107, 8;
	add.s64 	%rd12, %rd1, %rd11;
	ld.global.f64 	%fd88, [%rd12];
	add.f64 	%fd23, %fd88, 0dBFE0000000000000;
	{
	.reg .b32 %temp; 
	mov.b64 	{%temp, %r21}, %fd23;
	}
	abs.f64 	%fd24, %fd23;
	{ // callseq 3, 0
	.param .b64 param0;
	st.param.f64 	[param0], %fd24;
	.param .b64 retval0;
	call.uni (retval0), 
	__internal_accurate_pow, 
	(
	param0
	);
	ld.param.f64 	%fd89, [retval0];
	} // callseq 3
	setp.lt.s32 	%p41, %r21, 0;
	neg.f64 	%fd91, %fd89;
	selp.f64 	%fd92, %fd91, %fd89, %p9;
	selp.f64 	%fd93, %fd92, %fd89, %p41;
	setp.eq.f64 	%p42, %fd23, 0d0000000000000000;
	selp.b32 	%r67, %r21, 0, %p9;
	or.b32  	%r68, %r67, 2146435072;
	selp.b32 	%r69, %r68, %r67, %p8;
	mov.b32 	%r70, 0;
	mov.b64 	%fd94, {%r70, %r69};
	selp.f64 	%fd135, %fd94, %fd93, %p42;
	add.f64 	%fd95, %fd23, 0d4000000000000000;
	{
	.reg .b32 %temp; 
	mov.b64 	{%temp, %r71}, %fd95;
	}
	and.b32  	%r72, %r71, 2146435072;
	setp.ne.s32 	%p43, %r72, 2146435072;
	@%p43 bra 	$L__BB0_25;
	setp.nan.f64 	%p44, %fd23, %fd23;
	@%p44 bra 	$L__BB0_24;
	setp.neu.f64 	%p45, %fd24, 0d7FF0000000000000;
	@%p45 bra 	$L__BB0_25;
	selp.b32 	%r73, %r6, %r5, %p1;
	selp.b32 	%r74, %r73, %r5, %p41;
	mov.b32 	%r75, 0;
	mov.b64 	%fd135, {%r75, %r74};
	bra.uni 	$L__BB0_25;
$L__BB0_24:
	mov.f64 	%fd96, 0d4000000000000000;
	add.rn.f64 	%fd135, %fd23, %fd96;
$L__BB0_25:
	setp.eq.f64 	%p47, %fd23, 0d3FF0000000000000;
	selp.f64 	%fd97, 0d3FF0000000000000, %fd135, %p47;
	add.f64 	%fd141, %fd22, %fd97;
	add.s32 	%r108, %r108, 4;
	add.s32 	%r107, %r107, 4;
	setp.ne.s32 	%p48, %r108, 0;
	mov.u32 	%r109, %r8;
	@%p48 bra 	$L__BB0_5;
$L__BB0_26:
	setp.eq.s32 	%p49, %r7, 0;
	@%p49 bra 	$L__BB0_45;
	setp.lt.s32 	%p50, %r3, 0;
	setp.eq.s32 	%p51, %r4, 1062207488;
	add.s32 	%r25, %r109, %r13;
	mul.wide.u32 	%rd13, %r25, 8;
	add.s64 	%rd14, %rd1, %rd13;
	ld.global.f64 	%fd98, [%rd14];
	add.f64 	%fd32, %fd98, 0dBFE0000000000000;
	{
	.reg .b32 %temp; 
	mov.b64 	{%temp, %r26}, %fd32;
	}
	abs.f64 	%fd33, %fd32;
	{ // callseq 4, 0
	.param .b64 param0;
	st.param.f64 	[param0], %fd33;
	.param .b64 retval0;
	call.uni (retval0), 
	__internal_accurate_pow, 
	(
	param0
	);
	ld.param.f64 	%fd99, [retval0];
	} // callseq 4
	setp.lt.s32 	%p53, %r26, 0;
	neg.f64 	%fd101, %fd99;
	selp.f64 	%fd102, %fd101, %fd99, %p51;
	selp.f64 	%fd103, %fd102, %fd99, %p53;
	setp.eq.f64 	%p54, %fd32, 0d0000000000000000;
	selp.b32 	%r76, %r26, 0, %p51;
	or.b32  	%r77, %r76, 2146435072;
	selp.b32 	%r78, %r77, %r76, %p50;
	mov.b32 	%r79, 0;
	mov.b64 	%fd104, {%r79, %r78};
	selp.f64 	%fd138, %fd104, %fd103, %p54;
	add.f64 	%fd105, %fd32, 0d4000000000000000;
	{
	.reg .b32 %temp; 
	mov.b64 	{%temp, %r80}, %fd105;
	}
	and.b32  	%r81, %r80, 2146435072;
	setp.ne.s32 	%p55, %r81, 2146435072;
	@%p55 bra 	$L__BB0_32;
	setp.nan.f64 	%p56, %fd32, %fd32;
	@%p56 bra 	$L__BB0_31;
	setp.neu.f64 	%p57, %fd33, 0d7FF0000000000000;
	@%p57 bra 	$L__BB0_32;
	setp.lt.s32 	%p58, %r26, 0;
	selp.b32 	%r82, %r6, %r5, %p1;
	selp.b32 	%r83, %r82, %r5, %p58;
	mov.b32 	%r84, 0;
	mov.b64 	%fd138, {%r84, %r83};
	bra.uni 	$L__BB0_32;
$L__BB0_31:
	mov.f64 	%fd106, 0d4000000000000000;
	add.rn.f64 	%fd138, %fd32, %fd106;
$L__BB0_32:
	setp.eq.s32 	%p59, %r7, 1;
	setp.eq.f64 	%p60, %fd32, 0d3FF0000000000000;
	selp.f64 	%fd107, 0d3FF0000000000000, %fd138, %p60;
	add.f64 	%fd141, %fd141, %fd107;
	@%p59 bra 	$L__BB0_45;
	setp.lt.s32 	%p61, %r3, 0;
	setp.eq.s32 	%p62, %r4, 1062207488;
	add.s32 	%r85, %r25, 1;
	mul.wide.u32 	%rd15, %r85, 8;
	add.s64 	%rd16, %rd1, %rd15;
	ld.global.f64 	%fd108, [%rd16];
	add.f64 	%fd39, %fd108, 0dBFE0000000000000;
	{
	.reg .b32 %temp; 
	mov.b64 	{%temp, %r27}, %fd39;
	}
	abs.f64 	%fd40, %fd39;
	{ // callseq 5, 0
	.param .b64 param0;
	st.param.f64 	[param0], %fd40;
	.param .b64 retval0;
	call.uni (retval0), 
	__internal_accurate_pow, 
	(
	param0
	);
	ld.param.f64 	%fd109, [retval0];
	} // callseq 5
	setp.lt.s32 	%p64, %r27, 0;
	neg.f64 	%fd111, %fd109;
	selp.f64 	%fd112, %fd111, %fd109, %p62;
	selp.f64 	%fd113, %fd112, %fd109, %p64;
	setp.eq.f64 	%p65, %fd39, 0d0000000000000000;
	selp.b32 	%r86, %r27, 0, %p62;
	or.b32  	%r87, %r86, 2146435072;
	selp.b32 	%r88, %r87, %r86, %p61;
	mov.b32 	%r89, 0;
	mov.b64 	%fd114, {%r89, %r88};
	selp.f64 	%fd139, %fd114, %fd113, %p65;
	add.f64 	%fd115, %fd39, 0d4000000000000000;
	{
	.reg .b32 %temp; 
	mov.b64 	{%temp, %r90}, %fd115;
	}
	and.b32  	%r91, %r90, 2146435072;
	setp.ne.s32 	%p66, %r91, 2146435072;
	@%p66 bra 	$L__BB0_38;
	setp.nan.f64 	%p67, %fd39, %fd39;
	@%p67 bra 	$L__BB0_37;
	setp.neu.f64 	%p68, %fd40, 0d7FF0000000000000;
	@%p68 bra 	$L__BB0_38;
	setp.lt.s32 	%p69, %r27, 0;
	selp.b32 	%r92, %r6, %r5, %p1;
	selp.b32 	%r93, %r92, %r5, %p69;
	mov.b32 	%r94, 0;
	mov.b64 	%fd139, {%r94, %r93};
	bra.uni 	$L__BB0_38;
$L__BB0_37:
	mov.f64 	%fd116, 0d4000000000000000;
	add.rn.f64 	%fd139, %fd39, %fd116;
$L__BB0_38:
	setp.eq.s32 	%p70, %r7, 2;
	setp.eq.f64 	%p71, %fd39, 0d3FF0000000000000;
	selp.f64 	%fd117, 0d3FF0000000000000, %fd139, %p71;
	add.f64 	%fd141, %fd141, %fd117;
	@%p70 bra 	$L__BB0_45;
	setp.lt.s32 	%p72, %r3, 0;
	setp.eq.s32 	%p73, %r4, 1062207488;
	add.s32 	%r95, %r25, 2;
	mul.wide.u32 	%rd17, %r95, 8;
	add.s64 	%rd18, %rd1, %rd17;
	ld.global.f64 	%fd118, [%rd18];
	add.f64 	%fd46, %fd118, 0dBFE0000000000000;
	{
	.reg .b32 %temp; 
	mov.b64 	{%temp, %r28}, %fd46;
	}
	abs.f64 	%fd47, %fd46;
	{ // callseq 6, 0
	.param .b64 param0;
	st.param.f64 	[param0], %fd47;
	.param .b64 retval0;
	call.uni (retval0), 
	__internal_accurate_pow, 
	(
	param0
	);
	ld.param.f64 	%fd119, [retval0];
	} // callseq 6
	setp.lt.s32 	%p75, %r28, 0;
	neg.f64 	%fd121, %fd119;
	selp.f64 	%fd122, %fd121, %fd119, %p73;
	selp.f64 	%fd123, %fd122, %fd119, %p75;
	setp.eq.f64 	%p76, %fd46, 0d0000000000000000;
	selp.b32 	%r96, %r28, 0, %p73;
	or.b32  	%r97, %r96, 2146435072;
	selp.b32 	%r98, %r97, %r96, %p72;
	mov.b32 	%r99, 0;
	mov.b64 	%fd124, {%r99, %r98};
	selp.f64 	%fd140, %fd124, %fd123, %p76;
	add.f64 	%fd125, %fd46, 0d4000000000000000;
	{
	.reg .b32 %temp; 
	mov.b64 	{%temp, %r100}, %fd125;
	}
	and.b32  	%r101, %r100, 2146435072;
	setp.ne.s32 	%p77, %r101, 2146435072;
	@%p77 bra 	$L__BB0_44;
	setp.nan.f64 	%p78, %fd46, %fd46;
	@%p78 bra 	$L__BB0_43;
	setp.neu.f64 	%p79, %fd47, 0d7FF0000000000000;
	@%p79 bra 	$L__BB0_44;
	setp.lt.s32 	%p80, %r28, 0;
	selp.b32 	%r102, %r6, %r5, %p1;
	selp.b32 	%r103, %r102, %r5, %p80;
	mov.b32 	%r104, 0;
	mov.b64 	%fd140, {%r104, %r103};
	bra.uni 	$L__BB0_44;
$L__BB0_43:
	mov.f64 	%fd126, 0d4000000000000000;
	add.rn.f64 	%fd140, %fd46, %fd126;
$L__BB0_44:
	setp.eq.f64 	%p81, %fd46, 0d3FF0000000000000;
	selp.f64 	%fd127, 0d3FF0000000000000, %fd140, %p81;
	add.f64 	%fd141, %fd141, %fd127;
$L__BB0_45:
	sqrt.rn.f64 	%fd128, %fd141;
	add.f64 	%fd129, %fd128, 0d3FF0000000000000;
	rcp.rn.f64 	%fd130, %fd129;
	mul.wide.s32 	%rd19, %r106, 8;
	add.s64 	%rd20, %rd2, %rd19;
	st.global.f64 	[%rd20], %fd130;
	add.s32 	%r106, %r106, %r2;
	setp.lt.u32 	%p82, %r106, %r30;
	@%p82 bra 	$L__BB0_3;
$L__BB0_46:
	ret;
$L__BB0_47:
	mul.wide.s32 	%rd21, %r106, 8;
	add.s64 	%rd22, %rd2, %rd21;
	mov.b64 	%rd23, 4607182418800017408;
	st.global.u64 	[%rd22], %rd23;
	add.s32 	%r106, %r106, %r2;
	setp.lt.u32 	%p83, %r106, %r30;
	@%p83 bra 	$L__BB0_47;
	bra.uni 	$L__BB0_46;

}
	// .globl	_Z11pickParentsjjPiPdS_
.visible .entry _Z11pickParentsjjPiPdS_(
	.param .u32 _Z11pickParentsjjPiPdS__param_0,
	.param .u32 _Z11pickParentsjjPiPdS__param_1,
	.param .u64 .ptr .align 1 _Z11pickParentsjjPiPdS__param_2,
	.param .u64 .ptr .align 1 _Z11pickParentsjjPiPdS__param_3,
	.param .u64 .ptr .align 1 _Z11pickParentsjjPiPdS__param_4
)
{
	.reg .pred 	%p<10>;
	.reg .b32 	%r<26>;
	.reg .b64 	%rd<25>;
	.reg .b64 	%fd<14>;

	ld.param.u32 	%r6, [_Z11pickParentsjjPiPdS__param_0];
	ld.param.u64 	%rd4, [_Z11pickParentsjjPiPdS__param_2];
	ld.param.u64 	%rd5, [_Z11pickParentsjjPiPdS__param_3];
	ld.param.u64 	%rd6, [_Z11pickParentsjjPiPdS__param_4];
	mov.u32 	%r7, %ctaid.x;
	mov.u32 	%r1, %ntid.x;
	mov.u32 	%r8, %tid.x;
	mad.lo.s32 	%r25, %r7, %r1, %r8;
	setp.ge.u32 	%p1, %r25, %r6;
	@%p1 bra 	$L__BB1_3;
	cvta.to.global.u64 	%rd1, %rd5;
	mov.u32 	%r9, %nctaid.x;
	mul.lo.s32 	%r3, %r1, %r9;
	cvta.to.global.u64 	%rd2, %rd6;
	cvta.to.global.u64 	%rd3, %rd4;
$L__BB1_2:
	mul.lo.s32 	%r10, %r25, 7;
	mul.wide.s32 	%rd7, %r10, 4;
	add.s64 	%rd8, %rd3, %rd7;
	ld.global.u32 	%r11, [%rd8];
	mul.wide.s32 	%rd9, %r11, 8;
	add.s64 	%rd10, %rd1, %rd9;
	ld.global.f64 	%fd1, [%rd10];
	setp.gt.f64 	%p2, %fd1, 0dBFF0000000000000;
	max.f64 	%fd2, %fd1, 0dBFF0000000000000;
	selp.b32 	%r12, %r11, -1, %p2;
	ld.global.u32 	%r13, [%rd8+4];
	mul.wide.s32 	%rd11, %r13, 8;
	add.s64 	%rd12, %rd1, %rd11;
	ld.global.f64 	%fd3, [%rd12];
	setp.gt.f64 	%p3, %fd3, %fd2;
	selp.f64 	%fd4, %fd3, %fd2, %p3;
	selp.b32 	%r14, %r13, %r12, %p3;
	ld.global.u32 	%r15, [%rd8+8];
	mul.wide.s32 	%rd13, %r15, 8;
	add.s64 	%rd14, %rd1, %rd13;
	ld.global.f64 	%fd5, [%rd14];
	setp.gt.f64 	%p4, %fd5, %fd4;
	selp.f64 	%fd6, %fd5, %fd4, %p4;
	selp.b32 	%r16, %r15, %r14, %p4;
	ld.global.u32 	%r17, [%rd8+12];
	mul.wide.s32 	%rd15, %r17, 8;
	add.s64 	%rd16, %rd1, %rd15;
	ld.global.f64 	%fd7, [%rd16];
	setp.gt.f64 	%p5, %fd7, %fd6;
	selp.f64 	%fd8, %fd7, %fd6, %p5;
	selp.b32 	%r18, %r17, %r16, %p5;
	ld.global.u32 	%r19, [%rd8+16];
	mul.wide.s32 	%rd17, %r19, 8;
	add.s64 	%rd18, %rd1, %rd17;
	ld.global.f64 	%fd9, [%rd18];
	setp.gt.f64 	%p6, %fd9, %fd8;
	selp.f64 	%fd10, %fd9, %fd8, %p6;
	selp.b32 	%r20, %r19, %r18, %p6;
	ld.global.u32 	%r21, [%rd8+20];
	mul.wide.s32 	%rd19, %r21, 8;
	add.s64 	%rd20, %rd1, %rd19;
	ld.global.f64 	%fd11, [%rd20];
	setp.gt.f64 	%p7, %fd11, %fd10;
	selp.f64 	%fd12, %fd11, %fd10, %p7;
	selp.b32 	%r22, %r21, %r20, %p7;
	ld.global.u32 	%r23, [%rd8+24];
	mul.wide.s32 	%rd21, %r23, 8;
	add.s64 	%rd22, %rd1, %rd21;
	ld.global.f64 	%fd13, [%rd22];
	setp.gt.f64 	%p8, %fd13, %fd12;
	selp.b32 	%r24, %r23, %r22, %p8;
	mul.wide.s32 	%rd23, %r25, 4;
	add.s64 	%rd24, %rd2, %rd23;
	st.global.u32 	[%rd24], %r24;
	add.s32 	%r25, %r25, %r3;
	setp.lt.u32 	%p9, %r25, %r6;
	@%p9 bra 	$L__BB1_2;
$L__BB1_3:
	ret;

}
	// .globl	_Z15breedGenerationjjPiPdS0_S_S0_
.visible .entry _Z15breedGenerationjjPiPdS0_S_S0_(
	.param .u32 _Z15breedGenerationjjPiPdS0_S_S0__param_0,
	.param .u32 _Z15breedGenerationjjPiPdS0_S_S0__param_1,
	.param .u64 .ptr .align 1 _Z15breedGenerationjjPiPdS0_S_S0__param_2,
	.param .u64 .ptr .align 1 _Z15breedGenerationjjPiPdS0_S_S0__param_3,
	.param .u64 .ptr .align 1 _Z15breedGenerationjjPiPdS0_S_S0__param_4,
	.param .u64 .ptr .align 1 _Z15breedGenerationjjPiPdS0_S_S0__param_5,
	.param .u64 .ptr .align 1 _Z15breedGenerationjjPiPdS0_S_S0__param_6
)
{
	.reg .pred 	%p<22>;
	.reg .b32 	%r<88>;
	.reg .b32 	%f<3>;
	.reg .b64 	%rd<77>;
	.reg .b64 	%fd<19>;

	ld.param.u32 	%r32, [_Z15breedGenerationjjPiPdS0_S_S0__param_0];
	ld.param.u32 	%r33, [_Z15breedGenerationjjPiPdS0_S_S0__param_1];
	ld.param.u64 	%rd7, [_Z15breedGenerationjjPiPdS0_S_S0__param_3];
	ld.param.u64 	%rd8, [_Z15breedGenerationjjPiPdS0_S_S0__param_4];
	ld.param.u64 	%rd5, [_Z15breedGenerationjjPiPdS0_S_S0__param_5];
	cvta.to.global.u64 	%rd1, %rd7;
	cvta.to.global.u64 	%rd2, %rd8;
	mov.u32 	%r34, %ctaid.x;
	mov.u32 	%r1, %ntid.x;
	mov.u32 	%r35, %tid.x;
	mad.lo.s32 	%r81, %r34, %r1, %r35;
	setp.ge.u32 	%p1, %r81, %r32;
	@%p1 bra 	$L__BB2_20;
	max.u32 	%r36, %r33, 1;
	and.b32  	%r3, %r36, 3;
	and.b32  	%r4, %r36, -4;
	neg.s32 	%r5, %r4;
	mov.u32 	%r37, %nctaid.x;
	mul.lo.s32 	%r6, %r1, %r37;
	cvta.to.global.u64 	%rd3, %rd5;
$L__BB2_2:
	ld.param.u64 	%rd75, [_Z15breedGenerationjjPiPdS0_S_S0__param_2];
	shl.b32 	%r38, %r81, 2;
	cvta.to.global.u64 	%rd9, %rd75;
	mul.wide.s32 	%rd10, %r38, 4;
	add.s64 	%rd11, %rd9, %rd10;
	ld.global.u32 	%r39, [%rd11];
	ld.global.u32 	%r40, [%rd11+16];
	rem.u32 	%r8, %r40, %r33;
	ld.global.u32 	%r9, [%rd11+32];
	ld.global.u32 	%r10, [%rd11+48];
	mul.wide.s32 	%rd12, %r81, 4;
	add.s64 	%rd13, %rd3, %rd12;
	ld.global.u32 	%r11, [%rd13];
	ld.global.u32 	%r12, [%rd13+4];
	setp.gt.s32 	%p2, %r39, 9;
	@%p2 bra 	$L__BB2_10;
	setp.lt.u32 	%p3, %r33, 4;
	mul.lo.s32 	%r13, %r11, %r33;
	mul.lo.s32 	%r14, %r81, %r33;
	mov.b32 	%r85, 0;
	@%p3 bra 	$L__BB2_6;
	add.s32 	%r83, %r14, 3;
	add.s32 	%r82, %r13, 3;
	mov.u32 	%r84, %r5;
$L__BB2_5:
	add.s32 	%r42, %r82, -2;
	add.s32 	%r43, %r82, -3;
	mul.wide.u32 	%rd14, %r43, 8;
	add.s64 	%rd15, %rd1, %rd14;
	ld.global.f64 	%fd1, [%rd15];
	add.s32 	%r44, %r83, -2;
	add.s32 	%r45, %r83, -3;
	mul.wide.u32 	%rd16, %r45, 8;
	add.s64 	%rd17, %rd2, %rd16;
	st.global.f64 	[%rd17], %fd1;
	mul.wide.u32 	%rd18, %r42, 8;
	add.s64 	%rd19, %rd1, %rd18;
	ld.global.f64 	%fd2, [%rd19];
	mul.wide.u32 	%rd20, %r44, 8;
	add.s64 	%rd21, %rd2, %rd20;
	st.global.f64 	[%rd21], %fd2;
	add.s32 	%r46, %r82, -1;
	mul.wide.u32 	%rd22, %r46, 8;
	add.s64 	%rd23, %rd1, %rd22;
	ld.global.f64 	%fd3, [%rd23];
	add.s32 	%r47, %r83, -1;
	mul.wide.u32 	%rd24, %r47, 8;
	add.s64 	%rd25, %rd2, %rd24;
	st.global.f64 	[%rd25], %fd3;
	mul.wide.u32 	%rd26, %r82, 8;
	add.s64 	%rd27, %rd1, %rd26;
	ld.global.f64 	%fd4, [%rd27];
	mul.wide.u32 	%rd28, %r83, 8;
	add.s64 	%rd29, %rd2, %rd28;
	st.global.f64 	[%rd29], %fd4;
	add.s32 	%r84, %r84, 4;
	add.s32 	%r83, %r83, 4;
	add.s32 	%r82, %r82, 4;
	setp.ne.s32 	%p4, %r84, 0;
	mov.u32 	%r85, %r4;
	@%p4 bra 	$L__BB2_5;
$L__BB2_6:
	setp.eq.s32 	%p5, %r3, 0;
	@%p5 bra 	$L__BB2_10;
	setp.eq.s32 	%p6, %r3, 1;
	add.s32 	%r24, %r85, %r13;
	mul.wide.u32 	%rd30, %r24, 8;
	add.s64 	%rd31, %rd1, %rd30;
	ld.global.f64 	%fd5, [%rd31];
	add.s32 	%r25, %r85, %r14;
	mul.wide.u32 	%rd32, %r25, 8;
	add.s64 	%rd33, %rd2, %rd32;
	st.global.f64 	[%rd33], %fd5;
	@%p6 bra 	$L__BB2_10;
	setp.eq.s32 	%p7, %r3, 2;
	add.s32 	%r48, %r24, 1;
	mul.wide.u32 	%rd34, %r48, 8;
	add.s64 	%rd35, %rd1, %rd34;
	ld.global.f64 	%fd6, [%rd35];
	add.s32 	%r49, %r25, 1;
	mul.wide.u32 	%rd36, %r49, 8;
	add.s64 	%rd37, %rd2, %rd36;
	st.global.f64 	[%rd37], %fd6;
	@%p7 bra 	$L__BB2_10;
	add.s32 	%r50, %r24, 2;
	mul.wide.u32 	%rd38, %r50, 8;
	add.s64 	%rd39, %rd1, %rd38;
	ld.global.f64 	%fd7, [%rd39];
	add.s32 	%r51, %r25, 2;
	mul.wide.u32 	%rd40, %r51, 8;
	add.s64 	%rd41, %rd2, %rd40;
	st.global.f64 	[%rd41], %fd7;
$L__BB2_10:
	setp.lt.u32 	%p8, %r33, 4;
	mul.lo.s32 	%r26, %r81, %r33;
	mov.b32 	%r87, 0;
	@%p8 bra 	$L__BB2_13;
	mov.b32 	%r86, 0;
$L__BB2_12:
	setp.lt.s32 	%p9, %r86, %r8;
	selp.b32 	%r54, %r11, %r12, %p9;
	mad.lo.s32 	%r55, %r54, %r33, %r86;
	mul.wide.u32 	%rd42, %r55, 8;
	add.s64 	%rd43, %rd1, %rd42;
	ld.global.f64 	%fd8, [%rd43];
	add.s32 	%r56, %r86, %r26;
	mul.wide.u32 	%rd44, %r56, 8;
	add.s64 	%rd45, %rd2, %rd44;
	st.global.f64 	[%rd45], %fd8;
	add.s32 	%r57, %r86, 1;
	setp.lt.s32 	%p10, %r57, %r8;
	selp.b32 	%r58, %r11, %r12, %p10;
	mad.lo.s32 	%r59, %r58, %r33, %r57;
	mul.wide.u32 	%rd46, %r59, 8;
	add.s64 	%rd47, %rd1, %rd46;
	ld.global.f64 	%fd9, [%rd47];
	add.s32 	%r60, %r56, 1;
	mul.wide.u32 	%rd48, %r60, 8;
	add.s64 	%rd49, %rd2, %rd48;
	st.global.f64 	[%rd49], %fd9;
	add.s32 	%r61, %r86, 2;
	setp.lt.s32 	%p11, %r61, %r8;
	selp.b32 	%r62, %r11, %r12, %p11;
	mad.lo.s32 	%r63, %r62, %r33, %r61;
	mul.wide.u32 	%rd50, %r63, 8;
	add.s64 	%rd51, %rd1, %rd50;
	ld.global.f64 	%fd10, [%rd51];
	add.s32 	%r64, %r56, 2;
	mul.wide.u32 	%rd52, %r64, 8;
	add.s64 	%rd53, %rd2, %rd52;
	st.global.f64 	[%rd53], %fd10;
	add.s32 	%r65, %r86, 3;
	setp.lt.s32 	%p12, %r65, %r8;
	selp.b32 	%r66, %r11, %r12, %p12;
	mad.lo.s32 	%r67, %r66, %r33, %r65;
	mul.wide.u32 	%rd54, %r67, 8;
	add.s64 	%rd55, %rd1, %rd54;
	ld.global.f64 	%fd11, [%rd55];
	add.s32 	%r68, %r56, 3;
	mul.wide.u32 	%rd56, %r68, 8;
	add.s64 	%rd57, %rd2, %rd56;
	st.global.f64 	[%rd57], %fd11;
	add.s32 	%r86, %r86, 4;
	setp.ne.s32 	%p13, %r86, %r4;
	mov.u32 	%r87, %r4;
	@%p13 bra 	$L__BB2_12;
$L__BB2_13:
	setp.eq.s32 	%p14, %r3, 0;
	@%p14 bra 	$L__BB2_17;
	setp.eq.s32 	%p15, %r3, 1;
	setp.lt.s32 	%p16, %r87, %r8;
	selp.b32 	%r69, %r11, %r12, %p16;
	mad.lo.s32 	%r70, %r69, %r33, %r87;
	mul.wide.u32 	%rd58, %r70, 8;
	add.s64 	%rd59, %rd1, %rd58;
	ld.global.f64 	%fd12, [%rd59];
	add.s32 	%r30, %r87, %r26;
	mul.wide.u32 	%rd60, %r30, 8;
	add.s64 	%rd61, %rd2, %rd60;
	st.global.f64 	[%rd61], %fd12;
	@%p15 bra 	$L__BB2_17;
	setp.eq.s32 	%p17, %r3, 2;
	add.s32 	%r71, %r87, 1;
	setp.lt.s32 	%p18, %r71, %r8;
	selp.b32 	%r72, %r11, %r12, %p18;
	mad.lo.s32 	%r73, %r72, %r33, %r71;
	mul.wide.u32 	%rd62, %r73, 8;
	add.s64 	%rd63, %rd1, %rd62;
	ld.global.f64 	%fd13, [%rd63];
	add.s32 	%r74, %r30, 1;
	mul.wide.u32 	%rd64, %r74, 8;
	add.s64 	%rd65, %rd2, %rd64;
	st.global.f64 	[%rd65], %fd13;
	@%p17 bra 	$L__BB2_17;
	add.s32 	%r75, %r87, 2;
	setp.lt.s32 	%p19, %r75, %r8;
	selp.b32 	%r76, %r11, %r12, %p19;
	mad.lo.s32 	%r77, %r76, %r33, %r75;
	mul.wide.u32 	%rd66, %r77, 8;
	add.s64 	%rd67, %rd1, %rd66;
	ld.global.f64 	%fd14, [%rd67];
	add.s32 	%r78, %r30, 2;
	mul.wide.u32 	%rd68, %r78, 8;
	add.s64 	%rd69, %rd2, %rd68;
	st.global.f64 	[%rd69], %fd14;
$L__BB2_17:
	setp.gt.s32 	%p20, %r9, 4;
	@%p20 bra 	$L__BB2_19;
	ld.param.u64 	%rd76, [_Z15breedGenerationjjPiPdS0_S_S0__param_6];
	rem.u32 	%r79, %r10, %r33;
	add.s32 	%r80, %r79, %r26;
	mul.wide.u32 	%rd70, %r80, 8;
	add.s64 	%rd71, %rd2, %rd70;
	ld.global.f64 	%fd15, [%rd71];
	cvta.to.global.u64 	%rd72, %rd76;
	mul.wide.s32 	%rd73, %r81, 8;
	add.s64 	%rd74, %rd72, %rd73;
	ld.global.f64 	%fd16, [%rd74];
	add.f64 	%fd17, %fd15, %fd16;
	cvt.rn.f32.f64 	%f1, %fd17;
	max.f32 	%f2, %f1, 0fC0A3D70A;
	cvt.f64.f32 	%fd18, %f2;
	st.global.f64 	[%rd71], %fd18;
$L__BB2_19:
	add.s32 	%r81, %r81, %r6;
	setp.lt.u32 	%p21, %r81, %r32;
	@%p21 bra 	$L__BB2_2;
$L__BB2_20:
	ret;

}
	// .globl	_Z4initjP17curandStateXORWOW
.visible .entry _Z4initjP17curandStateXORWOW(
	.param .u32 _Z4initjP17curandStateXORWOW_param_0,
	.param .u64 .ptr .align 1 _Z4initjP17curandStateXORWOW_param_1
)
{
	.reg .pred 	%p<24>;
	.reg .b32 	%r<409>;
	.reg .b64 	%rd<18>;

	ld.param.u32 	%r182, [_Z4initjP17curandStateXORWOW_param_0];
	ld.param.u64 	%rd8, [_Z4initjP17curandStateXORWOW_param_1];
	cvta.to.global.u64 	%rd9, %rd8;
	mov.u32 	%r183, %tid.x;
	mov.u32 	%r184, %ntid.x;
	mov.u32 	%r185, %ctaid.x;
	mad.lo.s32 	%r186, %r184, %r185, %r183;
	cvt.s64.s32 	%rd17, %r186;
	mul.wide.s32 	%rd10, %r186, 48;
	add.s64 	%rd2, %rd9, %rd10;
	xor.b32  	%r187, %r182, -1429050551;
	mul.lo.s32 	%r188, %r187, 1099087573;
	add.s32 	%r189, %r188, -638133224;
	add.s32 	%r190, %r188, 123456789;
	st.global.v2.u32 	[%rd2], {%r189, %r190};
	xor.b32  	%r191, %r188, 362436069;
	mov.b32 	%r192, -123459836;
	st.global.v2.u32 	[%rd2+8], {%r191, %r192};
	add.s32 	%r193, %r188, 5783321;
	mov.b32 	%r194, -589760388;
	st.global.v2.u32 	[%rd2+16], {%r194, %r193};
	setp.eq.s32 	%p1, %r186, 0;
	@%p1 bra 	$L__BB3_42;
	mov.b32 	%r315, 0;
	mov.u64 	%rd12, precalc_xorwow_matrix;
$L__BB3_2:
	and.b64  	%rd4, %rd17, 3;
	setp.eq.s64 	%p2, %rd4, 0;
	@%p2 bra 	$L__BB3_41;
	mul.wide.u32 	%rd11, %r315, 3200;
	add.s64 	%rd5, %rd12, %rd11;
	cvt.u32.u64 	%r2, %rd4;
	mov.b32 	%r316, 0;
$L__BB3_4:
	mov.b32 	%r329, 0;
	mov.u32 	%r330, %r329;
	mov.u32 	%r331, %r329;
	mov.u32 	%r332, %r329;
	mov.u32 	%r333, %r329;
	mov.u32 	%r322, %r329;
$L__BB3_5:
	mul.wide.u32 	%rd13, %r322, 4;
	add.s64 	%rd14, %rd2, %rd13;
	ld.global.u32 	%r10, [%rd14+4];
	shl.b32 	%r11, %r322, 5;
	mov.b32 	%r328, 0;
$L__BB3_6:
	.pragma "nounroll";
	shr.u32 	%r199, %r10, %r328;
	and.b32  	%r200, %r199, 1;
	setp.eq.b32 	%p3, %r200, 1;
	not.pred 	%p4, %p3;
	add.s32 	%r201, %r11, %r328;
	mul.lo.s32 	%r202, %r201, 5;
	mul.wide.u32 	%rd15, %r202, 4;
	add.s64 	%rd6, %rd5, %rd15;
	@%p4 bra 	$L__BB3_8;
	ld.global.u32 	%r203, [%rd6];
	xor.b32  	%r333, %r333, %r203;
	ld.global.u32 	%r204, [%rd6+4];
	xor.b32  	%r332, %r332, %r204;
	ld.global.u32 	%r205, [%rd6+8];
	xor.b32  	%r331, %r331, %r205;
	ld.global.u32 	%r206, [%rd6+12];
	xor.b32  	%r330, %r330, %r206;
	ld.global.u32 	%r207, [%rd6+16];
	xor.b32  	%r329, %r329, %r207;
$L__BB3_8:
	and.b32  	%r209, %r199, 2;
	setp.eq.s32 	%p5, %r209, 0;
	@%p5 bra 	$L__BB3_10;
	ld.global.u32 	%r210, [%rd6+20];
	xor.b32  	%r333, %r333, %r210;
	ld.global.u32 	%r211, [%rd6+24];
	xor.b32  	%r332, %r332, %r211;
	ld.global.u32 	%r212, [%rd6+28];
	xor.b32  	%r331, %r331, %r212;
	ld.global.u32 	%r213, [%rd6+32];
	xor.b32  	%r330, %r330, %r213;
	ld.global.u32 	%r214, [%rd6+36];
	xor.b32  	%r329, %r329, %r214;
$L__BB3_10:
	and.b32  	%r216, %r199, 4;
	setp.eq.s32 	%p6, %r216, 0;
	@%p6 bra 	$L__BB3_12;
	ld.global.u32 	%r217, [%rd6+40];
	xor.b32  	%r333, %r333, %r217;
	ld.global.u32 	%r218, [%rd6+44];
	xor.b32  	%r332, %r332, %r218;
	ld.global.u32 	%r219, [%rd6+48];
	xor.b32  	%r331, %r331, %r219;
	ld.global.u32 	%r220, [%rd6+52];
	xor.b32  	%r330, %r330, %r220;
	ld.global.u32 	%r221, [%rd6+56];
	xor.b32  	%r329, %r329, %r221;
$L__BB3_12:
	and.b32  	%r223, %r199, 8;
	setp.eq.s32 	%p7, %r223, 0;
	@%p7 bra 	$L__BB3_14;
	ld.global.u32 	%r224, [%rd6+60];
	xor.b32  	%r333, %r333, %r224;
	ld.global.u32 	%r225, [%rd6+64];
	xor.b32  	%r332, %r332, %r225;
	ld.global.u32 	%r226, [%rd6+68];
	xor.b32  	%r331, %r331, %r226;
	ld.global.u32 	%r227, [%rd6+72];
	xor.b32  	%r330, %r330, %r227;
	ld.global.u32 	%r228, [%rd6+76];
	xor.b32  	%r329, %r329, %r228;
$L__BB3_14:
	and.b32  	%r230, %r199, 16;
	setp.eq.s32 	%p8, %r230, 0;
	@%p8 bra 	$L__BB3_16;
	ld.global.u32 	%r231, [%rd6+80];
	xor.b32  	%r333, %r333, %r231;
	ld.global.u32 	%r232, [%rd6+84];
	xor.b32  	%r332, %r332, %r232;
	ld.global.u32 	%r233, [%rd6+88];
	xor.b32  	%r331, %r331, %r233;
	ld.global.u32 	%r234, [%rd6+92];
	xor.b32  	%r330, %r330, %r234;
	ld.global.u32 	%r235, [%rd6+96];
	xor.b32  	%r329, %r329, %r235;
$L__BB3_16:
	and.b32  	%r237, %r199, 32;
	setp.eq.s32 	%p9, %r237, 0;
	@%p9 bra 	$L__BB3_18;
	ld.global.u32 	%r238, [%rd6+100];
	xor.b32  	%r333, %r333, %r238;
	ld.global.u32 	%r239, [%rd6+104];
	xor.b32  	%r332, %r332, %r239;
	ld.global.u32 	%r240, [%rd6+108];
	xor.b32  	%r331, %r331, %r240;
	ld.global.u32 	%r241, [%rd6+112];
	xor.b32  	%r330, %r330, %r241;
	ld.global.u32 	%r242, [%rd6+116];
	xor.b32  	%r329, %r329, %r242;
$L__BB3_18:
	and.b32  	%r244, %r199, 64;
	setp.eq.s32 	%p10, %r244, 0;
	@%p10 bra 	$L__BB3_20;
	ld.global.u32 	%r245, [%rd6+120];
	xor.b32  	%r333, %r333, %r245;
	ld.global.u32 	%r246, [%rd6+124];
	xor.b32  	%r332, %r332, %r246;
	ld.global.u32 	%r247, [%rd6+128];
	xor.b32  	%r331, %r331, %r247;
	ld.global.u32 	%r248, [%rd6+132];
	xor.b32  	%r330, %r330, %r248;
	ld.global.u32 	%r249, [%rd6+136];
	xor.b32  	%r329, %r329, %r249;
$L__BB3_20:
	and.b32  	%r251, %r199, 128;
	setp.eq.s32 	%p11, %r251, 0;
	@%p11 bra 	$L__BB3_22;
	ld.global.u32 	%r252, [%rd6+140];
	xor.b32  	%r333, %r333, %r252;
	ld.global.u32 	%r253, [%rd6+144];
	xor.b32  	%r332, %r332, %r253;
	ld.global.u32 	%r254, [%rd6+148];
	xor.b32  	%r331, %r331, %r254;
	ld.global.u32 	%r255, [%rd6+152];
	xor.b32  	%r330, %r330, %r255;
	ld.global.u32 	%r256, [%rd6+156];
	xor.b32  	%r329, %r329, %r256;
$L__BB3_22:
	and.b32  	%r258, %r199, 256;
	setp.eq.s32 	%p12, %r258, 0;
	@%p12 bra 	$L__BB3_24;
	ld.global.u32 	%r259, [%rd6+160];
	xor.b32  	%r333, %r333, %r259;
	ld.global.u32 	%r260, [%rd6+164];
	xor.b32  	%r332, %r332, %r260;
	ld.global.u32 	%r261, [%rd6+168];
	xor.b32  	%r331, %r331, %r261;
	ld.global.u32 	%r262, [%rd6+172];
	xor.b32  	%r330, %r330, %r262;
	ld.global.u32 	%r263, [%rd6+176];
	xor.b32  	%r329, %r329, %r263;
$L__BB3_24:
	and.b32  	%r265, %r199, 512;
	setp.eq.s32 	%p13, %r265, 0;
	@%p13 bra 	$L__BB3_26;
	ld.global.u32 	%r266, [%rd6+180];
	xor.b32  	%r333, %r333, %r266;
	ld.global.u32 	%r267, [%rd6+184];
	xor.b32  	%r332, %r332, %r267;
	ld.global.u32 	%r268, [%rd6+188];
	xor.b32  	%r331, %r331, %r268;
	ld.global.u32 	%r269, [%rd6+192];
	xor.b32  	%r330, %r330, %r269;
	ld.global.u32 	%r270, [%rd6+196];
	xor.b32  	%r329, %r329, %r270;
$L__BB3_26:
	and.b32  	%r272, %r199, 1024;
	setp.eq.s32 	%p14, %r272, 0;
	@%p14 bra 	$L__BB3_28;
	ld.global.u32 	%r273, [%rd6+200];
	xor.b32  	%r333, %r333, %r273;
	ld.global.u32 	%r274, [%rd6+204];
	xor.b32  	%r332, %r332, %r274;
	ld.global.u32 	%r275, [%rd6+208];
	xor.b32  	%r331, %r331, %r275;
	ld.global.u32 	%r276, [%rd6+212];
	xor.b32  	%r330, %r330, %r276;
	ld.global.u32 	%r277, [%rd6+216];
	xor.b32  	%r329, %r329, %r277;
$L__BB3_28:
	and.b32  	%r279, %r199, 2048;
	setp.eq.s32 	%p15, %r279, 0;
	@%p15 bra 	$L__BB3_30;
	ld.global.u32 	%r280, [%rd6+220];
	xor.b32  	%r333, %r333, %r280;
	ld.global.u32 	%r281, [%rd6+224];
	xor.b32  	%r332, %r332, %r281;
	ld.global.u32 	%r282, [%rd6+228];
	xor.b32  	%r331, %r331, %r282;
	ld.global.u32 	%r283, [%rd6+232];
	xor.b32  	%r330, %r330, %r283;
	ld.global.u32 	%r284, [%rd6+236];
	xor.b32  	%r329, %r329, %r284;
$L__BB3_30:
	and.b32  	%r286, %r199, 4096;
	setp.eq.s32 	%p16, %r286, 0;
	@%p16 bra 	$L__BB3_32;
	ld.global.u32 	%r287, [%rd6+240];
	xor.b32  	%r333, %r333, %r287;
	ld.global.u32 	%r288, [%rd6+244];
	xor.b32  	%r332, %r332, %r288;
	ld.global.u32 	%r289, [%rd6+248];
	xor.b32  	%r331, %r331, %r289;
	ld.global.u32 	%r290, [%rd6+252];
	xor.b32  	%r330, %r330, %r290;
	ld.global.u32 	%r291, [%rd6+256];
	xor.b32  	%r329, %r329, %r291;
$L__BB3_32:
	and.b32  	%r293, %r199, 8192;
	setp.eq.s32 	%p17, %r293, 0;
	@%p17 bra 	$L__BB3_34;
	ld.global.u32 	%r294, [%rd6+260];
	xor.b32  	%r333, %r333, %r294;
	ld.global.u32 	%r295, [%rd6+264];
	xor.b32  	%r332, %r332, %r295;
	ld.global.u32 	%r296, [%rd6+268];
	xor.b32  	%r331, %r331, %r296;
	ld.global.u32 	%r297, [%rd6+272];
	xor.b32  	%r330, %r330, %r297;
	ld.global.u32 	%r298, [%rd6+276];
	xor.b32  	%r329, %r329, %r298;
$L__BB3_34:
	and.b32  	%r300, %r199, 16384;
	setp.eq.s32 	%p18, %r300, 0;
	@%p18 bra 	$L__BB3_36;
	ld.global.u32 	%r301, [%rd6+280];
	xor.b32  	%r333, %r333, %r301;
	ld.global.u32 	%r302, [%rd6+284];
	xor.b32  	%r332, %r332, %r302;
	ld.global.u32 	%r303, [%rd6+288];
	xor.b32  	%r331, %r331, %r303;
	ld.global.u32 	%r304, [%rd6+292];
	xor.b32  	%r330, %r330, %r304;
	ld.global.u32 	%r305, [%rd6+296];
	xor.b32  	%r329, %r329, %r305;
$L__BB3_36:
	and.b32  	%r307, %r199, 32768;
	setp.eq.s32 	%p19, %r307, 0;
	@%p19 bra 	$L__BB3_38;
	ld.global.u32 	%r308, [%rd6+300];
	xor.b32  	%r333, %r333, %r308;
	ld.global.u32 	%r309, [%rd6+304];
	xor.b32  	%r332, %r332, %r309;
	ld.global.u32 	%r310, [%rd6+308];
	xor.b32  	%r331, %r331, %r310;
	ld.global.u32 	%r311, [%rd6+312];
	xor.b32  	%r330, %r330, %r311;
	ld.global.u32 	%r312, [%rd6+316];
	xor.b32  	%r329, %r329, %r312;
$L__BB3_38:
	add.s32 	%r328, %r328, 16;
	setp.ne.s32 	%p20, %r328, 32;
	@%p20 bra 	$L__BB3_6;
	mad.lo.s32 	%r313, %r322, -31, %r11;
	add.s32 	%r322, %r313, 1;
	setp.ne.s32 	%p21, %r322, 5;
	@%p21 bra 	$L__BB3_5;
	st.global.u32 	[%rd2+4], %r333;
	st.global.u32 	[%rd2+8], %r332;
	st.global.u32 	[%rd2+12], %r331;
	st.global.u32 	[%rd2+16], %r330;
	st.global.u32 	[%rd2+20], %r329;
	add.s32 	%r316, %r316, 1;
	setp.lt.u32 	%p22, %r316, %r2;
	@%p22 bra 	$L__BB3_4;
$L__BB3_41:
	shr.u64 	%rd7, %rd17, 2;
	add.s32 	%r315, %r315, 1;
	setp.gt.u64 	%p23, %rd17, 3;
	mov.u64 	%rd17, %rd7;
	@%p23 bra 	$L__BB3_2;
$L__BB3_42:
	mov.b32 	%r314, 0;
	st.global.v2.u32 	[%rd2+24], {%r314, %r314};
	st.global.u32 	[%rd2+32], %r314;
	mov.b64 	%rd16, 0;
	st.global.u64 	[%rd2+40], %rd16;
	ret;

}
	// .globl	_Z9setRandomP17curandStateXORWOWPii
.visible .entry _Z9setRandomP17curandStateXORWOWPii(
	.param .u64 .ptr .align 1 _Z9setRandomP17curandStateXORWOWPii_param_0,
	.param .u64 .ptr .align 1 _Z9setRandomP17curandStateXORWOWPii_param_1,
	.param .u32 _Z9setRandomP17curandStateXORWOWPii_param_2
)
{
	.reg .b32 	%r<118>;
	.reg .b64 	%rd<9>;

	ld.param.u64 	%rd1, [_Z9setRandomP17curandStateXORWOWPii_param_0];
	ld.param.u64 	%rd2, [_Z9setRandomP17curandStateXORWOWPii_param_1];
	ld.param.u32 	%r1, [_Z9setRandomP17curandStateXORWOWPii_param_2];
	cvta.to.global.u64 	%rd3, %rd1;
	mov.u32 	%r2, %tid.x;
	mov.u32 	%r3, %ntid.x;
	mov.u32 	%r4, %ctaid.x;
	mad.lo.s32 	%r5, %r3, %r4, %r2;
	mul.wide.s32 	%rd4, %r5, 48;
	add.s64 	%rd5, %rd3, %rd4;
	cvta.to.global.u64 	%rd6, %rd2;
	ld.global.v2.u32 	{%r6, %r7}, [%rd5];
	shr.u32 	%r8, %r7, 2;
	xor.b32  	%r9, %r8, %r7;
	ld.global.v2.u32 	{%r10, %r11}, [%rd5+8];
	ld.global.v2.u32 	{%r12, %r13}, [%rd5+16];
	st.global.v2.u32 	[%rd5+8], {%r11, %r12};
	shl.b32 	%r14, %r13, 4;
	shl.b32 	%r15, %r9, 1;
	xor.b32  	%r16, %r15, %r14;
	xor.b32  	%r17, %r16, %r9;
	xor.b32  	%r18, %r17, %r13;
	st.global.v2.u32 	[%rd5+16], {%r13, %r18};
	add.s32 	%r19, %r6, 362437;
	st.global.v2.u32 	[%rd5], {%r19, %r10};
	add.s32 	%r20, %r18, %r19;
	rem.u32 	%r21, %r20, %r1;
	mul.wide.s32 	%rd7, %r5, 4;
	add.s64 	%rd8, %rd6, %rd7;
	st.global.u32 	[%rd8], %r21;
	ld.global.v2.u32 	{%r22, %r23}, [%rd5];
	shr.u32 	%r24, %r23, 2;
	xor.b32  	%r25, %r24, %r23;
	ld.global.v2.u32 	{%r26, %r27}, [%rd5+8];
	ld.global.v2.u32 	{%r28, %r29}, [%rd5+16];
	st.global.v2.u32 	[%rd5+8], {%r27, %r28};
	shl.b32 	%r30, %r29, 4;
	shl.b32 	%r31, %r25, 1;
	xor.b32  	%r32, %r31, %r30;
	xor.b32  	%r33, %r32, %r25;
	xor.b32  	%r34, %r33, %r29;
	st.global.v2.u32 	[%rd5+16], {%r29, %r34};
	add.s32 	%r35, %r22, 362437;
	st.global.v2.u32 	[%rd5], {%r35, %r26};
	add.s32 	%r36, %r34, %r35;
	rem.u32 	%r37, %r36, %r1;
	st.global.u32 	[%rd8+4], %r37;
	ld.global.v2.u32 	{%r38, %r39}, [%rd5];
	shr.u32 	%r40, %r39, 2;
	xor.b32  	%r41, %r40, %r39;
	ld.global.v2.u32 	{%r42, %r43}, [%rd5+8];
	ld.global.v2.u32 	{%r44, %r45}, [%rd5+16];
	st.global.v2.u32 	[%rd5+8], {%r43, %r44};
	shl.b32 	%r46, %r45, 4;
	shl.b32 	%r47, %r41, 1;
	xor.b32  	%r48, %r47, %r46;
	xor.b32  	%r49, %r48, %r41;
	xor.b32  	%r50, %r49, %r45;
	st.global.v2.u32 	[%rd5+16], {%r45, %r50};
	add.s32 	%r51, %r38, 362437;
	st.global.v2.u32 	[%rd5], {%r51, %r42};
	add.s32 	%r52, %r50, %r51;
	rem.u32 	%r53, %r52, %r1;
	st.global.u32 	[%rd8+8], %r53;
	ld.global.v2.u32 	{%r54, %r55}, [%rd5];
	shr.u32 	%r56, %r55, 2;
	xor.b32  	%r57, %r56, %r55;
	ld.global.v2.u32 	{%r58, %r59}, [%rd5+8];
	ld.global.v2.u32 	{%r60, %r61}, [%rd5+16];
	st.global.v2.u32 	[%rd5+8], {%r59, %r60};
	shl.b32 	%r62, %r61, 4;
	shl.b32 	%r63, %r57, 1;
	xor.b32  	%r64, %r63, %r62;
	xor.b32  	%r65, %r64, %r57;
	xor.b32  	%r66, %r65, %r61;
	st.global.v2.u32 	[%rd5+16], {%r61, %r66};
	add.s32 	%r67, %r54, 362437;
	st.global.v2.u32 	[%rd5], {%r67, %r58};
	add.s32 	%r68, %r66, %r67;
	rem.u32 	%r69, %r68, %r1;
	st.global.u32 	[%rd8+12], %r69;
	ld.global.v2.u32 	{%r70, %r71}, [%rd5];
	shr.u32 	%r72, %r71, 2;
	xor.b32  	%r73, %r72, %r71;
	ld.global.v2.u32 	{%r74, %r75}, [%rd5+8];
	ld.global.v2.u32 	{%r76, %r77}, [%rd5+16];
	st.global.v2.u32 	[%rd5+8], {%r75, %r76};
	shl.b32 	%r78, %r77, 4;
	shl.b32 	%r79, %r73, 1;
	xor.b32  	%r80, %r79, %r78;
	xor.b32  	%r81, %r80, %r73;
	xor.b32  	%r82, %r81, %r77;
	st.global.v2.u32 	[%rd5+16], {%r77, %r82};
	add.s32 	%r83, %r70, 362437;
	st.global.v2.u32 	[%rd5], {%r83, %r74};
	add.s32 	%r84, %r82, %r83;
	rem.u32 	%r85, %r84, %r1;
	st.global.u32 	[%rd8+16], %r85;
	ld.global.v2.u32 	{%r86, %r87}, [%rd5];
	shr.u32 	%r88, %r87, 2;
	xor.b32  	%r89, %r88, %r87;
	ld.global.v2.u32 	{%r90, %r91}, [%rd5+8];
	ld.global.v2.u32 	{%r92, %r93}, [%rd5+16];
	st.global.v2.u32 	[%rd5+8], {%r91, %r92};
	shl.b32 	%r94, %r93, 4;
	shl.b32 	%r95, %r89, 1;
	xor.b32  	%r96, %r95, %r94;
	xor.b32  	%r97, %r96, %r89;
	xor.b32  	%r98, %r97, %r93;
	st.global.v2.u32 	[%rd5+16], {%r93, %r98};
	add.s32 	%r99, %r86, 362437;
	st.global.v2.u32 	[%rd5], {%r99, %r90};
	add.s32 	%r100, %r98, %r99;
	rem.u32 	%r101, %r100, %r1;
	st.global.u32 	[%rd8+20], %r101;
	ld.global.v2.u32 	{%r102, %r103}, [%rd5];
	shr.u32 	%r104, %r103, 2;
	xor.b32  	%r105, %r104, %r103;
	ld.global.v2.u32 	{%r106, %r107}, [%rd5+8];
	ld.global.v2.u32 	{%r108, %r109}, [%rd5+16];
	st.global.v2.u32 	[%rd5+8], {%r107, %r108};
	shl.b32 	%r110, %r109, 4;
	shl.b32 	%r111, %r105, 1;
	xor.b32  	%r112, %r111, %r110;
	xor.b32  	%r113, %r112, %r105;
	xor.b32  	%r114, %r113, %r109;
	st.global.v2.u32 	[%rd5+16], {%r109, %r114};
	add.s32 	%r115, %r102, 362437;
	st.global.v2.u32 	[%rd5], {%r115, %r106};
	add.s32 	%r116, %r114, %r115;
	rem.u32 	%r117, %r116, %r1;
	st.global.u32 	[%rd8+24], %r117;
	ret;

}
	// .globl	_ZN6thrust24THRUST_300001_SM_1000_NS8cuda_cub4core6detail13_kernel_agentINS1_8__reduce11ReduceAgentINS0_12zip_iteratorIN4cuda3std3__45tupleIJNS0_6detail15normal_iteratorINS0_10device_ptrIdEEEENS0_17counting_iteratorIlNS0_11use_defaultESI_SI_EEEEEEEPNSB_IJdlEEESM_iNS1_9__extrema9arg_max_fIdlNSA_4lessIdEEEEEEJSL_SN_iSS_EEEvDpT0_
.visible .entry _ZN6thrust24THRUST_300001_SM_1000_NS8cuda_cub4core6detail13_kernel_agentINS1_8__reduce11ReduceAgentINS0_12zip_iteratorIN4cuda3std3__45tupleIJNS0_6detail15normal_iteratorINS0_10device_ptrIdEEEENS0_17counting_iteratorIlNS0_11use_defaultESI_SI_EEEEEEEPNSB_IJdlEEESM_iNS1_9__extrema9arg_max_fIdlNSA_4lessIdEEEEEEJSL_SN_iSS_EEEvDpT0_(
	.param .align 8 .b8 _ZN6thrust24THRUST_300001_SM_1000_NS8cuda_cub4core6detail13_kernel_agentINS1_8__reduce11ReduceAgentINS0_12zip_iteratorIN4cuda3std3__45tupleIJNS0_6detail15normal_iteratorINS0_10device_ptrIdEEEENS0_17counting_iteratorIlNS0_11use_defaultESI_SI_EEEEEEEPNSB_IJdlEEESM_iNS1_9__extrema9arg_max_fIdlNSA_4lessIdEEEEEEJSL_SN_iSS_EEEvDpT0__param_0[16],
	.param .u64 .ptr .align 1 _ZN6thrust24THRUST_300001_SM_1000_NS8cuda_cub4core6detail13_kernel_agentINS1_8__reduce11ReduceAgentINS0_12zip_iteratorIN4cuda3std3__45tupleIJNS0_6detail15normal_iteratorINS0_10device_ptrIdEEEENS0_17counting_iteratorIlNS0_11use_defaultESI_SI_EEEEEEEPNSB_IJdlEEESM_iNS1_9__extrema9arg_max_fIdlNSA_4lessIdEEEEEEJSL_SN_iSS_EEEvDpT0__param_1,
	.param .u32 _ZN6thrust24THRUST_300001_SM_1000_NS8cuda_cub4core6detail13_kernel_agentINS1_8__reduce11ReduceAgentINS0_12zip_iteratorIN4cuda3std3__45tupleIJNS0_6detail15normal_iteratorINS0_10device_ptrIdEEEENS0_17counting_iteratorIlNS0_11use_defaultESI_SI_EEEEEEEPNSB_IJdlEEESM_iNS1_9__extrema9arg_max_fIdlNSA_4lessIdEEEEEEJSL_SN_iSS_EEEvDpT0__param_2,
	.param .align 1 .b8 _ZN6thrust24THRUST_300001_SM_1000_NS8cuda_cub4core6detail13_kernel_agentINS1_8__reduce11ReduceAgentINS0_12zip_iteratorIN4cuda3std3__45tupleIJNS0_6detail15normal_iteratorINS0_10device_ptrIdEEEENS0_17counting_iteratorIlNS0_11use_defaultESI_SI_EEEEEEEPNSB_IJdlEEESM_iNS1_9__extrema9arg_max_fIdlNSA_4lessIdEEEEEEJSL_SN_iSS_EEEvDpT0__param_3[1]
)
.maxntid 256
{
	.reg .pred 	%p<213>;
	.reg .b32 	%r<400>;
	.reg .b64 	%rd<358>;
	.reg .b64 	%fd<242>;

	ld.param.u64 	%rd199, [_ZN6thrust24THRUST_300001_SM_1000_NS8cuda_cub4core6detail13_kernel_agentINS1_8__reduce11ReduceAgentINS0_12zip_iteratorIN4cuda3std3__45tupleIJNS0_6detail15normal_iteratorINS0_10device_ptrIdEEEENS0_17counting_iteratorIlNS0_11use_defaultESI_SI_EEEEEEEPNSB_IJdlEEESM_iNS1_9__extrema9arg_max_fIdlNSA_4lessIdEEEEEEJSL_SN_iSS_EEEvDpT0__param_0+8];
	ld.param.u64 	%rd198, [_ZN6thrust24THRUST_300001_SM_1000_NS8cuda_cub4core6detail13_kernel_agentINS1_8__reduce11ReduceAgentINS0_12zip_iteratorIN4cuda3std3__45tupleIJNS0_6detail15normal_iteratorINS0_10device_ptrIdEEEENS0_17counting_iteratorIlNS0_11use_defaultESI_SI_EEEEEEEPNSB_IJdlEEESM_iNS1_9__extrema9arg_max_fIdlNSA_4lessIdEEEEEEJSL_SN_iSS_EEEvDpT0__param_0];
	ld.param.u32 	%r36, [_ZN6thrust24THRUST_300001_SM_1000_NS8cuda_cub4core6detail13_kernel_agentINS1_8__reduce11ReduceAgentINS0_12zip_iteratorIN4cuda3std3__45tupleIJNS0_6detail15normal_iteratorINS0_10device_ptrIdEEEENS0_17counting_iteratorIlNS0_11use_defaultESI_SI_EEEEEEEPNSB_IJdlEEESM_iNS1_9__extrema9arg_max_fIdlNSA_4lessIdEEEEEEJSL_SN_iSS_EEEvDpT0__param_2];
	setp.eq.s32 	%p1, %r36, 0;
	@%p1 bra 	$L__BB5_206;
	cvta.to.global.u64 	%rd1, %rd198;
	setp.gt.s32 	%p2, %r36, 1279;
	@%p2 bra 	$L__BB5_122;
	mov.u32 	%r1, %tid.x;
	setp.ge.s32 	%p96, %r1, %r36;
	mov.f64 	%fd188, 0d0000000000000000;
	mov.b64 	%rd299, 0;
	mov.u32 	%r391, %r1;
	@%p96 bra 	$L__BB5_4;
	cvt.u64.u32 	%rd255, %r1;
	mul.wide.u32 	%rd256, %r1, 8;
	add.s64 	%rd257, %rd1, %rd256;
	add.s64 	%rd299, %rd199, %rd255;
	ld.global.f64 	%fd188, [%rd257];
	add.s32 	%r391, %r1, 256;
$L__BB5_4:
	setp.ge.s32 	%p97, %r391, %r36;
	@%p97 bra 	$L__BB5_26;
	not.b32 	%r160, %r391;
	add.s32 	%r4, %r36, %r160;
	and.b32  	%r161, %r4, 768;
	setp.eq.s32 	%p98, %r161, 768;
	@%p98 bra 	$L__BB5_11;
	cvt.u64.u32 	%rd259, %r391;
	add.s64 	%rd290, %rd199, %rd259;
	mul.wide.u32 	%rd260, %r391, 8;
	add.s64 	%rd289, %rd1, %rd260;
	shr.u32 	%r162, %r4, 8;
	add.s32 	%r163, %r162, 1;
	and.b32  	%r164, %r163, 3;
	neg.s32 	%r389, %r164;
$L__BB5_7:
	.pragma "nounroll";
	mov.u64 	%rd9, %rd299;
	mov.f64 	%fd3, %fd188;
	ld.global.f64 	%fd4, [%rd289];
	setp.lt.f64 	%p99, %fd3, %fd4;
	mov.u64 	%rd299, %rd290;
	mov.f64 	%fd188, %fd4;
	@%p99 bra 	$L__BB5_10;
	setp.lt.f64 	%p100, %fd4, %fd3;
	mov.u64 	%rd299, %rd9;
	mov.f64 	%fd188, %fd3;
	@%p100 bra 	$L__BB5_10;
	setp.lt.s64 	%p101, %rd9, %rd290;
	min.s64 	%rd299, %rd9, %rd290;
	selp.f64 	%fd188, %fd3, %fd4, %p101;
$L__BB5_10:
	add.s32 	%r391, %r391, 256;
	add.s64 	%rd290, %rd290, 256;
	add.s64 	%rd289, %rd289, 2048;
	add.s32 	%r389, %r389, 1;
	setp.ne.s32 	%p102, %r389, 0;
	@%p102 bra 	$L__BB5_7;
$L__BB5_11:
	setp.lt.u32 	%p103, %r4, 768;
	@%p103 bra 	$L__BB5_26;
	add.s32 	%r392, %r391, 512;
$L__BB5_13:
	mov.u32 	%r12, %r392;
	add.s32 	%r165, %r12, -512;
	cvt.s64.s32 	%rd261, %r165;
	mul.wide.s32 	%rd262, %r165, 8;
	add.s64 	%rd17, %rd1, %rd262;
	add.s64 	%rd18, %rd199, %rd261;
	ld.global.f64 	%fd10, [%rd17];
	setp.lt.f64 	%p104, %fd188, %fd10;
	mov.u64 	%rd296, %rd18;
	mov.f64 	%fd185, %fd10;
	@%p104 bra 	$L__BB5_16;
	setp.lt.f64 	%p105, %fd10, %fd188;
	mov.u64 	%rd296, %rd299;
	mov.f64 	%fd185, %fd188;
	@%p105 bra 	$L__BB5_16;
	setp.lt.s64 	%p106, %rd299, %rd18;
	min.s64 	%rd296, %rd299, %rd18;
	selp.f64 	%fd185, %fd188, %fd10, %p106;
$L__BB5_16:
	add.s32 	%r166, %r12, -256;
	cvt.s64.s32 	%rd263, %r166;
	add.s64 	%rd21, %rd199, %rd263;
	ld.global.f64 	%fd13, [%rd17+2048];
	setp.lt.f64 	%p107, %fd185, %fd13;
	mov.u64 	%rd297, %rd21;
	mov.f64 	%fd186, %fd13;
	@%p107 bra 	$L__BB5_19;
	setp.lt.f64 	%p108, %fd13, %fd185;
	mov.u64 	%rd297, %rd296;
	mov.f64 	%fd186, %fd185;
	@%p108 bra 	$L__BB5_19;
	setp.lt.s64 	%p109, %rd296, %rd21;
	min.s64 	%rd297, %rd296, %rd21;
	selp.f64 	%fd186, %fd185, %fd13, %p109;
$L__BB5_19:
	cvt.s64.s32 	%rd264, %r12;
	add.s64 	%rd24, %rd199, %rd264;
	ld.global.f64 	%fd16, [%rd17+4096];
	setp.lt.f64 	%p110, %fd186, %fd16;
	mov.u64 	%rd298, %rd24;
	mov.f64 	%fd187, %fd16;
	@%p110 bra 	$L__BB5_22;
	setp.lt.f64 	%p111, %fd16, %fd186;
	mov.u64 	%rd298, %rd297;
	mov.f64 	%fd187, %fd186;
	@%p111 bra 	$L__BB5_22;
	setp.lt.s64 	%p112, %rd297, %rd24;
	min.s64 	%rd298, %rd297, %rd24;
	selp.f64 	%fd187, %fd186, %fd16, %p112;
$L__BB5_22:
	add.s32 	%r167, %r12, 256;
	cvt.s64.s32 	%rd265, %r167;
	add.s64 	%rd27, %rd199, %rd265;
	ld.global.f64 	%fd19, [%rd17+6144];
	setp.lt.f64 	%p113, %fd187, %fd19;
	mov.u64 	%rd299, %rd27;
	mov.f64 	%fd188, %fd19;
	@%p113 bra 	$L__BB5_25;
	setp.lt.f64 	%p114, %fd19, %fd187;
	mov.u64 	%rd299, %rd298;
	mov.f64 	%fd188, %fd187;
	@%p114 bra 	$L__BB5_25;
	setp.lt.s64 	%p115, %rd298, %rd27;
	min.s64 	%rd299, %rd298, %rd27;
	selp.f64 	%fd188, %fd187, %fd19, %p115;
$L__BB5_25:
	add.s32 	%r392, %r12, 1024;
	add.s32 	%r168, %r12, 512;
	setp.lt.s32 	%p116, %r168, %r36;
	@%p116 bra 	$L__BB5_13;
$L__BB5_26:
	setp.lt.s32 	%p117, %r36, 256;
	@%p117 bra 	$L__BB5_71;
	// begin inline asm
	mov.u32 %r282, %laneid;
	// end inline asm
	mov.b64 	%rd276, %fd188;
	mov.b64 	{%r284, %r289}, %rd276;
	mov.b32 	%r300, 1;
	mov.b32 	%r301, 31;
	mov.b32 	%r302, -1;
	// begin inline asm
	shfl.sync.down.b32 %r283, %r284, %r300, %r301, %r302;
	// end inline asm
	// begin inline asm
	shfl.sync.down.b32 %r288, %r289, %r300, %r301, %r302;
	// end inline asm
	mov.b64 	%rd277, {%r283, %r288};
	mov.b64 	%fd23, %rd277;
	mov.b64 	{%r294, %r299}, %rd299;
	// begin inline asm
	shfl.sync.down.b32 %r293, %r294, %r300, %r301, %r302;
	// end inline asm
	// begin inline asm
	shfl.sync.down.b32 %r298, %r299, %r300, %r301, %r302;
	// end inline asm
	mov.b64 	%rd31, {%r293, %r298};
	setp.gt.s32 	%p169, %r282, 30;
	mov.u64 	%rd301, %rd299;
	mov.f64 	%fd190, %fd188;
	@%p169 bra 	$L__BB5_31;
	setp.lt.f64 	%p170, %fd188, %fd23;
	mov.u64 	%rd301, %rd31;
	mov.f64 	%fd190, %fd23;
	@%p170 bra 	$L__BB5_31;
	setp.gt.f64 	%p171, %fd188, %fd23;
	mov.u64 	%rd301, %rd299;
	mov.f64 	%fd190, %fd188;
	@%p171 bra 	$L__BB5_31;
	setp.lt.s64 	%p172, %rd299, %rd31;
	min.s64 	%rd301, %rd299, %rd31;
	selp.f64 	%fd190, %fd188, %fd23, %p172;
$L__BB5_31:
	mov.b64 	%rd278, %fd190;
	mov.b64 	{%r304, %r309}, %rd278;
	mov.b32 	%r320, 2;
	mov.b32 	%r321, 31;
	mov.b32 	%r322, -1;
	// begin inline asm
	shfl.sync.down.b32 %r303, %r304, %r320, %r321, %r322;
	// end inline asm
	// begin inline asm
	shfl.sync.down.b32 %r308, %r309, %r320, %r321, %r322;
	// end inline asm
	mov.b64 	%rd279, {%r303, %r308};
	mov.b64 	%fd26, %rd279;
	mov.b64 	{%r314, %r319}, %rd301;
	// begin inline asm
	shfl.sync.down.b32 %r313, %r314, %r320, %r321, %r322;
	// end inline asm
	// begin inline asm
	shfl.sync.down.b32 %r318, %r319, %r320, %r321, %r322;
	// end inline asm
	mov.b64 	%rd34, {%r313, %r318};
	setp.gt.s32 	%p173, %r282, 29;
	mov.u64 	%rd302, %rd301;
	mov.f64 	%fd191, %fd190;
	@%p173 bra 	$L__BB5_35;
	setp.lt.f64 	%p174, %fd190, %fd26;
	mov.u64 	%rd302, %rd34;
	mov.f64 	%fd191, %fd26;
	@%p174 bra 	$L__BB5_35;
	setp.gt.f64 	%p175, %fd190, %fd26;
	mov.u64 	%rd302, %rd301;
	mov.f64 	%fd191, %fd190;
	@%p175 bra 	$L__BB5_35;
	setp.lt.s64 	%p176, %rd301, %rd34;
	min.s64 	%rd302, %rd301, %rd34;
	selp.f64 	%fd191, %fd190, %fd26, %p176;
$L__BB5_35:
	mov.b64 	%rd280, %fd191;
	mov.b64 	{%r324, %r329}, %rd280;
	mov.b32 	%r340, 4;
	mov.b32 	%r341, 31;
	mov.b32 	%r342, -1;
	// begin inline asm
	shfl.sync.down.b32 %r323, %r324, %r340, %r341, %r342;
	// end inline asm
	// begin inline asm
	shfl.sync.down.b32 %r328, %r329, %r340, %r341, %r342;
	// end inline asm
	mov.b64 	%rd281, {%r323, %r328};
	mov.b64 	%fd29, %rd281;
	mov.b64 	{%r334, %r339}, %rd302;
	// begin inline asm
	shfl.sync.down.b32 %r333, %r334, %r340, %r341, %r342;
	// end inline asm
	// begin inline asm
	shfl.sync.down.b32 %r338, %r339, %r340, %r341, %r342;
	// end inline asm
	mov.b64 	%rd37, {%r333, %r338};
	setp.gt.s32 	%p177, %r282, 27;
	mov.u64 	%rd303, %rd302;
	mov.f64 	%fd192, %fd191;
	@%p177 bra 	$L__BB5_39;
	setp.lt.f64 	%p178, %fd191, %fd29;
	mov.u64 	%rd303, %rd37;
	mov.f64 	%fd192, %fd29;
	@%p178 bra 	$L__BB5_39;
	setp.gt.f64 	%p179, %fd191, %fd29;
	mov.u64 	%rd303, %rd302;
	mov.f64 	%fd192, %fd191;
	@%p179 bra 	$L__BB5_39;
	setp.lt.s64 	%p180, %rd302, %rd37;
	min.s64 	%rd303, %rd302, %rd37;
	selp.f64 	%fd192, %fd191, %fd29, %p180;
$L__BB5_39:
	mov.b64 	%rd282, %fd192;
	mov.b64 	{%r344, %r349}, %rd282;
	mov.b32 	%r360, 8;
	mov.b32 	%r361, 31;
	mov.b32 	%r362, -1;
	// begin inline asm
	shfl.sync.down.b32 %r343, %r344, %r360, %r361, %r362;
	// end inline asm
	// begin inline asm
	shfl.sync.down.b32 %r348, %r349, %r360, %r361, %r362;
	// end inline asm
	mov.b64 	%rd283, {%r343, %r348};
	mov.b64 	%fd32, %rd283;
	mov.b64 	{%r354, %r359}, %rd303;
	// begin inline asm
	shfl.sync.down.b32 %r353, %r354, %r360, %r361, %r362;
	// end inline asm
	// begin inline asm
	shfl.sync.down.b32 %r358, %r359, %r360, %r361, %r362;
	// end inline asm
	mov.b64 	%rd40, {%r353, %r358};
	setp.gt.s32 	%p181, %r282, 23;
	mov.u64 	%rd304, %rd303;
	mov.f64 	%fd193, %fd192;
	@%p181 bra 	$L__BB5_43;
	setp.lt.f64 	%p182, %fd192, %fd32;
	mov.u64 	%rd304, %rd40;
	mov.f64 	%fd193, %fd32;
	@%p182 bra 	$L__BB5_43;
	setp.gt.f64 	%p183, %fd192, %fd32;
	mov.u64 	%rd304, %rd303;
	mov.f64 	%fd193, %fd192;
	@%p183 bra 	$L__BB5_43;
	setp.lt.s64 	%p184, %rd303, %rd40;
	min.s64 	%rd304, %rd303, %rd40;
	selp.f64 	%fd193, %fd192, %fd32, %p184;
$L__BB5_43:
	mov.b64 	%rd284, %fd193;
	mov.b64 	{%r364, %r369}, %rd284;
	mov.b32 	%r380, 16;
	mov.b32 	%r381, 31;
	mov.b32 	%r382, -1;
	// begin inline asm
	shfl.sync.down.b32 %r363, %r364, %r380, %r381, %r382;
	// end inline asm
	// begin inline asm
	shfl.sync.down.b32 %r368, %r369, %r380, %r381, %r382;
	// end inline asm
	mov.b64 	%rd285, {%r363, %r368};
	mov.b64 	%fd35, %rd285;
	mov.b64 	{%r374, %r379}, %rd304;
	// begin inline asm
	shfl.sync.down.b32 %r373, %r374, %r380, %r381, %r382;
	// end inline asm
	// begin inline asm
	shfl.sync.down.b32 %r378, %r379, %r380, %r381, %r382;
	// end inline asm
	mov.b64 	%rd43, {%r373, %r378};
	setp.gt.s32 	%p185, %r282, 15;
	mov.u64 	%rd357, %rd304;
	mov.f64 	%fd241, %fd193;
	@%p185 bra 	$L__BB5_47;
	setp.lt.f64 	%p186, %fd193, %fd35;
	mov.u64 	%rd357, %rd43;
	mov.f64 	%fd241, %fd35;
	@%p186 bra 	$L__BB5_47;
	setp.gt.f64 	%p187, %fd193, %fd35;
	mov.u64 	%rd357, %rd304;
	mov.f64 	%fd241, %fd193;
	@%p187 bra 	$L__BB5_47;
	setp.lt.s64 	%p188, %rd304, %rd43;
	min.s64 	%rd357, %rd304, %rd43;
	selp.f64 	%fd241, %fd193, %fd35, %p188;
$L__BB5_47:
	setp.ne.s32 	%p189, %r282, 0;
	@%p189 bra 	$L__BB5_49;
	shr.u32 	%r383, %r1, 1;
	and.b32  	%r384, %r383, 496;
	mov.u32 	%r385, _ZN6thrust24THRUST_300001_SM_1000_NS8cuda_cub4core6detail5shmemE;
	add.s32 	%r386, %r385, %r384;
	st.shared.f64 	[%r386+8], %fd241;
	st.shared.u64 	[%r386+16], %rd357;
$L__BB5_49:
	bar.sync 	0;
	setp.ne.s32 	%p190, %r1, 0;
	@%p190 bra 	$L__BB5_204;
	ld.shared.f64 	%fd38, [_ZN6thrust24THRUST_300001_SM_1000_NS8cuda_cub4core6detail5shmemE+24];
	ld.shared.u64 	%rd46, [_ZN6thrust24THRUST_300001_SM_1000_NS8cuda_cub4core6detail5shmemE+32];
	setp.lt.f64 	%p191, %fd241, %fd38;
	mov.u64 	%rd306, %rd46;
	mov.f64 	%fd195, %fd38;
	@%p191 bra 	$L__BB5_53;
	setp.lt.f64 	%p192, %fd38, %fd241;
	mov.u64 	%rd306, %rd357;
	mov.f64 	%fd195, %fd241;
	@%p192 bra 	$L__BB5_53;
	setp.lt.s64 	%p193, %rd357, %rd46;
	min.s64 	%rd306, %rd357, %rd46;
	selp.f64 	%fd195, %fd241, %fd38, %p193;
$L__BB5_53:
	ld.shared.f64 	%fd41, [_ZN6thrust24THRUST_300001_SM_1000_NS8cuda_cub4core6detail5shmemE+40];
	ld.shared.u64 	%rd49, [_ZN6thrust24THRUST_300001_SM_1000_NS8cuda_cub4core6detail5shmemE+48];
	setp.lt.f64 	%p194, %fd195, %fd41;
	mov.u64 	%rd307, %rd49;
	mov.f64 	%fd196, %fd41;
	@%p194 bra 	$L__BB5_56;
	setp.lt.f64 	%p195, %fd41, %fd195;
	mov.u64 	%rd307, %rd306;
	mov.f64 	%fd196, %fd195;
	@%p195 bra 	$L__BB5_56;
	setp.lt.s64 	%p196, %rd306, %rd49;
	min.s64 	%rd307, %rd306, %rd49;
	selp.f64 	%fd196, %fd195, %fd41, %p196;
$L__BB5_56:
	ld.shared.f64 	%fd44, [_ZN6thrust24THRUST_300001_SM_1000_NS8cuda_cub4core6detail5shmemE+56];
	ld.shared.u64 	%rd52, [_ZN6thrust24THRUST_300001_SM_1000_NS8cuda_cub4core6detail5shmemE+64];
	setp.lt.f64 	%p197, %fd196, %fd44;
	mov.u64 	%rd308, %rd52;
	mov.f64 	%fd197, %fd44;
	@%p197 bra 	$L__BB5_59;
	setp.lt.f64 	%p198, %fd44, %fd196;
	mov.u64 	%rd308, %rd307;
	mov.f64 	%fd197, %fd196;
	@%p198 bra 	$L__BB5_59;
	setp.lt.s64 	%p199, %rd307, %rd52;
	min.s64 	%rd308, %rd307, %rd52;
	selp.f64 	%fd197, %fd196, %fd44, %p199;
$L__BB5_59:
	ld.shared.f64 	%fd47, [_ZN6thrust24THRUST_300001_SM_1000_NS8cuda_cub4core6detail5shmemE+72];
	ld.shared.u64 	%rd55, [_ZN6thrust24THRUST_300001_SM_1000_NS8cuda_cub4core6detail5shmemE+80];
	setp.lt.f64 	%p200, %fd197, %fd47;
	mov.u64 	%rd309, %rd55;
	mov.f64 	%fd198, %fd47;
	@%p200 bra 	$L__BB5_62;
	setp.lt.f64 	%p201, %fd47, %fd197;
	mov.u64 	%rd309, %rd308;
	mov.f64 	%fd198, %fd197;
	@%p201 bra 	$L__BB5_62;
	setp.lt.s64 	%p202, %rd308, %rd55;
	min.s64 	%rd309, %rd308, %rd55;
	selp.f64 	%fd198, %fd197, %fd47, %p202;
$L__BB5_62:
	ld.shared.f64 	%fd50, [_ZN6thrust24THRUST_300001_SM_1000_NS8cuda_cub4core6detail5shmemE+88];
	ld.shared.u64 	%rd58, [_ZN6thrust24THRUST_300001_SM_1000_NS8cuda_cub4core6detail5shmemE+96];
	setp.lt.f64 	%p203, %fd198, %fd50;
	mov.u64 	%rd310, %rd58;
	mov.f64 	%fd199, %fd50;
	@%p203 bra 	$L__BB5_65;
	setp.lt.f64 	%p204, %fd50, %fd198;
	mov.u64 	%rd310, %rd309;
	mov.f64 	%fd199, %fd198;
	@%p204 bra 	$L__BB5_65;
	setp.lt.s64 	%p205, %rd309, %rd58;
	min.s64 	%rd310, %rd309, %rd58;
	selp.f64 	%fd199, %fd198, %fd50, %p205;
$L__BB5_65:
	ld.shared.f64 	%fd53, [_ZN6thrust24THRUST_300001_SM_1000_NS8cuda_cub4core6detail5shmemE+104];
	ld.shared.u64 	%rd61, [_ZN6thrust24THRUST_300001_SM_1000_NS8cuda_cub4core6detail5shmemE+112];
	setp.lt.f64 	%p206, %fd199, %fd53;
	mov.u64 	%rd311, %rd61;
	mov.f64 	%fd200, %fd53;
	@%p206 bra 	$L__BB5_68;
	setp.lt.f64 	%p207, %fd53, %fd199;
	mov.u64 	%rd311, %rd310;
	mov.f64 	%fd200, %fd199;
	@%p207 bra 	$L__BB5_68;
	setp.lt.s64 	%p208, %rd310, %rd61;
	min.s64 	%rd311, %rd310, %rd61;
	selp.f64 	%fd200, %fd199, %fd53, %p208;
$L__BB5_68:
	ld.shared.f64 	%fd56, [_ZN6thrust24THRUST_300001_SM_1000_NS8cuda_cub4core6detail5shmemE+120];
	ld.shared.u64 	%rd64, [_ZN6thrust24THRUST_300001_SM_1000_NS8cuda_cub4core6detail5shmemE+128];
	setp.lt.f64 	%p209, %fd200, %fd56;
	mov.u64 	%rd357, %rd64;
	mov.f64 	%fd241, %fd56;
	@%p209 bra 	$L__BB5_204;
	setp.lt.f64 	%p210, %fd56, %fd200;
	mov.u64 	%rd357, %rd311;
	mov.f64 	%fd241, %fd200;
	@%p210 bra 	$L__BB5_204;
	setp.lt.s64 	%p211, %rd311, %rd64;
	min.s64 	%rd357, %rd311, %rd64;
	selp.f64 	%fd241, %fd200, %fd56, %p211;
	bra.uni 	$L__BB5_204;
$L__BB5_71:
	// begin inline asm
	mov.u32 %r169, %laneid;
	// end inline asm
	and.b32  	%r190, %r1, 992;
	add.s32 	%r191, %r190, 32;
	setp.gt.s32 	%p118, %r191, %r36;
	not.b32 	%r192, %r190;
	add.s32 	%r193, %r36, %r192;
	selp.b32 	%r188, %r193, 31, %p118;
	mov.b64 	%rd266, %fd188;
	mov.b64 	{%r171, %r176}, %rd266;
	mov.b32 	%r187, 1;
	mov.b32 	%r189, -1;
	// begin inline asm
	shfl.sync.down.b32 %r170, %r171, %r187, %r188, %r189;
	// end inline asm
	// begin inline asm
	shfl.sync.down.b32 %r175, %r176, %r187, %r188, %r189;
	// end inline asm
	mov.b64 	%rd267, {%r170, %r175};
	mov.b64 	%fd58, %rd267;
	mov.b64 	{%r181, %r186}, %rd299;
	// begin inline asm
	shfl.sync.down.b32 %r180, %r181, %r187, %r188, %r189;
	// end inline asm
	// begin inline asm
	shfl.sync.down.b32 %r185, %r186, %r187, %r188, %r189;
	// end inline asm
	mov.b64 	%rd66, {%r180, %r185};
	setp.ge.s32 	%p119, %r169, %r188;
	mov.u64 	%rd312, %rd299;
	mov.f64 	%fd201, %fd188;
	@%p119 bra 	$L__BB5_75;
	setp.lt.f64 	%p120, %fd188, %fd58;
	mov.u64 	%rd312, %rd66;
	mov.f64 	%fd201, %fd58;
	@%p120 bra 	$L__BB5_75;
	setp.gt.f64 	%p121, %fd188, %fd58;
	mov.u64 	%rd312, %rd299;
	mov.f64 	%fd201, %fd188;
	@%p121 bra 	$L__BB5_75;
	setp.lt.s64 	%p122, %rd299, %rd66;
	min.s64 	%rd312, %rd299, %rd66;
	selp.f64 	%fd201, %fd188, %fd58, %p122;
$L__BB5_75:
	mov.b64 	%rd268, %fd201;
	mov.b64 	{%r195, %r200}, %rd268;
	mov.b32 	%r211, 2;
	mov.b32 	%r213, -1;
	// begin inline asm
	shfl.sync.down.b32 %r194, %r195, %r211, %r188, %r213;
	// end inline asm
	// begin inline asm
	shfl.sync.down.b32 %r199, %r200, %r211, %r188, %r213;
	// end inline asm
	mov.b64 	%rd269, {%r194, %r199};
	mov.b64 	%fd61, %rd269;
	mov.b64 	{%r205, %r210}, %rd312;
	// begin inline asm
	shfl.sync.down.b32 %r204, %r205, %r211, %r188, %r213;
	// end inline asm
	// begin inline asm
	shfl.sync.down.b32 %r209, %r210, %r211, %r188, %r213;
	// end inline asm
	mov.b64 	%rd69, {%r204, %r209};
	add.s32 	%r214, %r169, 2;
	setp.gt.s32 	%p123, %r214, %r188;
	mov.u64 	%rd313, %rd312;
	mov.f64 	%fd202, %fd201;
	@%p123 bra 	$L__BB5_79;
	setp.lt.f64 	%p124, %fd201, %fd61;
	mov.u64 	%rd313, %rd69;
	mov.f64 	%fd202, %fd61;
	@%p124 bra 	$L__BB5_79;
	setp.gt.f64 	%p125, %fd201, %fd61;
	mov.u64 	%rd313, %rd312;
	mov.f64 	%fd202, %fd201;
	@%p125 bra 	$L__BB5_79;
	setp.lt.s64 	%p126, %rd312, %rd69;
	min.s64 	%rd313, %rd312, %rd69;
	selp.f64 	%fd202, %fd201, %fd61, %p126;
$L__BB5_79:
	mov.b64 	%rd270, %fd202;
	mov.b64 	{%r216, %r221}, %rd270;
	mov.b32 	%r232, 4;
	mov.b32 	%r234, -1;
	// begin inline asm
	shfl.sync.down.b32 %r215, %r216, %r232, %r188, %r234;
	// end inline asm
	// begin inline asm
	shfl.sync.down.b32 %r220, %r221, %r232, %r188, %r234;
	// end inline asm
	mov.b64 	%rd271, {%r215, %r220};
	mov.b64 	%fd64, %rd271;
	mov.b64 	{%r226, %r231}, %rd313;
	// begin inline asm
	shfl.sync.down.b32 %r225, %r226, %r232, %r188, %r234;
	// end inline asm
	// begin inline asm
	shfl.sync.down.b32 %r230, %r231, %r232, %r188, %r234;
	// end inline asm
	mov.b64 	%rd72, {%r225, %r230};
	add.s32 	%r235, %r169, 4;
	setp.gt.s32 	%p127, %r235, %r188;
	mov.u64 	%rd314, %rd313;
	mov.f64 	%fd203, %fd202;
	@%p127 bra 	$L__BB5_83;
	setp.lt.f64 	%p128, %fd202, %fd64;
	mov.u64 	%rd314, %rd72;
	mov.f64 	%fd203, %fd64;
	@%p128 bra 	$L__BB5_83;
	setp.gt.f64 	%p129, %fd202, %fd64;
	mov.u64 	%rd314, %rd313;
	mov.f64 	%fd203, %fd202;
	@%p129 bra 	$L__BB5_83;
	setp.lt.s64 	%p130, %rd313, %rd72;
	min.s64 	%rd314, %rd313, %rd72;
	selp.f64 	%fd203, %fd202, %fd64, %p130;
$L__BB5_83:
	mov.b64 	%rd272, %fd203;
	mov.b64 	{%r237, %r242}, %rd272;
	mov.b32 	%r253, 8;
	mov.b32 	%r255, -1;
	// begin inline asm
	shfl.sync.down.b32 %r236, %r237, %r253, %r188, %r255;
	// end inline asm
	// begin inline asm
	shfl.sync.down.b32 %r241, %r242, %r253, %r188, %r255;
	// end inline asm
	mov.b64 	%rd273, {%r236, %r241};
	mov.b64 	%fd67, %rd273;
	mov.b64 	{%r247, %r252}, %rd314;
	// begin inline asm
	shfl.sync.down.b32 %r246, %r247, %r253, %r188, %r255;
	// end inline asm
	// begin inline asm
	shfl.sync.down.b32 %r251, %r252, %r253, %r188, %r255;
	// end inline asm
	mov.b64 	%rd75, {%r246, %r251};
	add.s32 	%r256, %r169, 8;
	setp.gt.s32 	%p131, %r256, %r188;
	mov.f64 	%fd204, %fd203;
	mov.u64 	%rd315, %rd314;
	@%p131 bra 	$L__BB5_87;
	setp.lt.f64 	%p132, %fd203, %fd67;
	mov.f64 	%fd204, %fd67;
	mov.u64 	%rd315, %rd75;
	@%p132 bra 	$L__BB5_87;
	setp.gt.f64 	%p133, %fd203, %fd67;
	mov.f64 	%fd204, %fd203;
	mov.u64 	%rd315, %rd314;
	@%p133 bra 	$L__BB5_87;
	setp.lt.s64 	%p134, %rd314, %rd75;
	selp.f64 	%fd204, %fd203, %fd67, %p134;
	min.s64 	%rd315, %rd314, %rd75;
$L__BB5_87:
	mov.b64 	%rd274, %fd204;
	mov.b64 	{%r258, %r263}, %rd274;
	mov.b32 	%r274, 16;
	mov.b32 	%r276, -1;
	// begin inline asm
	shfl.sync.down.b32 %r257, %r258, %r274, %r188, %r276;
	// end inline asm
	// begin inline asm
	shfl.sync.down.b32 %r262, %r263, %r274, %r188, %r276;
	// end inline asm
	mov.b64 	%rd275, {%r257, %r262};
	mov.b64 	%fd70, %rd275;
	mov.b64 	{%r268, %r273}, %rd315;
	// begin inline asm
	shfl.sync.down.b32 %r267, %r268, %r274, %r188, %r276;
	// end inline asm
	// begin inline asm
	shfl.sync.down.b32 %r272, %r273, %r274, %r188, %r276;
	// end inline asm
	mov.b64 	%rd78, {%r267, %r272};
	add.s32 	%r277, %r169, 16;
	setp.gt.s32 	%p135, %r277, %r188;
	mov.f64 	%fd241, %fd204;
	mov.u64 	%rd357, %rd315;
	@%p135 bra 	$L__BB5_91;
	setp.lt.f64 	%p136, %fd204, %fd70;
	mov.f64 	%fd241, %fd70;
	mov.u64 	%rd357, %rd78;
	@%p136 bra 	$L__BB5_91;
	setp.gt.f64 	%p137, %fd204, %fd70;
	mov.f64 	%fd241, %fd204;
	mov.u64 	%rd357, %rd315;
	@%p137 bra 	$L__BB5_91;
	setp.lt.s64 	%p138, %rd315, %rd78;
	selp.f64 	%fd241, %fd204, %fd70, %p138;
	min.s64 	%rd357, %rd315, %rd78;
$L__BB5_91:
	setp.ne.s32 	%p139, %r169, 0;
	@%p139 bra 	$L__BB5_93;
	shr.u32 	%r278, %r1, 1;
	and.b32  	%r279, %r278, 496;
	mov.u32 	%r280, _ZN6thrust24THRUST_300001_SM_1000_NS8cuda_cub4core6detail5shmemE;
	add.s32 	%r281, %r280, %r279;
	st.shared.f64 	[%r281+8], %fd241;
	st.shared.u64 	[%r281+16], %rd357;
$L__BB5_93:
	bar.sync 	0;
	setp.ne.s32 	%p140, %r1, 0;
	@%p140 bra 	$L__BB5_204;
	setp.lt.s32 	%p141, %r36, 33;
	mov.f64 	%fd206, %fd241;
	mov.u64 	%rd317, %rd357;
	@%p141 bra 	$L__BB5_98;
	ld.shared.f64 	%fd73, [_ZN6thrust24THRUST_300001_SM_1000_NS8cuda_cub4core6detail5shmemE+24];
	ld.shared.u64 	%rd81, [_ZN6thrust24THRUST_300001_SM_1000_NS8cuda_cub4core6detail5shmemE+32];
	setp.lt.f64 	%p142, %fd241, %fd73;
	mov.f64 	%fd206, %fd73;
	mov.u64 	%rd317, %rd81;
	@%p142 bra 	$L__BB5_98;
	setp.lt.f64 	%p143, %fd73, %fd241;
	mov.f64 	%fd206, %fd241;
	mov.u64 	%rd317, %rd357;
	@%p143 bra 	$L__BB5_98;
	setp.lt.s64 	%p144, %rd357, %rd81;
	selp.f64 	%fd206, %fd241, %fd73, %p144;
	min.s64 	%rd317, %rd357, %rd81;
$L__BB5_98:
	setp.lt.s32 	%p145, %r36, 65;
	mov.f64 	%fd207, %fd206;
	mov.u64 	%rd318, %rd317;
	@%p145 bra 	$L__BB5_102;
	ld.shared.f64 	%fd76, [_ZN6thrust24THRUST_300001_SM_1000_NS8cuda_cub4core6detail5shmemE+40];
	ld.shared.u64 	%rd84, [_ZN6thrust24THRUST_300001_SM_1000_NS8cuda_cub4core6detail5shmemE+48];
	setp.lt.f64 	%p146, %fd206, %fd76;
	mov.f64 	%fd207, %fd76;
	mov.u64 	%rd318, %rd84;
	@%p146 bra 	$L__BB5_102;
	setp.lt.f64 	%p147, %fd76, %fd206;
	mov.f64 	%fd207, %fd206;
	mov.u64 	%rd318, %rd317;
	@%p147 bra 	$L__BB5_102;
	setp.lt.s64 	%p148, %rd317, %rd84;
	selp.f64 	%fd207, %fd206, %fd76, %p148;
	min.s64 	%rd318, %rd317, %rd84;
$L__BB5_102:
	setp.lt.s32 	%p149, %r36, 97;
	mov.f64 	%fd208, %fd207;
	mov.u64 	%rd319, %rd318;
	@%p149 bra 	$L__BB5_106;
	ld.shared.f64 	%fd79, [_ZN6thrust24THRUST_300001_SM_1000_NS8cuda_cub4core6detail5shmemE+56];
	ld.shared.u64 	%rd87, [_ZN6thrust24THRUST_300001_SM_1000_NS8cuda_cub4core6detail5shmemE+64];
	setp.lt.f64 	%p150, %fd207, %fd79;
	mov.f64 	%fd208, %fd79;
	mov.u64 	%rd319, %rd87;
	@%p150 bra 	$L__BB5_106;
	setp.lt.f64 	%p151, %fd79, %fd207;
	mov.f64 	%fd208, %fd207;
	mov.u64 	%rd319, %rd318;
	@%p151 bra 	$L__BB5_106;
	setp.lt.s64 	%p152, %rd318, %rd87;
	selp.f64 	%fd208, %fd207, %fd79, %p152;
	min.s64 	%rd319, %rd318, %rd87;
$L__BB5_106:
	setp.lt.s32 	%p153, %r36, 129;
	mov.f64 	%fd209, %fd208;
	mov.u64 	%rd320, %rd319;
	@%p153 bra 	$L__BB5_110;
	ld.shared.f64 	%fd82, [_ZN6thrust24THRUST_300001_SM_1000_NS8cuda_cub4core6detail5shmemE+72];
	ld.shared.u64 	%rd90, [_ZN6thrust24THRUST_300001_SM_1000_NS8cuda_cub4core6detail5shmemE+80];
	setp.lt.f64 	%p154, %fd208, %fd82;
	mov.f64 	%fd209, %fd82;
	mov.u64 	%rd320, %rd90;
	@%p154 bra 	$L__BB5_110;
	setp.lt.f64 	%p155, %fd82, %fd208;
	mov.f64 	%fd209, %fd208;
	mov.u64 	%rd320, %rd319;
	@%p155 bra 	$L__BB5_110;
	setp.lt.s64 	%p156, %rd319, %rd90;
	selp.f64 	%fd209, %fd208, %fd82, %p156;
	min.s64 	%rd320, %rd319, %rd90;
$L__BB5_110:
	setp.lt.s32 	%p157, %r36, 161;
	mov.f64 	%fd210, %fd209;
	mov.u64 	%rd321, %rd320;
	@%p157 bra 	$L__BB5_114;
	ld.shared.f64 	%fd85, [_ZN6thrust24THRUST_300001_SM_1000_NS8cuda_cub4core6detail5shmemE+88];
	ld.shared.u64 	%rd93, [_ZN6thrust24THRUST_300001_SM_1000_NS8cuda_cub4core6detail5shmemE+96];
	setp.lt.f64 	%p158, %fd209, %fd85;
	mov.f64 	%fd210, %fd85;
	mov.u64 	%rd321, %rd93;
	@%p158 bra 	$L__BB5_114;
	setp.lt.f64 	%p159, %fd85, %fd209;
	mov.f64 	%fd210, %fd209;
	mov.u64 	%rd321, %rd320;
	@%p159 bra 	$L__BB5_114;
	setp.lt.s64 	%p160, %rd320, %rd93;
	selp.f64 	%fd210, %fd209, %fd85, %p160;
	min.s64 	%rd321, %rd320, %rd93;
$L__BB5_114:
	setp.lt.s32 	%p161, %r36, 193;
	mov.f64 	%fd211, %fd210;
	mov.u64 	%rd322, %rd321;
	@%p161 bra 	$L__BB5_118;
	ld.shared.f64 	%fd88, [_ZN6thrust24THRUST_300001_SM_1000_NS8cuda_cub4core6detail5shmemE+104];
	ld.shared.u64 	%rd96, [_ZN6thrust24THRUST_300001_SM_1000_NS8cuda_cub4core6detail5shmemE+112];
	setp.lt.f64 	%p162, %fd210, %fd88;
	mov.f64 	%fd211, %fd88;
	mov.u64 	%rd322, %rd96;
	@%p162 bra 	$L__BB5_118;
	setp.lt.f64 	%p163, %fd88, %fd210;
	mov.f64 	%fd211, %fd210;
	mov.u64 	%rd322, %rd321;
	@%p163 bra 	$L__BB5_118;
	setp.lt.s64 	%p164, %rd321, %rd96;
	selp.f64 	%fd211, %fd210, %fd88, %p164;
	min.s64 	%rd322, %rd321, %rd96;
$L__BB5_118:
	setp.lt.s32 	%p165, %r36, 225;
	mov.u64 	%rd357, %rd322;
	mov.f64 	%fd241, %fd211;
	@%p165 bra 	$L__BB5_204;
	ld.shared.f64 	%fd91, [_ZN6thrust24THRUST_300001_SM_1000_NS8cuda_cub4core6detail5shmemE+120];
	ld.shared.u64 	%rd99, [_ZN6thrust24THRUST_300001_SM_1000_NS8cuda_cub4core6detail5shmemE+128];
	setp.lt.f64 	%p166, %fd211, %fd91;
	mov.u64 	%rd357, %rd99;
	mov.f64 	%fd241, %fd91;
	@%p166 bra 	$L__BB5_204;
	setp.lt.f64 	%p167, %fd91, %fd211;
	mov.u64 	%rd357, %rd322;
	mov.f64 	%fd241, %fd211;
	@%p167 bra 	$L__BB5_204;
	setp.lt.s64 	%p168, %rd322, %rd99;
	selp.f64 	%fd241, %fd211, %fd91, %p168;
	min.s64 	%rd357, %rd322, %rd99;
	bra.uni 	$L__BB5_204;
$L__BB5_122:
	mov.u32 	%r17, %tid.x;
	cvt.u64.u32 	%rd201, %r17;
	cvta.to.global.u64 	%rd202, %rd198;
	mul.wide.u32 	%rd203, %r17, 8;
	add.s64 	%rd101, %rd202, %rd203;
	ld.global.f64 	%fd170, [%rd101];
	add.s32 	%r37, %r17, 256;
	cvt.u64.u32 	%rd204, %r37;
	ld.global.f64 	%fd171, [%rd101+2048];
	add.s32 	%r38, %r17, 512;
	cvt.u64.u32 	%rd205, %r38;
	ld.global.f64 	%fd172, [%rd101+4096];
	add.s32 	%r39, %r17, 768;
	cvt.u64.u32 	%rd206, %r39;
	ld.global.f64 	%fd173, [%rd101+6144];
	or.b32  	%r40, %r17, 1024;
	cvt.u64.u32 	%rd102, %r40;
	add.s64 	%rd344, %rd199, %rd102;
	ld.global.f64 	%fd228, [%rd101+8192];
	setp.geu.f64 	%p3, %fd170, %fd171;
	selp.f64 	%fd174, %fd170, %fd171, %p3;
	selp.b64 	%rd207, %rd201, %rd204, %p3;
	setp.geu.f64 	%p4, %fd174, %fd172;
	selp.f64 	%fd175, %fd174, %fd172, %p4;
	selp.b64 	%rd208, %rd207, %rd205, %p4;
	setp.geu.f64 	%p5, %fd175, %fd173;
	selp.f64 	%fd94, %fd175, %fd173, %p5;
	selp.b64 	%rd105, %rd208, %rd206, %p5;
	setp.lt.f64 	%p6, %fd94, %fd228;
	@%p6 bra 	$L__BB5_124;
	setp.lt.f64 	%p7, %fd228, %fd94;
	setp.lt.u64 	%p8, %rd105, %rd102;
	or.pred  	%p9, %p7, %p8;
	selp.f64 	%fd228, %fd94, %fd228, %p9;
	add.s64 	%rd209, %rd199, %rd105;
	selp.b64 	%rd344, %rd209, %rd344, %p9;
$L__BB5_124:
	setp.lt.u32 	%p10, %r36, 2560;
	mov.b32 	%r394, 1280;
	@%p10 bra 	$L__BB5_137;
	mov.b32 	%r393, 1280;
	mov.f64 	%fd213, %fd228;
$L__BB5_126:
	cvt.u64.u32 	%rd210, %r393;
	add.s64 	%rd211, %rd201, %rd210;
	mul.wide.u32 	%rd212, %r393, 8;
	add.s64 	%rd213, %rd101, %rd212;
	add.s64 	%rd111, %rd211, %rd199;
	ld.global.f64 	%fd214, [%rd213];
	ld.global.f64 	%fd215, [%rd213+2048];
	ld.global.f64 	%fd216, [%rd213+4096];
	ld.global.f64 	%fd217, [%rd213+6144];
	ld.global.f64 	%fd228, [%rd213+8192];
	setp.lt.f64 	%p11, %fd213, %fd214;
	mov.u64 	%rd325, %rd111;
	@%p11 bra 	$L__BB5_128;
	setp.lt.f64 	%p12, %fd214, %fd213;
	setp.lt.s64 	%p13, %rd344, %rd111;
	or.pred  	%p14, %p12, %p13;
	selp.f64 	%fd214, %fd213, %fd214, %p14;
	selp.b64 	%rd325, %rd344, %rd111, %p14;
$L__BB5_128:
	add.s64 	%rd326, %rd111, 256;
	setp.lt.f64 	%p15, %fd214, %fd215;
	@%p15 bra 	$L__BB5_130;
	setp.lt.f64 	%p16, %fd215, %fd214;
	cvt.u64.u32 	%rd217, %r393;
	add.s64 	%rd218, %rd201, %rd217;
	add.s64 	%rd220, %rd218, %rd199;
	add.s64 	%rd221, %rd220, 256;
	setp.lt.s64 	%p17, %rd325, %rd221;
	or.pred  	%p18, %p16, %p17;
	selp.f64 	%fd215, %fd214, %fd215, %p18;
	selp.b64 	%rd326, %rd325, %rd221, %p18;
$L__BB5_130:
	add.s64 	%rd224, %rd211, %rd199;
	add.s64 	%rd327, %rd224, 512;
	setp.lt.f64 	%p19, %fd215, %fd216;
	@%p19 bra 	$L__BB5_132;
	setp.lt.f64 	%p20, %fd216, %fd215;
	setp.lt.s64 	%p21, %rd326, %rd327;
	or.pred  	%p22, %p20, %p21;
	selp.f64 	%fd216, %fd215, %fd216, %p22;
	selp.b64 	%rd327, %rd326, %rd327, %p22;
$L__BB5_132:
	cvt.u64.u32 	%rd225, %r393;
	add.s64 	%rd226, %rd201, %rd225;
	add.s64 	%rd227, %rd226, %rd199;
	add.s64 	%rd328, %rd227, 768;
	setp.lt.f64 	%p23, %fd216, %fd217;
	@%p23 bra 	$L__BB5_134;
	setp.lt.f64 	%p24, %fd217, %fd216;
	setp.lt.s64 	%p25, %rd327, %rd328;
	or.pred  	%p26, %p24, %p25;
	selp.f64 	%fd217, %fd216, %fd217, %p26;
	selp.b64 	%rd328, %rd327, %rd328, %p26;
$L__BB5_134:
	add.s64 	%rd344, %rd227, 1024;
	setp.lt.f64 	%p27, %fd217, %fd228;
	@%p27 bra 	$L__BB5_136;
	setp.lt.f64 	%p28, %fd228, %fd217;
	setp.lt.s64 	%p29, %rd328, %rd344;
	or.pred  	%p30, %p28, %p29;
	selp.f64 	%fd228, %fd217, %fd228, %p30;
	selp.b64 	%rd344, %rd328, %rd344, %p30;
$L__BB5_136:
	add.s32 	%r394, %r393, 1280;
	add.s32 	%r43, %r393, 2560;
	setp.le.s32 	%p31, %r43, %r36;
	mov.u32 	%r393, %r394;
	mov.f64 	%fd213, %fd228;
	@%p31 bra 	$L__BB5_126;
$L__BB5_137:
	setp.le.s32 	%p32, %r36, %r394;
	@%p32 bra 	$L__BB5_160;
	sub.s32 	%r21, %r36, %r394;
	setp.ge.s32 	%p33, %r17, %r21;
	@%p33 bra 	$L__BB5_160;
	cvta.to.global.u64 	%rd128, %rd198;
	not.b32 	%r44, %r17;
	add.s32 	%r45, %r36, %r44;
	sub.s32 	%r22, %r45, %r394;
	and.b32  	%r46, %r22, 768;
	setp.eq.s32 	%p34, %r46, 768;
	mov.u32 	%r397, %r17;
	@%p34 bra 	$L__BB5_145;
	add.s32 	%r47, %r17, %r394;
	cvt.u64.u32 	%rd232, %r47;
	add.s64 	%rd332, %rd199, %rd232;
	mul.wide.u32 	%rd233, %r47, 8;
	add.s64 	%rd331, %rd128, %rd233;
	shr.u32 	%r48, %r22, 8;
	add.s32 	%r49, %r48, 1;
	and.b32  	%r50, %r49, 3;
	neg.s32 	%r395, %r50;
	mov.u32 	%r397, %r17;
$L__BB5_141:
	.pragma "nounroll";
	mov.u64 	%rd133, %rd344;
	mov.f64 	%fd114, %fd228;
	ld.global.f64 	%fd115, [%rd331];
	setp.lt.f64 	%p35, %fd114, %fd115;
	mov.f64 	%fd228, %fd115;
	mov.u64 	%rd344, %rd332;
	@%p35 bra 	$L__BB5_144;
	setp.lt.f64 	%p36, %fd115, %fd114;
	mov.f64 	%fd228, %fd114;
	mov.u64 	%rd344, %rd133;
	@%p36 bra 	$L__BB5_144;
	setp.lt.s64 	%p37, %rd133, %rd332;
	selp.f64 	%fd228, %fd114, %fd115, %p37;
	min.s64 	%rd344, %rd133, %rd332;
$L__BB5_144:
	add.s32 	%r397, %r397, 256;
	add.s64 	%rd332, %rd332, 256;
	add.s64 	%rd331, %rd331, 2048;
	add.s32 	%r395, %r395, 1;
	setp.ne.s32 	%p38, %r395, 0;
	@%p38 bra 	$L__BB5_141;
$L__BB5_145:
	setp.lt.u32 	%p39, %r22, 768;
	@%p39 bra 	$L__BB5_160;
	add.s32 	%r398, %r397, %r394;
	cvt.u64.u32 	%rd234, %r398;
	add.s64 	%rd339, %rd199, %rd234;
	cvt.u64.u32 	%rd235, %r397;
	cvt.u64.u32 	%rd236, %r394;
	add.s64 	%rd237, %rd235, %rd236;
	shl.b64 	%rd238, %rd237, 3;
	add.s64 	%rd239, %rd238, %rd128;
	add.s64 	%rd338, %rd239, 6144;
	mul.wide.u32 	%rd240, %r398, 8;
	add.s64 	%rd337, %rd128, %rd240;
	add.s32 	%r399, %r397, 512;
$L__BB5_147:
	mov.u32 	%r32, %r399;
	ld.global.f64 	%fd121, [%rd337];
	setp.lt.f64 	%p40, %fd228, %fd121;
	mov.f64 	%fd225, %fd121;
	mov.u64 	%rd341, %rd339;
	@%p40 bra 	$L__BB5_150;
	setp.lt.f64 	%p41, %fd121, %fd228;
	mov.f64 	%fd225, %fd228;
	mov.u64 	%rd341, %rd344;
	@%p41 bra 	$L__BB5_150;
	setp.lt.s64 	%p42, %rd344, %rd339;
	selp.f64 	%fd225, %fd228, %fd121, %p42;
	min.s64 	%rd341, %rd344, %rd339;
$L__BB5_150:
	add.s32 	%r51, %r398, 256;
	cvt.u64.u32 	%rd241, %r51;
	add.s64 	%rd149, %rd199, %rd241;
	ld.global.f64 	%fd124, [%rd338+-4096];
	setp.lt.f64 	%p43, %fd225, %fd124;
	mov.f64 	%fd226, %fd124;
	mov.u64 	%rd342, %rd149;
	@%p43 bra 	$L__BB5_153;
	setp.lt.f64 	%p44, %fd124, %fd225;
	mov.f64 	%fd226, %fd225;
	mov.u64 	%rd342, %rd341;
	@%p44 bra 	$L__BB5_153;
	setp.lt.s64 	%p45, %rd341, %rd149;
	selp.f64 	%fd226, %fd225, %fd124, %p45;
	min.s64 	%rd342, %rd341, %rd149;
$L__BB5_153:
	add.s32 	%r52, %r398, 512;
	cvt.u64.u32 	%rd242, %r52;
	add.s64 	%rd152, %rd199, %rd242;
	ld.global.f64 	%fd127, [%rd338+-2048];
	setp.lt.f64 	%p46, %fd226, %fd127;
	mov.f64 	%fd227, %fd127;
	mov.u64 	%rd343, %rd152;
	@%p46 bra 	$L__BB5_156;
	setp.lt.f64 	%p47, %fd127, %fd226;
	mov.f64 	%fd227, %fd226;
	mov.u64 	%rd343, %rd342;
	@%p47 bra 	$L__BB5_156;
	setp.lt.s64 	%p48, %rd342, %rd152;
	selp.f64 	%fd227, %fd226, %fd127, %p48;
	min.s64 	%rd343, %rd342, %rd152;
$L__BB5_156:
	add.s32 	%r53, %r398, 768;
	cvt.u64.u32 	%rd243, %r53;
	add.s64 	%rd155, %rd199, %rd243;
	ld.global.f64 	%fd130, [%rd338];
	setp.lt.f64 	%p49, %fd227, %fd130;
	mov.f64 	%fd228, %fd130;
	mov.u64 	%rd344, %rd155;
	@%p49 bra 	$L__BB5_159;
	setp.lt.f64 	%p50, %fd130, %fd227;
	mov.f64 	%fd228, %fd227;
	mov.u64 	%rd344, %rd343;
	@%p50 bra 	$L__BB5_159;
	setp.lt.s64 	%p51, %rd343, %rd155;
	selp.f64 	%fd228, %fd227, %fd130, %p51;
	min.s64 	%rd344, %rd343, %rd155;
$L__BB5_159:
	add.s64 	%rd339, %rd339, 1024;
	add.s64 	%rd338, %rd338, 8192;
	add.s64 	%rd337, %rd337, 8192;
	add.s32 	%r399, %r32, 1024;
	add.s32 	%r54, %r32, 512;
	add.s32 	%r398, %r398, 1024;
	setp.lt.s32 	%p52, %r54, %r21;
	@%p52 bra 	$L__BB5_147;
$L__BB5_160:
	// begin inline asm
	mov.u32 %r55, %laneid;
	// end inline asm
	mov.b64 	%rd244, %fd228;
	mov.b64 	{%r57, %r62}, %rd244;
	mov.b32 	%r73, 1;
	mov.b32 	%r74, 31;
	mov.b32 	%r75, -1;
	// begin inline asm
	shfl.sync.down.b32 %r56, %r57, %r73, %r74, %r75;
	// end inline asm
	// begin inline asm
	shfl.sync.down.b32 %r61, %r62, %r73, %r74, %r75;
	// end inline asm
	mov.b64 	%rd245, {%r56, %r61};
	mov.b64 	%fd134, %rd245;
	mov.b64 	{%r67, %r72}, %rd344;
	// begin inline asm
	shfl.sync.down.b32 %r66, %r67, %r73, %r74, %r75;
	// end inline asm
	// begin inline asm
	shfl.sync.down.b32 %r71, %r72, %r73, %r74, %r75;
	// end inline asm
	mov.b64 	%rd162, {%r66, %r71};
	setp.gt.s32 	%p53, %r55, 30;
	mov.f64 	%fd230, %fd228;
	mov.u64 	%rd346, %rd344;
	@%p53 bra 	$L__BB5_164;
	setp.lt.f64 	%p54, %fd228, %fd134;
	mov.f64 	%fd230, %fd134;
	mov.u64 	%rd346, %rd162;
	@%p54 bra 	$L__BB5_164;
	setp.gt.f64 	%p55, %fd228, %fd134;
	mov.f64 	%fd230, %fd228;
	mov.u64 	%rd346, %rd344;
	@%p55 bra 	$L__BB5_164;
	setp.lt.s64 	%p56, %rd344, %rd162;
	selp.f64 	%fd230, %fd228, %fd134, %p56;
	min.s64 	%rd346, %rd344, %rd162;
$L__BB5_164:
	mov.b64 	%rd246, %fd230;
	mov.b64 	{%r77, %r82}, %rd246;
	mov.b32 	%r93, 2;
	mov.b32 	%r94, 31;
	mov.b32 	%r95, -1;
	// begin inline asm
	shfl.sync.down.b32 %r76, %r77, %r93, %r94, %r95;
	// end inline asm
	// begin inline asm
	shfl.sync.down.b32 %r81, %r82, %r93, %r94, %r95;
	// end inline asm
	mov.b64 	%rd247, {%r76, %r81};
	mov.b64 	%fd137, %rd247;
	mov.b64 	{%r87, %r92}, %rd346;
	// begin inline asm
	shfl.sync.down.b32 %r86, %r87, %r93, %r94, %r95;
	// end inline asm
	// begin inline asm
	shfl.sync.down.b32 %r91, %r92, %r93, %r94, %r95;
	// end inline asm
	mov.b64 	%rd165, {%r86, %r91};
	setp.gt.s32 	%p57, %r55, 29;
	mov.f64 	%fd231, %fd230;
	mov.u64 	%rd347, %rd346;
	@%p57 bra 	$L__BB5_168;
	setp.lt.f64 	%p58, %fd230, %fd137;
	mov.f64 	%fd231, %fd137;
	mov.u64 	%rd347, %rd165;
	@%p58 bra 	$L__BB5_168;
	setp.gt.f64 	%p59, %fd230, %fd137;
	mov.f64 	%fd231, %fd230;
	mov.u64 	%rd347, %rd346;
	@%p59 bra 	$L__BB5_168;
	setp.lt.s64 	%p60, %rd346, %rd165;
	selp.f64 	%fd231, %fd230, %fd137, %p60;
	min.s64 	%rd347, %rd346, %rd165;
$L__BB5_168:
	mov.b64 	%rd248, %fd231;
	mov.b64 	{%r97, %r102}, %rd248;
	mov.b32 	%r113, 4;
	mov.b32 	%r114, 31;
	mov.b32 	%r115, -1;
	// begin inline asm
	shfl.sync.down.b32 %r96, %r97, %r113, %r114, %r115;
	// end inline asm
	// begin inline asm
	shfl.sync.down.b32 %r101, %r102, %r113, %r114, %r115;
	// end inline asm
	mov.b64 	%rd249, {%r96, %r101};
	mov.b64 	%fd140, %rd249;
	mov.b64 	{%r107, %r112}, %rd347;
	// begin inline asm
	shfl.sync.down.b32 %r106, %r107, %r113, %r114, %r115;
	// end inline asm
	// begin inline asm
	shfl.sync.down.b32 %r111, %r112, %r113, %r114, %r115;
	// end inline asm
	mov.b64 	%rd168, {%r106, %r111};
	setp.gt.s32 	%p61, %r55, 27;
	mov.f64 	%fd232, %fd231;
	mov.u64 	%rd348, %rd347;
	@%p61 bra 	$L__BB5_172;
	setp.lt.f64 	%p62, %fd231, %fd140;
	mov.f64 	%fd232, %fd140;
	mov.u64 	%rd348, %rd168;
	@%p62 bra 	$L__BB5_172;
	setp.gt.f64 	%p63, %fd231, %fd140;
	mov.f64 	%fd232, %fd231;
	mov.u64 	%rd348, %rd347;
	@%p63 bra 	$L__BB5_172;
	setp.lt.s64 	%p64, %rd347, %rd168;
	selp.f64 	%fd232, %fd231, %fd140, %p64;
	min.s64 	%rd348, %rd347, %rd168;
$L__BB5_172:
	mov.b64 	%rd250, %fd232;
	mov.b64 	{%r117, %r122}, %rd250;
	mov.b32 	%r133, 8;
	mov.b32 	%r134, 31;
	mov.b32 	%r135, -1;
	// begin inline asm
	shfl.sync.down.b32 %r116, %r117, %r133, %r134, %r135;
	// end inline asm
	// begin inline asm
	shfl.sync.down.b32 %r121, %r122, %r133, %r134, %r135;
	// end inline asm
	mov.b64 	%rd251, {%r116, %r121};
	mov.b64 	%fd143, %rd251;
	mov.b64 	{%r127, %r132}, %rd348;
	// begin inline asm
	shfl.sync.down.b32 %r126, %r127, %r133, %r134, %r135;
	// end inline asm
	// begin inline asm
	shfl.sync.down.b32 %r131, %r132, %r133, %r134, %r135;
	// end inline asm
	mov.b64 	%rd171, {%r126, %r131};
	setp.gt.s32 	%p65, %r55, 23;
	mov.f64 	%fd233, %fd232;
	mov.u64 	%rd349, %rd348;
	@%p65 bra 	$L__BB5_176;
	setp.lt.f64 	%p66, %fd232, %fd143;
	mov.f64 	%fd233, %fd143;
	mov.u64 	%rd349, %rd171;
	@%p66 bra 	$L__BB5_176;
	setp.gt.f64 	%p67, %fd232, %fd143;
	mov.f64 	%fd233, %fd232;
	mov.u64 	%rd349, %rd348;
	@%p67 bra 	$L__BB5_176;
	setp.lt.s64 	%p68, %rd348, %rd171;
	selp.f64 	%fd233, %fd232, %fd143, %p68;
	min.s64 	%rd349, %rd348, %rd171;
$L__BB5_176:
	mov.b64 	%rd252, %fd233;
	mov.b64 	{%r137, %r142}, %rd252;
	mov.b32 	%r153, 16;
	mov.b32 	%r154, 31;
	mov.b32 	%r155, -1;
	// begin inline asm
	shfl.sync.down.b32 %r136, %r137, %r153, %r154, %r155;
	// end inline asm
	// begin inline asm
	shfl.sync.down.b32 %r141, %r142, %r153, %r154, %r155;
	// end inline asm
	mov.b64 	%rd253, {%r136, %r141};
	mov.b64 	%fd146, %rd253;
	mov.b64 	{%r147, %r152}, %rd349;
	// begin inline asm
	shfl.sync.down.b32 %r146, %r147, %r153, %r154, %r155;
	// end inline asm
	// begin inline asm
	shfl.sync.down.b32 %r151, %r152, %r153, %r154, %r155;
	// end inline asm
	mov.b64 	%rd174, {%r146, %r151};
	setp.gt.s32 	%p69, %r55, 15;
	mov.f64 	%fd241, %fd233;
	mov.u64 	%rd357, %rd349;
	@%p69 bra 	$L__BB5_180;
	setp.lt.f64 	%p70, %fd233, %fd146;
	mov.f64 	%fd241, %fd146;
	mov.u64 	%rd357, %rd174;
	@%p70 bra 	$L__BB5_180;
	setp.gt.f64 	%p71, %fd233, %fd146;
	mov.f64 	%fd241, %fd233;
	mov.u64 	%rd357, %rd349;
	@%p71 bra 	$L__BB5_180;
	setp.lt.s64 	%p72, %rd349, %rd174;
	selp.f64 	%fd241, %fd233, %fd146, %p72;
	min.s64 	%rd357, %rd349, %rd174;
$L__BB5_180:
	setp.ne.s32 	%p73, %r55, 0;
	@%p73 bra 	$L__BB5_182;
	shr.u32 	%r156, %r17, 1;
	and.b32  	%r157, %r156, 496;
	mov.u32 	%r158, _ZN6thrust24THRUST_300001_SM_1000_NS8cuda_cub4core6detail5shmemE;
	add.s32 	%r159, %r158, %r157;
	st.shared.f64 	[%r159+8], %fd241;
	st.shared.u64 	[%r159+16], %rd357;
$L__BB5_182:
	bar.sync 	0;
	setp.ne.s32 	%p74, %r17, 0;
	@%p74 bra 	$L__BB5_204;
	ld.shared.f64 	%fd149, [_ZN6thrust24THRUST_300001_SM_1000_NS8cuda_cub4core6detail5shmemE+24];
	ld.shared.u64 	%rd177, [_ZN6thrust24THRUST_300001_SM_1000_NS8cuda_cub4core6detail5shmemE+32];
	setp.lt.f64 	%p75, %fd241, %fd149;
	mov.f64 	%fd235, %fd149;
	mov.u64 	%rd351, %rd177;
	@%p75 bra 	$L__BB5_186;
	setp.lt.f64 	%p76, %fd149, %fd241;
	mov.f64 	%fd235, %fd241;
	mov.u64 	%rd351, %rd357;
	@%p76 bra 	$L__BB5_186;
	setp.lt.s64 	%p77, %rd357, %rd177;
	selp.f64 	%fd235, %fd241, %fd149, %p77;
	min.s64 	%rd351, %rd357, %rd177;
$L__BB5_186:
	ld.shared.f64 	%fd152, [_ZN6thrust24THRUST_300001_SM_1000_NS8cuda_cub4core6detail5shmemE+40];
	ld.shared.u64 	%rd180, [_ZN6thrust24THRUST_300001_SM_1000_NS8cuda_cub4core6detail5shmemE+48];
	setp.lt.f64 	%p78, %fd235, %fd152;
	mov.f64 	%fd236, %fd152;
	mov.u64 	%rd352, %rd180;
	@%p78 bra 	$L__BB5_189;
	setp.lt.f64 	%p79, %fd152, %fd235;
	mov.f64 	%fd236, %fd235;
	mov.u64 	%rd352, %rd351;
	@%p79 bra 	$L__BB5_189;
	setp.lt.s64 	%p80, %rd351, %rd180;
	selp.f64 	%fd236, %fd235, %fd152, %p80;
	min.s64 	%rd352, %rd351, %rd180;
$L__BB5_189:
	ld.shared.f64 	%fd155, [_ZN6thrust24THRUST_300001_SM_1000_NS8cuda_cub4core6detail5shmemE+56];
	ld.shared.u64 	%rd183, [_ZN6thrust24THRUST_300001_SM_1000_NS8cuda_cub4core6detail5shmemE+64];
	setp.lt.f64 	%p81, %fd236, %fd155;
	mov.f64 	%fd237, %fd155;
	mov.u64 	%rd353, %rd183;
	@%p81 bra 	$L__BB5_192;
	setp.lt.f64 	%p82, %fd155, %fd236;
	mov.f64 	%fd237, %fd236;
	mov.u64 	%rd353, %rd352;
	@%p82 bra 	$L__BB5_192;
	setp.lt.s64 	%p83, %rd352, %rd183;
	selp.f64 	%fd237, %fd236, %fd155, %p83;
	min.s64 	%rd353, %rd352, %rd183;
$L__BB5_192:
	ld.shared.f64 	%fd158, [_ZN6thrust24THRUST_300001_SM_1000_NS8cuda_cub4core6detail5shmemE+72];
	ld.shared.u64 	%rd186, [_ZN6thrust24THRUST_300001_SM_1000_NS8cuda_cub4core6detail5shmemE+80];
	setp.lt.f64 	%p84, %fd237, %fd158;
	mov.f64 	%fd238, %fd158;
	mov.u64 	%rd354, %rd186;
	@%p84 bra 	$L__BB5_195;
	setp.lt.f64 	%p85, %fd158, %fd237;
	mov.f64 	%fd238, %fd237;
	mov.u64 	%rd354, %rd353;
	@%p85 bra 	$L__BB5_195;
	setp.lt.s64 	%p86, %rd353, %rd186;
	selp.f64 	%fd238, %fd237, %fd158, %p86;
	min.s64 	%rd354, %rd353, %rd186;
$L__BB5_195:
	ld.shared.f64 	%fd161, [_ZN6thrust24THRUST_300001_SM_1000_NS8cuda_cub4core6detail5shmemE+88];
	ld.shared.u64 	%rd189, [_ZN6thrust24THRUST_300001_SM_1000_NS8cuda_cub4core6detail5shmemE+96];
	setp.lt.f64 	%p87, %fd238, %fd161;
	mov.f64 	%fd239, %fd161;
	mov.u64 	%rd355, %rd189;
	@%p87 bra 	$L__BB5_198;
	setp.lt.f64 	%p88, %fd161, %fd238;
	mov.f64 	%fd239, %fd238;
	mov.u64 	%rd355, %rd354;
	@%p88 bra 	$L__BB5_198;
	setp.lt.s64 	%p89, %rd354, %rd189;
	selp.f64 	%fd239, %fd238, %fd161, %p89;
	min.s64 	%rd355, %rd354, %rd189;
$L__BB5_198:
	ld.shared.f64 	%fd164, [_ZN6thrust24THRUST_300001_SM_1000_NS8cuda_cub4core6detail5shmemE+104];
	ld.shared.u64 	%rd192, [_ZN6thrust24THRUST_300001_SM_1000_NS8cuda_cub4core6detail5shmemE+112];
	setp.lt.f64 	%p90, %fd239, %fd164;
	mov.f64 	%fd240, %fd164;
	mov.u64 	%rd356, %rd192;
	@%p90 bra 	$L__BB5_201;
	setp.lt.f64 	%p91, %fd164, %fd239;
	mov.f64 	%fd240, %fd239;
	mov.u64 	%rd356, %rd355;
	@%p91 bra 	$L__BB5_201;
	setp.lt.s64 	%p92, %rd355, %rd192;
	selp.f64 	%fd240, %fd239, %fd164, %p92;
	min.s64 	%rd356, %rd355, %rd192;
$L__BB5_201:
	ld.shared.f64 	%fd167, [_ZN6thrust24THRUST_300001_SM_1000_NS8cuda_cub4core6detail5shmemE+120];
	ld.shared.u64 	%rd195, [_ZN6thrust24THRUST_300001_SM_1000_NS8cuda_cub4core6detail5shmemE+128];
	setp.lt.f64 	%p93, %fd240, %fd167;
	mov.u64 	%rd357, %rd195;
	mov.f64 	%fd241, %fd167;
	@%p93 bra 	$L__BB5_204;
	setp.lt.f64 	%p94, %fd167, %fd240;
	mov.u64 	%rd357, %rd356;
	mov.f64 	%fd241, %fd240;
	@%p94 bra 	$L__BB5_204;
	setp.lt.s64 	%p95, %rd356, %rd195;
	selp.f64 	%fd241, %fd240, %fd167, %p95;
	min.s64 	%rd357, %rd356, %rd195;
$L__BB5_204:
	mov.u32 	%r387, %tid.x;
	setp.ne.s32 	%p212, %r387, 0;
	@%p212 bra 	$L__BB5_206;
	ld.param.u64 	%rd287, [_ZN6thrust24THRUST_300001_SM_1000_NS8cuda_cub4core6detail13_kernel_agentINS1_8__reduce11ReduceAgentINS0_12zip_iteratorIN4cuda3std3__45tupleIJNS0_6detail15normal_iteratorINS0_10device_ptrIdEEEENS0_17counting_iteratorIlNS0_11use_defaultESI_SI_EEEEEEEPNSB_IJdlEEESM_iNS1_9__extrema9arg_max_fIdlNSA_4lessIdEEEEEEJSL_SN_iSS_EEEvDpT0__param_1];
	cvta.to.global.u64 	%rd286, %rd287;
	st.global.f64 	[%rd286], %fd241;
	st.global.u64 	[%rd286+8], %rd357;
$L__BB5_206:
	ret;

}
	// .globl	_ZN6thrust24THRUST_300001_SM_1000_NS8cuda_cub4core6detail13_kernel_agentINS1_8__reduce11ReduceAgentINS0_12zip_iteratorIN4cuda3std3__45tupleIJNS0_6detail15normal_iteratorINS0_10device_ptrIdEEEENS0_17counting_iteratorIlNS0_11use_defaultESI_SI_EEEEEEEPNSB_IJdlEEESM_iNS1_9__extrema9arg_max_fIdlNSA_4lessIdEEEEEEJSL_SN_iN3cub18CUB_300001_SM_100013GridEvenShareIiEENSV_9GridQueueIjEESS_EEEvDpT0_
.visible .entry _ZN6thrust24THRUST_300001_SM_1000_NS8cuda_cub4core6detail13_kernel_agentINS1_8__reduce11ReduceAgentINS0_12zip_iteratorIN4cuda3std3__45tupleIJNS0_6detail15normal_iteratorINS0_10device_ptrIdEEEENS0_17counting_iteratorIlNS0_11use_defaultESI_SI_EEEEEEEPNSB_IJdlEEESM_iNS1_9__extrema9arg_max_fIdlNSA_4lessIdEEEEEEJSL_SN_iN3cub18CUB_300001_SM_100013GridEvenShareIiEENSV_9GridQueueIjEESS_EEEvDpT0_(
	.param .align 8 .b8 _ZN6thrust24THRUST_300001_SM_1000_NS8cuda_cub4core6detail13_kernel_agentINS1_8__reduce11ReduceAgentINS0_12zip_iteratorIN4cuda3std3__45tupleIJNS0_6detail15normal_iteratorINS0_10device_ptrIdEEEENS0_17counting_iteratorIlNS0_11use_defaultESI_SI_EEEEEEEPNSB_IJdlEEESM_iNS1_9__extrema9arg_max_fIdlNSA_4lessIdEEEEEEJSL_SN_iN3cub18CUB_300001_SM_100013GridEvenShareIiEENSV_9GridQueueIjEESS_EEEvDpT0__param_0[16],
	.param .u64 .ptr .align 1 _ZN6thrust24THRUST_300001_SM_1000_NS8cuda_cub4core6detail13_kernel_agentINS1_8__reduce11ReduceAgentINS0_12zip_iteratorIN4cuda3std3__45tupleIJNS0_6detail15normal_iteratorINS0_10device_ptrIdEEEENS0_17counting_iteratorIlNS0_11use_defaultESI_SI_EEEEEEEPNSB_IJdlEEESM_iNS1_9__extrema9arg_max_fIdlNSA_4lessIdEEEEEEJSL_SN_iN3cub18CUB_300001_SM_100013GridEvenShareIiEENSV_9GridQueueIjEESS_EEEvDpT0__param_1,
	.param .u32 _ZN6thrust24THRUST_300001_SM_1000_NS8cuda_cub4core6detail13_kernel_agentINS1_8__reduce11ReduceAgentINS0_12zip_iteratorIN4cuda3std3__45tupleIJNS0_6detail15normal_iteratorINS0_10device_ptrIdEEEENS0_17counting_iteratorIlNS0_11use_defaultESI_SI_EEEEEEEPNSB_IJdlEEESM_iNS1_9__extrema9arg_max_fIdlNSA_4lessIdEEEEEEJSL_SN_iN3cub18CUB_300001_SM_100013GridEvenShareIiEENSV_9GridQueueIjEESS_EEEvDpT0__param_2,
	.param .align 4 .b8 _ZN6thrust24THRUST_300001_SM_1000_NS8cuda_cub4core6detail13_kernel_agentINS1_8__reduce11ReduceAgentINS0_12zip_iteratorIN4cuda3std3__45tupleIJNS0_6detail15normal_iteratorINS0_10device_ptrIdEEEENS0_17counting_iteratorIlNS0_11use_defaultESI_SI_EEEEEEEPNSB_IJdlEEESM_iNS1_9__extrema9arg_max_fIdlNSA_4lessIdEEEEEEJSL_SN_iN3cub18CUB_300001_SM_100013GridEvenShareIiEENSV_9GridQueueIjEESS_EEEvDpT0__param_3[40],
	.param .align 8 .b8 _ZN6thrust24THRUST_300001_SM_1000_NS8cuda_cub4core6detail13_kernel_agentINS1_8__reduce11ReduceAgentINS0_12zip_iteratorIN4cuda3std3__45tupleIJNS0_6detail15normal_iteratorINS0_10device_ptrIdEEEENS0_17counting_iteratorIlNS0_11use_defaultESI_SI_EEEEEEEPNSB_IJdlEEESM_iNS1_9__extrema9arg_max_fIdlNSA_4lessIdEEEEEEJSL_SN_iN3cub18CUB_300001_SM_100013GridEvenShareIiEENSV_9GridQueueIjEESS_EEEvDpT0__param_4[8],
	.param .align 1 .b8 _ZN6thrust24THRUST_300001_SM_1000_NS8cuda_cub4core6detail13_kernel_agentINS1_8__reduce11ReduceAgentINS0_12zip_iteratorIN4cuda3std3__45tupleIJNS0_6detail15normal_iteratorINS0_10device_ptrIdEEEENS0_17counting_iteratorIlNS0_11use_defaultESI_SI_EEEEEEEPNSB_IJdlEEESM_iNS1_9__extrema9arg_max_fIdlNSA_4lessIdEEEEEEJSL_SN_iN3cub18CUB_300001_SM_100013GridEvenShareIiEENSV_9GridQueueIjEESS_EEEvDpT0__param_5[1]
)
.maxntid 256
{
	.reg .pred 	%p<215>;
	.reg .b32 	%r<437>;
	.reg .b64 	%rd<333>;
	.reg .b64 	%fd<242>;

	ld.param.u64 	%rd182, [_ZN6thrust24THRUST_300001_SM_1000_NS8cuda_cub4core6detail13_kernel_agentINS1_8__reduce11ReduceAgentINS0_12zip_iteratorIN4cuda3std3__45tupleIJNS0_6detail15normal_iteratorINS0_10device_ptrIdEEEENS0_17counting_iteratorIlNS0_11use_defaultESI_SI_EEEEEEEPNSB_IJdlEEESM_iNS1_9__extrema9arg_max_fIdlNSA_4lessIdEEEEEEJSL_SN_iN3cub18CUB_300001_SM_100013GridEvenShareIiEENSV_9GridQueueIjEESS_EEEvDpT0__param_0+8];
	ld.param.u64 	%rd181, [_ZN6thrust24THRUST_300001_SM_1000_NS8cuda_cub4core6detail13_kernel_agentINS1_8__reduce11ReduceAgentINS0_12zip_iteratorIN4cuda3std3__45tupleIJNS0_6detail15normal_iteratorINS0_10device_ptrIdEEEENS0_17counting_iteratorIlNS0_11use_defaultESI_SI_EEEEEEEPNSB_IJdlEEESM_iNS1_9__extrema9arg_max_fIdlNSA_4lessIdEEEEEEJSL_SN_iN3cub18CUB_300001_SM_100013GridEvenShareIiEENSV_9GridQueueIjEESS_EEEvDpT0__param_0];
	ld.param.u64 	%rd184, [_ZN6thrust24THRUST_300001_SM_1000_NS8cuda_cub4core6detail13_kernel_agentINS1_8__reduce11ReduceAgentINS0_12zip_iteratorIN4cuda3std3__45tupleIJNS0_6detail15normal_iteratorINS0_10device_ptrIdEEEENS0_17counting_iteratorIlNS0_11use_defaultESI_SI_EEEEEEEPNSB_IJdlEEESM_iNS1_9__extrema9arg_max_fIdlNSA_4lessIdEEEEEEJSL_SN_iN3cub18CUB_300001_SM_100013GridEvenShareIiEENSV_9GridQueueIjEESS_EEEvDpT0__param_4];
	ld.param.u32 	%r66, [_ZN6thrust24THRUST_300001_SM_1000_NS8cuda_cub4core6detail13_kernel_agentINS1_8__reduce11ReduceAgentINS0_12zip_iteratorIN4cuda3std3__45tupleIJNS0_6detail15normal_iteratorINS0_10device_ptrIdEEEENS0_17counting_iteratorIlNS0_11use_defaultESI_SI_EEEEEEEPNSB_IJdlEEESM_iNS1_9__extrema9arg_max_fIdlNSA_4lessIdEEEEEEJSL_SN_iN3cub18CUB_300001_SM_100013GridEvenShareIiEENSV_9GridQueueIjEESS_EEEvDpT0__param_2];
	cvta.to.global.u64 	%rd1, %rd184;
	cvta.to.global.u64 	%rd2, %rd181;
	mov.u32 	%r1, %ctaid.x;
	mul.lo.s32 	%r2, %r1, 1280;
	mov.u32 	%r67, %nctaid.x;
	mul.lo.s32 	%r3, %r67, 1280;
	add.s32 	%r68, %r2, 1280;
	setp.le.s32 	%p1, %r68, %r66;
	@%p1 bra 	$L__BB6_121;
	sub.s32 	%r4, %r66, %r2;
	mov.u32 	%r5, %tid.x;
	setp.ge.s32 	%p98, %r5, %r4;
	mov.f64 	%fd188, 0d0000000000000000;
	mov.b64 	%rd279, 0;
	mov.u32 	%r420, %r5;
	@%p98 bra 	$L__BB6_3;
	add.s32 	%r190, %r2, %r5;
	cvt.s64.s32 	%rd234, %r190;
	mul.wide.s32 	%rd235, %r190, 8;
	add.s64 	%rd236, %rd2, %rd235;
	add.s64 	%rd279, %rd182, %rd234;
	ld.global.f64 	%fd188, [%rd236];
	add.s32 	%r420, %r5, 256;
$L__BB6_3:
	setp.ge.s32 	%p99, %r420, %r4;
	@%p99 bra 	$L__BB6_25;
	not.b32 	%r191, %r420;
	add.s32 	%r192, %r66, %r191;
	sub.s32 	%r8, %r192, %r2;
	and.b32  	%r193, %r8, 768;
	setp.eq.s32 	%p100, %r193, 768;
	@%p100 bra 	$L__BB6_10;
	add.s32 	%r418, %r420, %r2;
	shr.u32 	%r194, %r8, 8;
	add.s32 	%r195, %r194, 1;
	and.b32  	%r196, %r195, 3;
	neg.s32 	%r417, %r196;
$L__BB6_6:
	.pragma "nounroll";
	mov.u64 	%rd6, %rd279;
	mov.f64 	%fd3, %fd188;
	cvt.s64.s32 	%rd238, %r418;
	add.s64 	%rd7, %rd182, %rd238;
	mul.wide.s32 	%rd239, %r418, 8;
	add.s64 	%rd240, %rd2, %rd239;
	ld.global.f64 	%fd4, [%rd240];
	setp.lt.f64 	%p101, %fd3, %fd4;
	mov.u64 	%rd279, %rd7;
	mov.f64 	%fd188, %fd4;
	@%p101 bra 	$L__BB6_9;
	setp.lt.f64 	%p102, %fd4, %fd3;
	mov.u64 	%rd279, %rd6;
	mov.f64 	%fd188, %fd3;
	@%p102 bra 	$L__BB6_9;
	setp.lt.s64 	%p103, %rd6, %rd7;
	min.s64 	%rd279, %rd6, %rd7;
	selp.f64 	%fd188, %fd3, %fd4, %p103;
$L__BB6_9:
	add.s32 	%r420, %r420, 256;
	add.s32 	%r418, %r418, 256;
	add.s32 	%r417, %r417, 1;
	setp.ne.s32 	%p104, %r417, 0;
	@%p104 bra 	$L__BB6_6;
$L__BB6_10:
	setp.lt.u32 	%p105, %r8, 768;
	@%p105 bra 	$L__BB6_25;
	add.s32 	%r421, %r420, %r2;
	add.s32 	%r424, %r421, 256;
	add.s32 	%r423, %r421, 512;
	add.s32 	%r422, %r421, 768;
	add.s64 	%rd12, %rd2, 4096;
$L__BB6_12:
	cvt.s64.s32 	%rd241, %r424;
	add.s64 	%rd14, %rd182, %rd241;
	cvt.s64.s32 	%rd242, %r423;
	add.s64 	%rd15, %rd182, %rd242;
	cvt.s64.s32 	%rd243, %r422;
	add.s64 	%rd16, %rd182, %rd243;
	cvt.s64.s32 	%rd244, %r421;
	mul.wide.s32 	%rd245, %r421, 8;
	add.s64 	%rd17, %rd12, %rd245;
	add.s64 	%rd18, %rd182, %rd244;
	ld.global.f64 	%fd10, [%rd17+-4096];
	setp.lt.f64 	%p106, %fd188, %fd10;
	mov.u64 	%rd276, %rd18;
	mov.f64 	%fd185, %fd10;
	@%p106 bra 	$L__BB6_15;
	setp.lt.f64 	%p107, %fd10, %fd188;
	mov.u64 	%rd276, %rd279;
	mov.f64 	%fd185, %fd188;
	@%p107 bra 	$L__BB6_15;
	setp.lt.s64 	%p108, %rd279, %rd18;
	min.s64 	%rd276, %rd279, %rd18;
	selp.f64 	%fd185, %fd188, %fd10, %p108;
$L__BB6_15:
	ld.global.f64 	%fd13, [%rd17+-2048];
	setp.lt.f64 	%p109, %fd185, %fd13;
	mov.u64 	%rd277, %rd14;
	mov.f64 	%fd186, %fd13;
	@%p109 bra 	$L__BB6_18;
	setp.lt.f64 	%p110, %fd13, %fd185;
	mov.u64 	%rd277, %rd276;
	mov.f64 	%fd186, %fd185;
	@%p110 bra 	$L__BB6_18;
	setp.lt.s64 	%p111, %rd276, %rd14;
	min.s64 	%rd277, %rd276, %rd14;
	selp.f64 	%fd186, %fd185, %fd13, %p111;
$L__BB6_18:
	ld.global.f64 	%fd16, [%rd17];
	setp.lt.f64 	%p112, %fd186, %fd16;
	mov.u64 	%rd278, %rd15;
	mov.f64 	%fd187, %fd16;
	@%p112 bra 	$L__BB6_21;
	setp.lt.f64 	%p113, %fd16, %fd186;
	mov.u64 	%rd278, %rd277;
	mov.f64 	%fd187, %fd186;
	@%p113 bra 	$L__BB6_21;
	setp.lt.s64 	%p114, %rd277, %rd15;
	min.s64 	%rd278, %rd277, %rd15;
	selp.f64 	%fd187, %fd186, %fd16, %p114;
$L__BB6_21:
	ld.global.f64 	%fd19, [%rd17+2048];
	setp.lt.f64 	%p115, %fd187, %fd19;
	mov.u64 	%rd279, %rd16;
	mov.f64 	%fd188, %fd19;
	@%p115 bra 	$L__BB6_24;
	setp.lt.f64 	%p116, %fd19, %fd187;
	mov.u64 	%rd279, %rd278;
	mov.f64 	%fd188, %fd187;
	@%p116 bra 	$L__BB6_24;
	setp.lt.s64 	%p117, %rd278, %rd16;
	min.s64 	%rd279, %rd278, %rd16;
	selp.f64 	%fd188, %fd187, %fd19, %p117;
$L__BB6_24:
	add.s32 	%r420, %r420, 1024;
	add.s32 	%r424, %r424, 1024;
	add.s32 	%r423, %r423, 1024;
	add.s32 	%r422, %r422, 1024;
	add.s32 	%r421, %r421, 1024;
	setp.lt.s32 	%p118, %r420, %r4;
	@%p118 bra 	$L__BB6_12;
$L__BB6_25:
	setp.lt.s32 	%p119, %r4, 256;
	@%p119 bra 	$L__BB6_70;
	// begin inline asm
	mov.u32 %r310, %laneid;
	// end inline asm
	mov.b64 	%rd256, %fd188;
	mov.b64 	{%r312, %r317}, %rd256;
	mov.b32 	%r328, 1;
	mov.b32 	%r329, 31;
	mov.b32 	%r330, -1;
	// begin inline asm
	shfl.sync.down.b32 %r311, %r312, %r328, %r329, %r330;
	// end inline asm
	// begin inline asm
	shfl.sync.down.b32 %r316, %r317, %r328, %r329, %r330;
	// end inline asm
	mov.b64 	%rd257, {%r311, %r316};
	mov.b64 	%fd23, %rd257;
	mov.b64 	{%r322, %r327}, %rd279;
	// begin inline asm
	shfl.sync.down.b32 %r321, %r322, %r328, %r329, %r330;
	// end inline asm
	// begin inline asm
	shfl.sync.down.b32 %r326, %r327, %r328, %r329, %r330;
	// end inline asm
	mov.b64 	%rd28, {%r321, %r326};
	setp.gt.s32 	%p171, %r310, 30;
	mov.u64 	%rd281, %rd279;
	mov.f64 	%fd190, %fd188;
	@%p171 bra 	$L__BB6_30;
	setp.lt.f64 	%p172, %fd188, %fd23;
	mov.u64 	%rd281, %rd28;
	mov.f64 	%fd190, %fd23;
	@%p172 bra 	$L__BB6_30;
	setp.gt.f64 	%p173, %fd188, %fd23;
	mov.u64 	%rd281, %rd279;
	mov.f64 	%fd190, %fd188;
	@%p173 bra 	$L__BB6_30;
	setp.lt.s64 	%p174, %rd279, %rd28;
	min.s64 	%rd281, %rd279, %rd28;
	selp.f64 	%fd190, %fd188, %fd23, %p174;
$L__BB6_30:
	mov.b64 	%rd258, %fd190;
	mov.b64 	{%r332, %r337}, %rd258;
	mov.b32 	%r348, 2;
	mov.b32 	%r349, 31;
	mov.b32 	%r350, -1;
	// begin inline asm
	shfl.sync.down.b32 %r331, %r332, %r348, %r349, %r350;
	// end inline asm
	// begin inline asm
	shfl.sync.down.b32 %r336, %r337, %r348, %r349, %r350;
	// end inline asm
	mov.b64 	%rd259, {%r331, %r336};
	mov.b64 	%fd26, %rd259;
	mov.b64 	{%r342, %r347}, %rd281;
	// begin inline asm
	shfl.sync.down.b32 %r341, %r342, %r348, %r349, %r350;
	// end inline asm
	// begin inline asm
	shfl.sync.down.b32 %r346, %r347, %r348, %r349, %r350;
	// end inline asm
	mov.b64 	%rd31, {%r341, %r346};
	setp.gt.s32 	%p175, %r310, 29;
	mov.u64 	%rd282, %rd281;
	mov.f64 	%fd191, %fd190;
	@%p175 bra 	$L__BB6_34;
	setp.lt.f64 	%p176, %fd190, %fd26;
	mov.u64 	%rd282, %rd31;
	mov.f64 	%fd191, %fd26;
	@%p176 bra 	$L__BB6_34;
	setp.gt.f64 	%p177, %fd190, %fd26;
	mov.u64 	%rd282, %rd281;
	mov.f64 	%fd191, %fd190;
	@%p177 bra 	$L__BB6_34;
	setp.lt.s64 	%p178, %rd281, %rd31;
	min.s64 	%rd282, %rd281, %rd31;
	selp.f64 	%fd191, %fd190, %fd26, %p178;
$L__BB6_34:
	mov.b64 	%rd260, %fd191;
	mov.b64 	{%r352, %r357}, %rd260;
	mov.b32 	%r368, 4;
	mov.b32 	%r369, 31;
	mov.b32 	%r370, -1;
	// begin inline asm
	shfl.sync.down.b32 %r351, %r352, %r368, %r369, %r370;
	// end inline asm
	// begin inline asm
	shfl.sync.down.b32 %r356, %r357, %r368, %r369, %r370;
	// end inline asm
	mov.b64 	%rd261, {%r351, %r356};
	mov.b64 	%fd29, %rd261;
	mov.b64 	{%r362, %r367}, %rd282;
	// begin inline asm
	shfl.sync.down.b32 %r361, %r362, %r368, %r369, %r370;
	// end inline asm
	// begin inline asm
	shfl.sync.down.b32 %r366, %r367, %r368, %r369, %r370;
	// end inline asm
	mov.b64 	%rd34, {%r361, %r366};
	setp.gt.s32 	%p179, %r310, 27;
	mov.u64 	%rd283, %rd282;
	mov.f64 	%fd192, %fd191;
	@%p179 bra 	$L__BB6_38;
	setp.lt.f64 	%p180, %fd191, %fd29;
	mov.u64 	%rd283, %rd34;
	mov.f64 	%fd192, %fd29;
	@%p180 bra 	$L__BB6_38;
	setp.gt.f64 	%p181, %fd191, %fd29;
	mov.u64 	%rd283, %rd282;
	mov.f64 	%fd192, %fd191;
	@%p181 bra 	$L__BB6_38;
	setp.lt.s64 	%p182, %rd282, %rd34;
	min.s64 	%rd283, %rd282, %rd34;
	selp.f64 	%fd192, %fd191, %fd29, %p182;
$L__BB6_38:
	mov.b64 	%rd262, %fd192;
	mov.b64 	{%r372, %r377}, %rd262;
	mov.b32 	%r388, 8;
	mov.b32 	%r389, 31;
	mov.b32 	%r390, -1;
	// begin inline asm
	shfl.sync.down.b32 %r371, %r372, %r388, %r389, %r390;
	// end inline asm
	// begin inline asm
	shfl.sync.down.b32 %r376, %r377, %r388, %r389, %r390;
	// end inline asm
	mov.b64 	%rd263, {%r371, %r376};
	mov.b64 	%fd32, %rd263;
	mov.b64 	{%r382, %r387}, %rd283;
	// begin inline asm
	shfl.sync.down.b32 %r381, %r382, %r388, %r389, %r390;
	// end inline asm
	// begin inline asm
	shfl.sync.down.b32 %r386, %r387, %r388, %r389, %r390;
	// end inline asm
	mov.b64 	%rd37, {%r381, %r386};
	setp.gt.s32 	%p183, %r310, 23;
	mov.u64 	%rd284, %rd283;
	mov.f64 	%fd193, %fd192;
	@%p183 bra 	$L__BB6_42;
	setp.lt.f64 	%p184, %fd192, %fd32;
	mov.u64 	%rd284, %rd37;
	mov.f64 	%fd193, %fd32;
	@%p184 bra 	$L__BB6_42;
	setp.gt.f64 	%p185, %fd192, %fd32;
	mov.u64 	%rd284, %rd283;
	mov.f64 	%fd193, %fd192;
	@%p185 bra 	$L__BB6_42;
	setp.lt.s64 	%p186, %rd283, %rd37;
	min.s64 	%rd284, %rd283, %rd37;
	selp.f64 	%fd193, %fd192, %fd32, %p186;
$L__BB6_42:
	mov.b64 	%rd264, %fd193;
	mov.b64 	{%r392, %r397}, %rd264;
	mov.b32 	%r408, 16;
	mov.b32 	%r409, 31;
	mov.b32 	%r410, -1;
	// begin inline asm
	shfl.sync.down.b32 %r391, %r392, %r408, %r409, %r410;
	// end inline asm
	// begin inline asm
	shfl.sync.down.b32 %r396, %r397, %r408, %r409, %r410;
	// end inline asm
	mov.b64 	%rd265, {%r391, %r396};
	mov.b64 	%fd35, %rd265;
	mov.b64 	{%r402, %r407}, %rd284;
	// begin inline asm
	shfl.sync.down.b32 %r401, %r402, %r408, %r409, %r410;
	// end inline asm
	// begin inline asm
	shfl.sync.down.b32 %r406, %r407, %r408, %r409, %r410;
	// end inline asm
	mov.b64 	%rd40, {%r401, %r406};
	setp.gt.s32 	%p187, %r310, 15;
	mov.u64 	%rd332, %rd284;
	mov.f64 	%fd241, %fd193;
	@%p187 bra 	$L__BB6_46;
	setp.lt.f64 	%p188, %fd193, %fd35;
	mov.u64 	%rd332, %rd40;
	mov.f64 	%fd241, %fd35;
	@%p188 bra 	$L__BB6_46;
	setp.gt.f64 	%p189, %fd193, %fd35;
	mov.u64 	%rd332, %rd284;
	mov.f64 	%fd241, %fd193;
	@%p189 bra 	$L__BB6_46;
	setp.lt.s64 	%p190, %rd284, %rd40;
	min.s64 	%rd332, %rd284, %rd40;
	selp.f64 	%fd241, %fd193, %fd35, %p190;
$L__BB6_46:
	setp.ne.s32 	%p191, %r310, 0;
	@%p191 bra 	$L__BB6_48;
	shr.u32 	%r411, %r5, 1;
	and.b32  	%r412, %r411, 496;
	mov.u32 	%r413, _ZN6thrust24THRUST_300001_SM_1000_NS8cuda_cub4core6detail5shmemE;
	add.s32 	%r414, %r413, %r412;
	st.shared.f64 	[%r414+8], %fd241;
	st.shared.u64 	[%r414+16], %rd332;
$L__BB6_48:
	bar.sync 	0;
	setp.ne.s32 	%p192, %r5, 0;
	@%p192 bra 	$L__BB6_208;
	ld.shared.f64 	%fd38, [_ZN6thrust24THRUST_300001_SM_1000_NS8cuda_cub4core6detail5shmemE+24];
	ld.shared.u64 	%rd43, [_ZN6thrust24THRUST_300001_SM_1000_NS8cuda_cub4core6detail5shmemE+32];
	setp.lt.f64 	%p193, %fd241, %fd38;
	mov.u64 	%rd286, %rd43;
	mov.f64 	%fd195, %fd38;
	@%p193 bra 	$L__BB6_52;
	setp.lt.f64 	%p194, %fd38, %fd241;
	mov.u64 	%rd286, %rd332;
	mov.f64 	%fd195, %fd241;
	@%p194 bra 	$L__BB6_52;
	setp.lt.s64 	%p195, %rd332, %rd43;
	min.s64 	%rd286, %rd332, %rd43;
	selp.f64 	%fd195, %fd241, %fd38, %p195;
$L__BB6_52:
	ld.shared.f64 	%fd41, [_ZN6thrust24THRUST_300001_SM_1000_NS8cuda_cub4core6detail5shmemE+40];
	ld.shared.u64 	%rd46, [_ZN6thrust24THRUST_300001_SM_1000_NS8cuda_cub4core6detail5shmemE+48];
	setp.lt.f64 	%p196, %fd195, %fd41;
	mov.u64 	%rd287, %rd46;
	mov.f64 	%fd196, %fd41;
	@%p196 bra 	$L__BB6_55;
	setp.lt.f64 	%p197, %fd41, %fd195;
	mov.u64 	%rd287, %rd286;
	mov.f64 	%fd196, %fd195;
	@%p197 bra 	$L__BB6_55;
	setp.lt.s64 	%p198, %rd286, %rd46;
	min.s64 	%rd287, %rd286, %rd46;
	selp.f64 	%fd196, %fd195, %fd41, %p198;
$L__BB6_55:
	ld.shared.f64 	%fd44, [_ZN6thrust24THRUST_300001_SM_1000_NS8cuda_cub4core6detail5shmemE+56];
	ld.shared.u64 	%rd49, [_ZN6thrust24THRUST_300001_SM_1000_NS8cuda_cub4core6detail5shmemE+64];
	setp.lt.f64 	%p199, %fd196, %fd44;
	mov.u64 	%rd288, %rd49;
	mov.f64 	%fd197, %fd44;
	@%p199 bra 	$L__BB6_58;
	setp.lt.f64 	%p200, %fd44, %fd196;
	mov.u64 	%rd288, %rd287;
	mov.f64 	%fd197, %fd196;
	@%p200 bra 	$L__BB6_58;
	setp.lt.s64 	%p201, %rd287, %rd49;
	min.s64 	%rd288, %rd287, %rd49;
	selp.f64 	%fd197, %fd196, %fd44, %p201;
$L__BB6_58:
	ld.shared.f64 	%fd47, [_ZN6thrust24THRUST_300001_SM_1000_NS8cuda_cub4core6detail5shmemE+72];
	ld.shared.u64 	%rd52, [_ZN6thrust24THRUST_300001_SM_1000_NS8cuda_cub4core6detail5shmemE+80];
	setp.lt.f64 	%p202, %fd197, %fd47;
	mov.u64 	%rd289, %rd52;
	mov.f64 	%fd198, %fd47;
	@%p202 bra 	$L__BB6_61;
	setp.lt.f64 	%p203, %fd47, %fd197;
	mov.u64 	%rd289, %rd288;
	mov.f64 	%fd198, %fd197;
	@%p203 bra 	$L__BB6_61;
	setp.lt.s64 	%p204, %rd288, %rd52;
	min.s64 	%rd289, %rd288, %rd52;
	selp.f64 	%fd198, %fd197, %fd47, %p204;
$L__BB6_61:
	ld.shared.f64 	%fd50, [_ZN6thrust24THRUST_300001_SM_1000_NS8cuda_cub4core6detail5shmemE+88];
	ld.shared.u64 	%rd55, [_ZN6thrust24THRUST_300001_SM_1000_NS8cuda_cub4core6detail5shmemE+96];
	setp.lt.f64 	%p205, %fd198, %fd50;
	mov.u64 	%rd290, %rd55;
	mov.f64 	%fd199, %fd50;
	@%p205 bra 	$L__BB6_64;
	setp.lt.f64 	%p206, %fd50, %fd198;
	mov.u64 	%rd290, %rd289;
	mov.f64 	%fd199, %fd198;
	@%p206 bra 	$L__BB6_64;
	setp.lt.s64 	%p207, %rd289, %rd55;
	min.s64 	%rd290, %rd289, %rd55;
	selp.f64 	%fd199, %fd198, %fd50, %p207;
$L__BB6_64:
	ld.shared.f64 	%fd53, [_ZN6thrust24THRUST_300001_SM_1000_NS8cuda_cub4core6detail5shmemE+104];
	ld.shared.u64 	%rd58, [_ZN6thrust24THRUST_300001_SM_1000_NS8cuda_cub4core6detail5shmemE+112];
	setp.lt.f64 	%p208, %fd199, %fd53;
	mov.u64 	%rd291, %rd58;
	mov.f64 	%fd200, %fd53;
	@%p208 bra 	$L__BB6_67;
	setp.lt.f64 	%p209, %fd53, %fd199;
	mov.u64 	%rd291, %rd290;
	mov.f64 	%fd200, %fd199;
	@%p209 bra 	$L__BB6_67;
	setp.lt.s64 	%p210, %rd290, %rd58;
	min.s64 	%rd291, %rd290, %rd58;
	selp.f64 	%fd200, %fd199, %fd53, %p210;
$L__BB6_67:
	ld.shared.f64 	%fd56, [_ZN6thrust24THRUST_300001_SM_1000_NS8cuda_cub4core6detail5shmemE+120];
	ld.shared.u64 	%rd61, [_ZN6thrust24THRUST_300001_SM_1000_NS8cuda_cub4core6detail5shmemE+128];
	setp.lt.f64 	%p211, %fd200, %fd56;
	mov.u64 	%rd332, %rd61;
	mov.f64 	%fd241, %fd56;
	@%p211 bra 	$L__BB6_208;
	setp.lt.f64 	%p212, %fd56, %fd200;
	mov.u64 	%rd332, %rd291;
	mov.f64 	%fd241, %fd200;
	@%p212 bra 	$L__BB6_208;
	setp.lt.s64 	%p213, %rd291, %rd61;
	min.s64 	%rd332, %rd291, %rd61;
	selp.f64 	%fd241, %fd200, %fd56, %p213;
	bra.uni 	$L__BB6_208;
$L__BB6_70:
	// begin inline asm
	mov.u32 %r197, %laneid;
	// end inline asm
	and.b32  	%r218, %r5, 992;
	add.s32 	%r219, %r218, 32;
	setp.gt.s32 	%p120, %r219, %r4;
	not.b32 	%r220, %r218;
	add.s32 	%r221, %r4, %r220;
	selp.b32 	%r216, %r221, 31, %p120;
	mov.b64 	%rd246, %fd188;
	mov.b64 	{%r199, %r204}, %rd246;
	mov.b32 	%r215, 1;
	mov.b32 	%r217, -1;
	// begin inline asm
	shfl.sync.down.b32 %r198, %r199, %r215, %r216, %r217;
	// end inline asm
	// begin inline asm
	shfl.sync.down.b32 %r203, %r204, %r215, %r216, %r217;
	// end inline asm
	mov.b64 	%rd247, {%r198, %r203};
	mov.b64 	%fd58, %rd247;
	mov.b64 	{%r209, %r214}, %rd279;
	// begin inline asm
	shfl.sync.down.b32 %r208, %r209, %r215, %r216, %r217;
	// end inline asm
	// begin inline asm
	shfl.sync.down.b32 %r213, %r214, %r215, %r216, %r217;
	// end inline asm
	mov.b64 	%rd63, {%r208, %r213};
	setp.ge.s32 	%p121, %r197, %r216;
	mov.f64 	%fd201, %fd188;
	mov.u64 	%rd292, %rd279;
	@%p121 bra 	$L__BB6_74;
	setp.lt.f64 	%p122, %fd188, %fd58;
	mov.f64 	%fd201, %fd58;
	mov.u64 	%rd292, %rd63;
	@%p122 bra 	$L__BB6_74;
	setp.gt.f64 	%p123, %fd188, %fd58;
	mov.f64 	%fd201, %fd188;
	mov.u64 	%rd292, %rd279;
	@%p123 bra 	$L__BB6_74;
	setp.lt.s64 	%p124, %rd279, %rd63;
	selp.f64 	%fd201, %fd188, %fd58, %p124;
	min.s64 	%rd292, %rd279, %rd63;
$L__BB6_74:
	mov.b64 	%rd248, %fd201;
	mov.b64 	{%r223, %r228}, %rd248;
	mov.b32 	%r239, 2;
	mov.b32 	%r241, -1;
	// begin inline asm
	shfl.sync.down.b32 %r222, %r223, %r239, %r216, %r241;
	// end inline asm
	// begin inline asm
	shfl.sync.down.b32 %r227, %r228, %r239, %r216, %r241;
	// end inline asm
	mov.b64 	%rd249, {%r222, %r227};
	mov.b64 	%fd61, %rd249;
	mov.b64 	{%r233, %r238}, %rd292;
	// begin inline asm
	shfl.sync.down.b32 %r232, %r233, %r239, %r216, %r241;
	// end inline asm
	// begin inline asm
	shfl.sync.down.b32 %r237, %r238, %r239, %r216, %r241;
	// end inline asm
	mov.b64 	%rd66, {%r232, %r237};
	add.s32 	%r242, %r197, 2;
	setp.gt.s32 	%p125, %r242, %r216;
	mov.f64 	%fd202, %fd201;
	mov.u64 	%rd293, %rd292;
	@%p125 bra 	$L__BB6_78;
	setp.lt.f64 	%p126, %fd201, %fd61;
	mov.f64 	%fd202, %fd61;
	mov.u64 	%rd293, %rd66;
	@%p126 bra 	$L__BB6_78;
	setp.gt.f64 	%p127, %fd201, %fd61;
	mov.f64 	%fd202, %fd201;
	mov.u64 	%rd293, %rd292;
	@%p127 bra 	$L__BB6_78;
	setp.lt.s64 	%p128, %rd292, %rd66;
	selp.f64 	%fd202, %fd201, %fd61, %p128;
	min.s64 	%rd293, %rd292, %rd66;
$L__BB6_78:
	mov.b64 	%rd250, %fd202;
	mov.b64 	{%r244, %r249}, %rd250;
	mov.b32 	%r260, 4;
	mov.b32 	%r262, -1;
	// begin inline asm
	shfl.sync.down.b32 %r243, %r244, %r260, %r216, %r262;
	// end inline asm
	// begin inline asm
	shfl.sync.down.b32 %r248, %r249, %r260, %r216, %r262;
	// end inline asm
	mov.b64 	%rd251, {%r243, %r248};
	mov.b64 	%fd64, %rd251;
	mov.b64 	{%r254, %r259}, %rd293;
	// begin inline asm
	shfl.sync.down.b32 %r253, %r254, %r260, %r216, %r262;
	// end inline asm
	// begin inline asm
	shfl.sync.down.b32 %r258, %r259, %r260, %r216, %r262;
	// end inline asm
	mov.b64 	%rd69, {%r253, %r258};
	add.s32 	%r263, %r197, 4;
	setp.gt.s32 	%p129, %r263, %r216;
	mov.f64 	%fd203, %fd202;
	mov.u64 	%rd294, %rd293;
	@%p129 bra 	$L__BB6_82;
	setp.lt.f64 	%p130, %fd202, %fd64;
	mov.f64 	%fd203, %fd64;
	mov.u64 	%rd294, %rd69;
	@%p130 bra 	$L__BB6_82;
	setp.gt.f64 	%p131, %fd202, %fd64;
	mov.f64 	%fd203, %fd202;
	mov.u64 	%rd294, %rd293;
	@%p131 bra 	$L__BB6_82;
	setp.lt.s64 	%p132, %rd293, %rd69;
	selp.f64 	%fd203, %fd202, %fd64, %p132;
	min.s64 	%rd294, %rd293, %rd69;
$L__BB6_82:
	mov.b64 	%rd252, %fd203;
	mov.b64 	{%r265, %r270}, %rd252;
	mov.b32 	%r281, 8;
	mov.b32 	%r283, -1;
	// begin inline asm
	shfl.sync.down.b32 %r264, %r265, %r281, %r216, %r283;
	// end inline asm
	// begin inline asm
	shfl.sync.down.b32 %r269, %r270, %r281, %r216, %r283;
	// end inline asm
	mov.b64 	%rd253, {%r264, %r269};
	mov.b64 	%fd67, %rd253;
	mov.b64 	{%r275, %r280}, %rd294;
	// begin inline asm
	shfl.sync.down.b32 %r274, %r275, %r281, %r216, %r283;
	// end inline asm
	// begin inline asm
	shfl.sync.down.b32 %r279, %r280, %r281, %r216, %r283;
	// end inline asm
	mov.b64 	%rd72, {%r274, %r279};
	add.s32 	%r284, %r197, 8;
	setp.gt.s32 	%p133, %r284, %r216;
	mov.f64 	%fd204, %fd203;
	mov.u64 	%rd295, %rd294;
	@%p133 bra 	$L__BB6_86;
	setp.lt.f64 	%p134, %fd203, %fd67;
	mov.f64 	%fd204, %fd67;
	mov.u64 	%rd295, %rd72;
	@%p134 bra 	$L__BB6_86;
	setp.gt.f64 	%p135, %fd203, %fd67;
	mov.f64 	%fd204, %fd203;
	mov.u64 	%rd295, %rd294;
	@%p135 bra 	$L__BB6_86;
	setp.lt.s64 	%p136, %rd294, %rd72;
	selp.f64 	%fd204, %fd203, %fd67, %p136;
	min.s64 	%rd295, %rd294, %rd72;
$L__BB6_86:
	mov.b64 	%rd254, %fd204;
	mov.b64 	{%r286, %r291}, %rd254;
	mov.b32 	%r302, 16;
	mov.b32 	%r304, -1;
	// begin inline asm
	shfl.sync.down.b32 %r285, %r286, %r302, %r216, %r304;
	// end inline asm
	// begin inline asm
	shfl.sync.down.b32 %r290, %r291, %r302, %r216, %r304;
	// end inline asm
	mov.b64 	%rd255, {%r285, %r290};
	mov.b64 	%fd70, %rd255;
	mov.b64 	{%r296, %r301}, %rd295;
	// begin inline asm
	shfl.sync.down.b32 %r295, %r296, %r302, %r216, %r304;
	// end inline asm
	// begin inline asm
	shfl.sync.down.b32 %r300, %r301, %r302, %r216, %r304;
	// end inline asm
	mov.b64 	%rd75, {%r295, %r300};
	add.s32 	%r305, %r197, 16;
	setp.gt.s32 	%p137, %r305, %r216;
	mov.f64 	%fd241, %fd204;
	mov.u64 	%rd332, %rd295;
	@%p137 bra 	$L__BB6_90;
	setp.lt.f64 	%p138, %fd204, %fd70;
	mov.f64 	%fd241, %fd70;
	mov.u64 	%rd332, %rd75;
	@%p138 bra 	$L__BB6_90;
	setp.gt.f64 	%p139, %fd204, %fd70;
	mov.f64 	%fd241, %fd204;
	mov.u64 	%rd332, %rd295;
	@%p139 bra 	$L__BB6_90;
	setp.lt.s64 	%p140, %rd295, %rd75;
	selp.f64 	%fd241, %fd204, %fd70, %p140;
	min.s64 	%rd332, %rd295, %rd75;
$L__BB6_90:
	setp.ne.s32 	%p141, %r197, 0;
	@%p141 bra 	$L__BB6_92;
	shr.u32 	%r306, %r5, 1;
	and.b32  	%r307, %r306, 496;
	mov.u32 	%r308, _ZN6thrust24THRUST_300001_SM_1000_NS8cuda_cub4core6detail5shmemE;
	add.s32 	%r309, %r308, %r307;
	st.shared.f64 	[%r309+8], %fd241;
	st.shared.u64 	[%r309+16], %rd332;
$L__BB6_92:
	bar.sync 	0;
	setp.ne.s32 	%p142, %r5, 0;
	@%p142 bra 	$L__BB6_208;
	setp.lt.s32 	%p143, %r4, 33;
	mov.f64 	%fd206, %fd241;
	mov.u64 	%rd297, %rd332;
	@%p143 bra 	$L__BB6_97;
	ld.shared.f64 	%fd73, [_ZN6thrust24THRUST_300001_SM_1000_NS8cuda_cub4core6detail5shmemE+24];
	ld.shared.u64 	%rd78, [_ZN6thrust24THRUST_300001_SM_1000_NS8cuda_cub4core6detail5shmemE+32];
	setp.lt.f64 	%p144, %fd241, %fd73;
	mov.f64 	%fd206, %fd73;
	mov.u64 	%rd297, %rd78;
	@%p144 bra 	$L__BB6_97;
	setp.lt.f64 	%p145, %fd73, %fd241;
	mov.f64 	%fd206, %fd241;
	mov.u64 	%rd297, %rd332;
	@%p145 bra 	$L__BB6_97;
	setp.lt.s64 	%p146, %rd332, %rd78;
	selp.f64 	%fd206, %fd241, %fd73, %p146;
	min.s64 	%rd297, %rd332, %rd78;
$L__BB6_97:
	setp.lt.s32 	%p147, %r4, 65;
	mov.f64 	%fd207, %fd206;
	mov.u64 	%rd298, %rd297;
	@%p147 bra 	$L__BB6_101;
	ld.shared.f64 	%fd76, [_ZN6thrust24THRUST_300001_SM_1000_NS8cuda_cub4core6detail5shmemE+40];
	ld.shared.u64 	%rd81, [_ZN6thrust24THRUST_300001_SM_1000_NS8cuda_cub4core6detail5shmemE+48];
	setp.lt.f64 	%p148, %fd206, %fd76;
	mov.f64 	%fd207, %fd76;
	mov.u64 	%rd298, %rd81;
	@%p148 bra 	$L__BB6_101;
	setp.lt.f64 	%p149, %fd76, %fd206;
	mov.f64 	%fd207, %fd206;
	mov.u64 	%rd298, %rd297;
	@%p149 bra 	$L__BB6_101;
	setp.lt.s64 	%p150, %rd297, %rd81;
	selp.f64 	%fd207, %fd206, %fd76, %p150;
	min.s64 	%rd298, %rd297, %rd81;
$L__BB6_101:
	setp.lt.s32 	%p151, %r4, 97;
	mov.f64 	%fd208, %fd207;
	mov.u64 	%rd299, %rd298;
	@%p151 bra 	$L__BB6_105;
	ld.shared.f64 	%fd79, [_ZN6thrust24THRUST_300001_SM_1000_NS8cuda_cub4core6detail5shmemE+56];
	ld.shared.u64 	%rd84, [_ZN6thrust24THRUST_300001_SM_1000_NS8cuda_cub4core6detail5shmemE+64];
	setp.lt.f64 	%p152, %fd207, %fd79;
	mov.f64 	%fd208, %fd79;
	mov.u64 	%rd299, %rd84;
	@%p152 bra 	$L__BB6_105;
	setp.lt.f64 	%p153, %fd79, %fd207;
	mov.f64 	%fd208, %fd207;
	mov.u64 	%rd299, %rd298;
	@%p153 bra 	$L__BB6_105;
	setp.lt.s64 	%p154, %rd298, %rd84;
	selp.f64 	%fd208, %fd207, %fd79, %p154;
	min.s64 	%rd299, %rd298, %rd84;
$L__BB6_105:
	setp.lt.s32 	%p155, %r4, 129;
	mov.f64 	%fd209, %fd208;
	mov.u64 	%rd300, %rd299;
	@%p155 bra 	$L__BB6_109;
	ld.shared.f64 	%fd82, [_ZN6thrust24THRUST_300001_SM_1000_NS8cuda_cub4core6detail5shmemE+72];
	ld.shared.u64 	%rd87, [_ZN6thrust24THRUST_300001_SM_1000_NS8cuda_cub4core6detail5shmemE+80];
	setp.lt.f64 	%p156, %fd208, %fd82;
	mov.f64 	%fd209, %fd82;
	mov.u64 	%rd300, %rd87;
	@%p156 bra 	$L__BB6_109;
	setp.lt.f64 	%p157, %fd82, %fd208;
	mov.f64 	%fd209, %fd208;
	mov.u64 	%rd300, %rd299;
	@%p157 bra 	$L__BB6_109;
	setp.lt.s64 	%p158, %rd299, %rd87;
	selp.f64 	%fd209, %fd208, %fd82, %p158;
	min.s64 	%rd300, %rd299, %rd87;
$L__BB6_109:
	setp.lt.s32 	%p159, %r4, 161;
	mov.f64 	%fd210, %fd209;
	mov.u64 	%rd301, %rd300;
	@%p159 bra 	$L__BB6_113;
	ld.shared.f64 	%fd85, [_ZN6thrust24THRUST_300001_SM_1000_NS8cuda_cub4core6detail5shmemE+88];
	ld.shared.u64 	%rd90, [_ZN6thrust24THRUST_300001_SM_1000_NS8cuda_cub4core6detail5shmemE+96];
	setp.lt.f64 	%p160, %fd209, %fd85;
	mov.f64 	%fd210, %fd85;
	mov.u64 	%rd301, %rd90;
	@%p160 bra 	$L__BB6_113;
	setp.lt.f64 	%p161, %fd85, %fd209;
	mov.f64 	%fd210, %fd209;
	mov.u64 	%rd301, %rd300;
	@%p161 bra 	$L__BB6_113;
	setp.lt.s64 	%p162, %rd300, %rd90;
	selp.f64 	%fd210, %fd209, %fd85, %p162;
	min.s64 	%rd301, %rd300, %rd90;
$L__BB6_113:
	setp.lt.s32 	%p163, %r4, 193;
	mov.f64 	%fd211, %fd210;
	mov.u64 	%rd302, %rd301;
	@%p163 bra 	$L__BB6_117;
	ld.shared.f64 	%fd88, [_ZN6thrust24THRUST_300001_SM_1000_NS8cuda_cub4core6detail5shmemE+104];
	ld.shared.u64 	%rd93, [_ZN6thrust24THRUST_300001_SM_1000_NS8cuda_cub4core6detail5shmemE+112];
	setp.lt.f64 	%p164, %fd210, %fd88;
	mov.f64 	%fd211, %fd88;
	mov.u64 	%rd302, %rd93;
	@%p164 bra 	$L__BB6_117;
	setp.lt.f64 	%p165, %fd88, %fd210;
	mov.f64 	%fd211, %fd210;
	mov.u64 	%rd302, %rd301;
	@%p165 bra 	$L__BB6_117;
	setp.lt.s64 	%p166, %rd301, %rd93;
	selp.f64 	%fd211, %fd210, %fd88, %p166;
	min.s64 	%rd302, %rd301, %rd93;
$L__BB6_117:
	setp.lt.s32 	%p167, %r4, 225;
	mov.u64 	%rd332, %rd302;
	mov.f64 	%fd241, %fd211;
	@%p167 bra 	$L__BB6_208;
	ld.shared.f64 	%fd91, [_ZN6thrust24THRUST_300001_SM_1000_NS8cuda_cub4core6detail5shmemE+120];
	ld.shared.u64 	%rd96, [_ZN6thrust24THRUST_300001_SM_1000_NS8cuda_cub4core6detail5shmemE+128];
	setp.lt.f64 	%p168, %fd211, %fd91;
	mov.u64 	%rd332, %rd96;
	mov.f64 	%fd241, %fd91;
	@%p168 bra 	$L__BB6_208;
	setp.lt.f64 	%p169, %fd91, %fd211;
	mov.u64 	%rd332, %rd302;
	mov.f64 	%fd241, %fd211;
	@%p169 bra 	$L__BB6_208;
	setp.lt.s64 	%p170, %rd302, %rd96;
	selp.f64 	%fd241, %fd211, %fd91, %p170;
	min.s64 	%rd332, %rd302, %rd96;
	bra.uni 	$L__BB6_208;
$L__BB6_121:
	mov.u32 	%r35, %tid.x;
	cvt.s64.s32 	%rd185, %r2;
	add.s64 	%rd98, %rd182, %rd185;
	cvt.u64.u32 	%rd186, %r35;
	add.s64 	%rd187, %rd186, %rd185;
	cvta.to.global.u64 	%rd188, %rd181;
	shl.b64 	%rd189, %rd187, 3;
	add.s64 	%rd190, %rd188, %rd189;
	ld.global.f64 	%fd170, [%rd190];
	add.s32 	%r69, %r35, 256;
	cvt.u64.u32 	%rd191, %r69;
	ld.global.f64 	%fd171, [%rd190+2048];
	add.s32 	%r70, %r35, 512;
	cvt.u64.u32 	%rd192, %r70;
	ld.global.f64 	%fd172, [%rd190+4096];
	add.s32 	%r71, %r35, 768;
	cvt.u64.u32 	%rd193, %r71;
	ld.global.f64 	%fd173, [%rd190+6144];
	or.b32  	%r72, %r35, 1024;
	cvt.u64.u32 	%rd99, %r72;
	add.s64 	%rd320, %rd98, %rd99;
	ld.global.f64 	%fd229, [%rd190+8192];
	setp.geu.f64 	%p2, %fd170, %fd171;
	selp.f64 	%fd174, %fd170, %fd171, %p2;
	selp.b64 	%rd194, %rd186, %rd191, %p2;
	setp.geu.f64 	%p3, %fd174, %fd172;
	selp.f64 	%fd175, %fd174, %fd172, %p3;
	selp.b64 	%rd195, %rd194, %rd192, %p3;
	setp.geu.f64 	%p4, %fd175, %fd173;
	selp.f64 	%fd94, %fd175, %fd173, %p4;
	selp.b64 	%rd101, %rd195, %rd193, %p4;
	setp.lt.f64 	%p5, %fd94, %fd229;
	@%p5 bra 	$L__BB6_123;
	setp.lt.f64 	%p6, %fd229, %fd94;
	setp.lt.u64 	%p7, %rd101, %rd99;
	or.pred  	%p8, %p6, %p7;
	selp.f64 	%fd229, %fd94, %fd229, %p8;
	add.s64 	%rd196, %rd98, %rd101;
	selp.b64 	%rd320, %rd196, %rd320, %p8;
$L__BB6_123:
	setp.le.s32 	%p9, %r66, %r3;
	@%p9 bra 	$L__BB6_164;
	setp.ne.s32 	%p10, %r35, 0;
	@%p10 bra 	$L__BB6_126;
	atom.global.add.u32 	%r73, [%rd1+4], 1280;
	add.s32 	%r74, %r73, %r3;
	st.shared.u32 	[_ZN6thrust24THRUST_300001_SM_1000_NS8cuda_cub4core6detail5shmemE+152], %r74;
$L__BB6_126:
	bar.sync 	0;
	ld.shared.u32 	%r427, [_ZN6thrust24THRUST_300001_SM_1000_NS8cuda_cub4core6detail5shmemE+152];
	add.s32 	%r75, %r427, 1280;
	setp.gt.s32 	%p11, %r75, %r66;
	@%p11 bra 	$L__BB6_141;
	mov.f64 	%fd213, %fd229;
$L__BB6_128:
	cvt.s64.s32 	%rd197, %r427;
	add.s64 	%rd198, %rd186, %rd197;
	cvta.to.global.u64 	%rd199, %rd181;
	shl.b64 	%rd200, %rd198, 3;
	add.s64 	%rd201, %rd199, %rd200;
	add.s64 	%rd106, %rd198, %rd182;
	ld.global.f64 	%fd214, [%rd201];
	ld.global.f64 	%fd215, [%rd201+2048];
	ld.global.f64 	%fd216, [%rd201+4096];
	ld.global.f64 	%fd217, [%rd201+6144];
	ld.global.f64 	%fd229, [%rd201+8192];
	setp.lt.f64 	%p12, %fd213, %fd214;
	mov.u64 	%rd305, %rd106;
	@%p12 bra 	$L__BB6_130;
	setp.lt.f64 	%p13, %fd214, %fd213;
	setp.lt.s64 	%p14, %rd320, %rd106;
	or.pred  	%p15, %p13, %p14;
	selp.f64 	%fd214, %fd213, %fd214, %p15;
	selp.b64 	%rd305, %rd320, %rd106, %p15;
$L__BB6_130:
	add.s64 	%rd306, %rd106, 256;
	setp.lt.f64 	%p16, %fd214, %fd215;
	@%p16 bra 	$L__BB6_132;
	setp.lt.f64 	%p17, %fd215, %fd214;
	setp.lt.s64 	%p18, %rd305, %rd306;
	or.pred  	%p19, %p17, %p18;
	selp.f64 	%fd215, %fd214, %fd215, %p19;
	selp.b64 	%rd306, %rd305, %rd306, %p19;
$L__BB6_132:
	add.s64 	%rd207, %rd198, %rd182;
	add.s64 	%rd307, %rd207, 512;
	setp.lt.f64 	%p20, %fd215, %fd216;
	@%p20 bra 	$L__BB6_134;
	setp.lt.f64 	%p21, %fd216, %fd215;
	setp.lt.s64 	%p22, %rd306, %rd307;
	or.pred  	%p23, %p21, %p22;
	selp.f64 	%fd216, %fd215, %fd216, %p23;
	selp.b64 	%rd307, %rd306, %rd307, %p23;
$L__BB6_134:
	cvt.s64.s32 	%rd208, %r427;
	add.s64 	%rd209, %rd186, %rd208;
	add.s64 	%rd210, %rd209, %rd182;
	add.s64 	%rd308, %rd210, 768;
	setp.lt.f64 	%p24, %fd216, %fd217;
	@%p24 bra 	$L__BB6_136;
	setp.lt.f64 	%p25, %fd217, %fd216;
	setp.lt.s64 	%p26, %rd307, %rd308;
	or.pred  	%p27, %p25, %p26;
	selp.f64 	%fd217, %fd216, %fd217, %p27;
	selp.b64 	%rd308, %rd307, %rd308, %p27;
$L__BB6_136:
	add.s64 	%rd320, %rd210, 1024;
	setp.lt.f64 	%p28, %fd217, %fd229;
	@%p28 bra 	$L__BB6_138;
	setp.lt.f64 	%p29, %fd229, %fd217;
	setp.lt.s64 	%p30, %rd308, %rd320;
	or.pred  	%p31, %p29, %p30;
	selp.f64 	%fd229, %fd217, %fd229, %p31;
	selp.b64 	%rd320, %rd308, %rd320, %p31;
$L__BB6_138:
	setp.ne.s32 	%p32, %r35, 0;
	bar.sync 	0;
	@%p32 bra 	$L__BB6_140;
	atom.global.add.u32 	%r76, [%rd1+4], 1280;
	add.s32 	%r77, %r76, %r3;
	st.shared.u32 	[_ZN6thrust24THRUST_300001_SM_1000_NS8cuda_cub4core6detail5shmemE+152], %r77;
$L__BB6_140:
	bar.sync 	0;
	ld.shared.u32 	%r427, [_ZN6thrust24THRUST_300001_SM_1000_NS8cuda_cub4core6detail5shmemE+152];
	add.s32 	%r78, %r427, 1280;
	setp.le.s32 	%p33, %r78, %r66;
	mov.f64 	%fd213, %fd229;
	@%p33 bra 	$L__BB6_128;
$L__BB6_141:
	setp.le.s32 	%p34, %r66, %r427;
	@%p34 bra 	$L__BB6_164;
	sub.s32 	%r40, %r66, %r427;
	setp.ge.s32 	%p35, %r35, %r40;
	@%p35 bra 	$L__BB6_164;
	cvta.to.global.u64 	%rd122, %rd181;
	not.b32 	%r79, %r35;
	add.s32 	%r80, %r66, %r79;
	sub.s32 	%r41, %r80, %r427;
	and.b32  	%r81, %r41, 768;
	setp.eq.s32 	%p36, %r81, 768;
	mov.u32 	%r431, %r35;
	@%p36 bra 	$L__BB6_149;
	add.s32 	%r429, %r35, %r427;
	shr.u32 	%r82, %r41, 8;
	add.s32 	%r83, %r82, 1;
	and.b32  	%r84, %r83, 3;
	neg.s32 	%r428, %r84;
	mov.u32 	%r431, %r35;
$L__BB6_145:
	.pragma "nounroll";
	mov.u64 	%rd123, %rd320;
	mov.f64 	%fd114, %fd229;
	cvt.s64.s32 	%rd215, %r429;
	add.s64 	%rd124, %rd182, %rd215;
	mul.wide.s32 	%rd216, %r429, 8;
	add.s64 	%rd217, %rd122, %rd216;
	ld.global.f64 	%fd115, [%rd217];
	setp.lt.f64 	%p37, %fd114, %fd115;
	mov.f64 	%fd229, %fd115;
	mov.u64 	%rd320, %rd124;
	@%p37 bra 	$L__BB6_148;
	setp.lt.f64 	%p38, %fd115, %fd114;
	mov.f64 	%fd229, %fd114;
	mov.u64 	%rd320, %rd123;
	@%p38 bra 	$L__BB6_148;
	setp.lt.s64 	%p39, %rd123, %rd124;
	selp.f64 	%fd229, %fd114, %fd115, %p39;
	min.s64 	%rd320, %rd123, %rd124;
$L__BB6_148:
	add.s32 	%r431, %r431, 256;
	add.s32 	%r429, %r429, 256;
	add.s32 	%r428, %r428, 1;
	setp.ne.s32 	%p40, %r428, 0;
	@%p40 bra 	$L__BB6_145;
$L__BB6_149:
	setp.lt.u32 	%p41, %r41, 768;
	@%p41 bra 	$L__BB6_164;
	add.s32 	%r432, %r431, %r427;
	add.s32 	%r435, %r432, 256;
	add.s32 	%r434, %r432, 512;
	add.s32 	%r433, %r432, 768;
	add.s64 	%rd129, %rd122, 4096;
$L__BB6_151:
	cvt.s64.s32 	%rd218, %r435;
	add.s64 	%rd131, %rd182, %rd218;
	cvt.s64.s32 	%rd219, %r434;
	add.s64 	%rd132, %rd182, %rd219;
	cvt.s64.s32 	%rd220, %r433;
	add.s64 	%rd133, %rd182, %rd220;
	cvt.s64.s32 	%rd221, %r432;
	mul.wide.s32 	%rd222, %r432, 8;
	add.s64 	%rd134, %rd129, %rd222;
	add.s64 	%rd135, %rd182, %rd221;
	ld.global.f64 	%fd121, [%rd134+-4096];
	setp.lt.f64 	%p42, %fd229, %fd121;
	mov.f64 	%fd225, %fd121;
	mov.u64 	%rd316, %rd135;
	@%p42 bra 	$L__BB6_154;
	setp.lt.f64 	%p43, %fd121, %fd229;
	mov.f64 	%fd225, %fd229;
	mov.u64 	%rd316, %rd320;
	@%p43 bra 	$L__BB6_154;
	setp.lt.s64 	%p44, %rd320, %rd135;
	selp.f64 	%fd225, %fd229, %fd121, %p44;
	min.s64 	%rd316, %rd320, %rd135;
$L__BB6_154:
	ld.global.f64 	%fd124, [%rd134+-2048];
	setp.lt.f64 	%p45, %fd225, %fd124;
	mov.f64 	%fd226, %fd124;
	mov.u64 	%rd317, %rd131;
	@%p45 bra 	$L__BB6_157;
	setp.lt.f64 	%p46, %fd124, %fd225;
	mov.f64 	%fd226, %fd225;
	mov.u64 	%rd317, %rd316;
	@%p46 bra 	$L__BB6_157;
	setp.lt.s64 	%p47, %rd316, %rd131;
	selp.f64 	%fd226, %fd225, %fd124, %p47;
	min.s64 	%rd317, %rd316, %rd131;
$L__BB6_157:
	ld.global.f64 	%fd127, [%rd134];
	setp.lt.f64 	%p48, %fd226, %fd127;
	mov.f64 	%fd227, %fd127;
	mov.u64 	%rd318, %rd132;
	@%p48 bra 	$L__BB6_160;
	setp.lt.f64 	%p49, %fd127, %fd226;
	mov.f64 	%fd227, %fd226;
	mov.u64 	%rd318, %rd317;
	@%p49 bra 	$L__BB6_160;
	setp.lt.s64 	%p50, %rd317, %rd132;
	selp.f64 	%fd227, %fd226, %fd127, %p50;
	min.s64 	%rd318, %rd317, %rd132;
$L__BB6_160:
	ld.global.f64 	%fd130, [%rd134+2048];
	setp.lt.f64 	%p51, %fd227, %fd130;
	mov.f64 	%fd229, %fd130;
	mov.u64 	%rd320, %rd133;
	@%p51 bra 	$L__BB6_163;
	setp.lt.f64 	%p52, %fd130, %fd227;
	mov.f64 	%fd229, %fd227;
	mov.u64 	%rd320, %rd318;
	@%p52 bra 	$L__BB6_163;
	setp.lt.s64 	%p53, %rd318, %rd133;
	selp.f64 	%fd229, %fd227, %fd130, %p53;
	min.s64 	%rd320, %rd318, %rd133;
$L__BB6_163:
	add.s32 	%r431, %r431, 1024;
	add.s32 	%r435, %r435, 1024;
	add.s32 	%r434, %r434, 1024;
	add.s32 	%r433, %r433, 1024;
	add.s32 	%r432, %r432, 1024;
	setp.lt.s32 	%p54, %r431, %r40;
	@%p54 bra 	$L__BB6_151;
$L__BB6_164:
	// begin inline asm
	mov.u32 %r85, %laneid;
	// end inline asm
	mov.b64 	%rd223, %fd229;
	mov.b64 	{%r87, %r92}, %rd223;
	mov.b32 	%r103, 1;
	mov.b32 	%r104, 31;
	mov.b32 	%r105, -1;
	// begin inline asm
	shfl.sync.down.b32 %r86, %r87, %r103, %r104, %r105;
	// end inline asm
	// begin inline asm
	shfl.sync.down.b32 %r91, %r92, %r103, %r104, %r105;
	// end inline asm
	mov.b64 	%rd224, {%r86, %r91};
	mov.b64 	%fd134, %rd224;
	mov.b64 	{%r97, %r102}, %rd320;
	// begin inline asm
	shfl.sync.down.b32 %r96, %r97, %r103, %r104, %r105;
	// end inline asm
	// begin inline asm
	shfl.sync.down.b32 %r101, %r102, %r103, %r104, %r105;
	// end inline asm
	mov.b64 	%rd145, {%r96, %r101};
	setp.gt.s32 	%p55, %r85, 30;
	mov.f64 	%fd230, %fd229;
	mov.u64 	%rd321, %rd320;
	@%p55 bra 	$L__BB6_168;
	setp.lt.f64 	%p56, %fd229, %fd134;
	mov.f64 	%fd230, %fd134;
	mov.u64 	%rd321, %rd145;
	@%p56 bra 	$L__BB6_168;
	setp.gt.f64 	%p57, %fd229, %fd134;
	mov.f64 	%fd230, %fd229;
	mov.u64 	%rd321, %rd320;
	@%p57 bra 	$L__BB6_168;
	setp.lt.s64 	%p58, %rd320, %rd145;
	selp.f64 	%fd230, %fd229, %fd134, %p58;
	min.s64 	%rd321, %rd320, %rd145;
$L__BB6_168:
	mov.b64 	%rd225, %fd230;
	mov.b64 	{%r107, %r112}, %rd225;
	mov.b32 	%r123, 2;
	mov.b32 	%r124, 31;
	mov.b32 	%r125, -1;
	// begin inline asm
	shfl.sync.down.b32 %r106, %r107, %r123, %r124, %r125;
	// end inline asm
	// begin inline asm
	shfl.sync.down.b32 %r111, %r112, %r123, %r124, %r125;
	// end inline asm
	mov.b64 	%rd226, {%r106, %r111};
	mov.b64 	%fd137, %rd226;
	mov.b64 	{%r117, %r122}, %rd321;
	// begin inline asm
	shfl.sync.down.b32 %r116, %r117, %r123, %r124, %r125;
	// end inline asm
	// begin inline asm
	shfl.sync.down.b32 %r121, %r122, %r123, %r124, %r125;
	// end inline asm
	mov.b64 	%rd148, {%r116, %r121};
	setp.gt.s32 	%p59, %r85, 29;
	mov.f64 	%fd231, %fd230;
	mov.u64 	%rd322, %rd321;
	@%p59 bra 	$L__BB6_172;
	setp.lt.f64 	%p60, %fd230, %fd137;
	mov.f64 	%fd231, %fd137;
	mov.u64 	%rd322, %rd148;
	@%p60 bra 	$L__BB6_172;
	setp.gt.f64 	%p61, %fd230, %fd137;
	mov.f64 	%fd231, %fd230;
	mov.u64 	%rd322, %rd321;
	@%p61 bra 	$L__BB6_172;
	setp.lt.s64 	%p62, %rd321, %rd148;
	selp.f64 	%fd231, %fd230, %fd137, %p62;
	min.s64 	%rd322, %rd321, %rd148;
$L__BB6_172:
	mov.b64 	%rd227, %fd231;
	mov.b64 	{%r127, %r132}, %rd227;
	mov.b32 	%r143, 4;
	mov.b32 	%r144, 31;
	mov.b32 	%r145, -1;
	// begin inline asm
	shfl.sync.down.b32 %r126, %r127, %r143, %r144, %r145;
	// end inline asm
	// begin inline asm
	shfl.sync.down.b32 %r131, %r132, %r143, %r144, %r145;
	// end inline asm
	mov.b64 	%rd228, {%r126, %r131};
	mov.b64 	%fd140, %rd228;
	mov.b64 	{%r137, %r142}, %rd322;
	// begin inline asm
	shfl.sync.down.b32 %r136, %r137, %r143, %r144, %r145;
	// end inline asm
	// begin inline asm
	shfl.sync.down.b32 %r141, %r142, %r143, %r144, %r145;
	// end inline asm
	mov.b64 	%rd151, {%r136, %r141};
	setp.gt.s32 	%p63, %r85, 27;
	mov.f64 	%fd232, %fd231;
	mov.u64 	%rd323, %rd322;
	@%p63 bra 	$L__BB6_176;
	setp.lt.f64 	%p64, %fd231, %fd140;
	mov.f64 	%fd232, %fd140;
	mov.u64 	%rd323, %rd151;
	@%p64 bra 	$L__BB6_176;
	setp.gt.f64 	%p65, %fd231, %fd140;
	mov.f64 	%fd232, %fd231;
	mov.u64 	%rd323, %rd322;
	@%p65 bra 	$L__BB6_176;
	setp.lt.s64 	%p66, %rd322, %rd151;
	selp.f64 	%fd232, %fd231, %fd140, %p66;
	min.s64 	%rd323, %rd322, %rd151;
$L__BB6_176:
	mov.b64 	%rd229, %fd232;
	mov.b64 	{%r147, %r152}, %rd229;
	mov.b32 	%r163, 8;
	mov.b32 	%r164, 31;
	mov.b32 	%r165, -1;
	// begin inline asm
	shfl.sync.down.b32 %r146, %r147, %r163, %r164, %r165;
	// end inline asm
	// begin inline asm
	shfl.sync.down.b32 %r151, %r152, %r163, %r164, %r165;
	// end inline asm
	mov.b64 	%rd230, {%r146, %r151};
	mov.b64 	%fd143, %rd230;
	mov.b64 	{%r157, %r162}, %rd323;
	// begin inline asm
	shfl.sync.down.b32 %r156, %r157, %r163, %r164, %r165;
	// end inline asm
	// begin inline asm
	shfl.sync.down.b32 %r161, %r162, %r163, %r164, %r165;
	// end inline asm
	mov.b64 	%rd154, {%r156, %r161};
	setp.gt.s32 	%p67, %r85, 23;
	mov.f64 	%fd233, %fd232;
	mov.u64 	%rd324, %rd323;
	@%p67 bra 	$L__BB6_180;
	setp.lt.f64 	%p68, %fd232, %fd143;
	mov.f64 	%fd233, %fd143;
	mov.u64 	%rd324, %rd154;
	@%p68 bra 	$L__BB6_180;
	setp.gt.f64 	%p69, %fd232, %fd143;
	mov.f64 	%fd233, %fd232;
	mov.u64 	%rd324, %rd323;
	@%p69 bra 	$L__BB6_180;
	setp.lt.s64 	%p70, %rd323, %rd154;
	selp.f64 	%fd233, %fd232, %fd143, %p70;
	min.s64 	%rd324, %rd323, %rd154;
$L__BB6_180:
	mov.b64 	%rd231, %fd233;
	mov.b64 	{%r167, %r172}, %rd231;
	mov.b32 	%r183, 16;
	mov.b32 	%r184, 31;
	mov.b32 	%r185, -1;
	// begin inline asm
	shfl.sync.down.b32 %r166, %r167, %r183, %r184, %r185;
	// end inline asm
	// begin inline asm
	shfl.sync.down.b32 %r171, %r172, %r183, %r184, %r185;
	// end inline asm
	mov.b64 	%rd232, {%r166, %r171};
	mov.b64 	%fd146, %rd232;
	mov.b64 	{%r177, %r182}, %rd324;
	// begin inline asm
	shfl.sync.down.b32 %r176, %r177, %r183, %r184, %r185;
	// end inline asm
	// begin inline asm
	shfl.sync.down.b32 %r181, %r182, %r183, %r184, %r185;
	// end inline asm
	mov.b64 	%rd157, {%r176, %r181};
	setp.gt.s32 	%p71, %r85, 15;
	mov.f64 	%fd241, %fd233;
	mov.u64 	%rd332, %rd324;
	@%p71 bra 	$L__BB6_184;
	setp.lt.f64 	%p72, %fd233, %fd146;
	mov.f64 	%fd241, %fd146;
	mov.u64 	%rd332, %rd157;
	@%p72 bra 	$L__BB6_184;
	setp.gt.f64 	%p73, %fd233, %fd146;
	mov.f64 	%fd241, %fd233;
	mov.u64 	%rd332, %rd324;
	@%p73 bra 	$L__BB6_184;
	setp.lt.s64 	%p74, %rd324, %rd157;
	selp.f64 	%fd241, %fd233, %fd146, %p74;
	min.s64 	%rd332, %rd324, %rd157;
$L__BB6_184:
	setp.ne.s32 	%p75, %r85, 0;
	@%p75 bra 	$L__BB6_186;
	shr.u32 	%r186, %r35, 1;
	and.b32  	%r187, %r186, 496;
	mov.u32 	%r188, _ZN6thrust24THRUST_300001_SM_1000_NS8cuda_cub4core6detail5shmemE;
	add.s32 	%r189, %r188, %r187;
	st.shared.f64 	[%r189+8], %fd241;
	st.shared.u64 	[%r189+16], %rd332;
$L__BB6_186:
	bar.sync 	0;
	setp.ne.s32 	%p76, %r35, 0;
	@%p76 bra 	$L__BB6_208;
	ld.shared.f64 	%fd149, [_ZN6thrust24THRUST_300001_SM_1000_NS8cuda_cub4core6detail5shmemE+24];
	ld.shared.u64 	%rd160, [_ZN6thrust24THRUST_300001_SM_1000_NS8cuda_cub4core6detail5shmemE+32];
	setp.lt.f64 	%p77, %fd241, %fd149;
	mov.f64 	%fd235, %fd149;
	mov.u64 	%rd326, %rd160;
	@%p77 bra 	$L__BB6_190;
	setp.lt.f64 	%p78, %fd149, %fd241;
	mov.f64 	%fd235, %fd241;
	mov.u64 	%rd326, %rd332;
	@%p78 bra 	$L__BB6_190;
	setp.lt.s64 	%p79, %rd332, %rd160;
	selp.f64 	%fd235, %fd241, %fd149, %p79;
	min.s64 	%rd326, %rd332, %rd160;
$L__BB6_190:
	ld.shared.f64 	%fd152, [_ZN6thrust24THRUST_300001_SM_1000_NS8cuda_cub4core6detail5shmemE+40];
	ld.shared.u64 	%rd163, [_ZN6thrust24THRUST_300001_SM_1000_NS8cuda_cub4core6detail5shmemE+48];
	setp.lt.f64 	%p80, %fd235, %fd152;
	mov.f64 	%fd236, %fd152;
	mov.u64 	%rd327, %rd163;
	@%p80 bra 	$L__BB6_193;
	setp.lt.f64 	%p81, %fd152, %fd235;
	mov.f64 	%fd236, %fd235;
	mov.u64 	%rd327, %rd326;
	@%p81 bra 	$L__BB6_193;
	setp.lt.s64 	%p82, %rd326, %rd163;
	selp.f64 	%fd236, %fd235, %fd152, %p82;
	min.s64 	%rd327, %rd326, %rd163;
$L__BB6_193:
	ld.shared.f64 	%fd155, [_ZN6thrust24THRUST_300001_SM_1000_NS8cuda_cub4core6detail5shmemE+56];
	ld.shared.u64 	%rd166, [_ZN6thrust24THRUST_300001_SM_1000_NS8cuda_cub4core6detail5shmemE+64];
	setp.lt.f64 	%p83, %fd236, %fd155;
	mov.f64 	%fd237, %fd155;
	mov.u64 	%rd328, %rd166;
	@%p83 bra 	$L__BB6_196;
	setp.lt.f64 	%p84, %fd155, %fd236;
	mov.f64 	%fd237, %fd236;
	mov.u64 	%rd328, %rd327;
	@%p84 bra 	$L__BB6_196;
	setp.lt.s64 	%p85, %rd327, %rd166;
	selp.f64 	%fd237, %fd236, %fd155, %p85;
	min.s64 	%rd328, %rd327, %rd166;
$L__BB6_196:
	ld.shared.f64 	%fd158, [_ZN6thrust24THRUST_300001_SM_1000_NS8cuda_cub4core6detail5shmemE+72];
	ld.shared.u64 	%rd169, [_ZN6thrust24THRUST_300001_SM_1000_NS8cuda_cub4core6detail5shmemE+80];
	setp.lt.f64 	%p86, %fd237, %fd158;
	mov.f64 	%fd238, %fd158;
	mov.u64 	%rd329, %rd169;
	@%p86 bra 	$L__BB6_199;
	setp.lt.f64 	%p87, %fd158, %fd237;
	mov.f64 	%fd238, %fd237;
	mov.u64 	%rd329, %rd328;
	@%p87 bra 	$L__BB6_199;
	setp.lt.s64 	%p88, %rd328, %rd169;
	selp.f64 	%fd238, %fd237, %fd158, %p88;
	min.s64 	%rd329, %rd328, %rd169;
$L__BB6_199:
	ld.shared.f64 	%fd161, [_ZN6thrust24THRUST_300001_SM_1000_NS8cuda_cub4core6detail5shmemE+88];
	ld.shared.u64 	%rd172, [_ZN6thrust24THRUST_300001_SM_1000_NS8cuda_cub4core6detail5shmemE+96];
	setp.lt.f64 	%p89, %fd238, %fd161;
	mov.f64 	%fd239, %fd161;
	mov.u64 	%rd330, %rd172;
	@%p89 bra 	$L__BB6_202;
	setp.lt.f64 	%p90, %fd161, %fd238;
	mov.f64 	%fd239, %fd238;
	mov.u64 	%rd330, %rd329;
	@%p90 bra 	$L__BB6_202;
	setp.lt.s64 	%p91, %rd329, %rd172;
	selp.f64 	%fd239, %fd238, %fd161, %p91;
	min.s64 	%rd330, %rd329, %rd172;
$L__BB6_202:
	ld.shared.f64 	%fd164, [_ZN6thrust24THRUST_300001_SM_1000_NS8cuda_cub4core6detail5shmemE+104];
	ld.shared.u64 	%rd175, [_ZN6thrust24THRUST_300001_SM_1000_NS8cuda_cub4core6detail5shmemE+112];
	setp.lt.f64 	%p92, %fd239, %fd164;
	mov.f64 	%fd240, %fd164;
	mov.u64 	%rd331, %rd175;
	@%p92 bra 	$L__BB6_205;
	setp.lt.f64 	%p93, %fd164, %fd239;
	mov.f64 	%fd240, %fd239;
	mov.u64 	%rd331, %rd330;
	@%p93 bra 	$L__BB6_205;
	setp.lt.s64 	%p94, %rd330, %rd175;
	selp.f64 	%fd240, %fd239, %fd164, %p94;
	min.s64 	%rd331, %rd330, %rd175;
$L__BB6_205:
	ld.shared.f64 	%fd167, [_ZN6thrust24THRUST_300001_SM_1000_NS8cuda_cub4core6detail5shmemE+120];
	ld.shared.u64 	%rd178, [_ZN6thrust24THRUST_300001_SM_1000_NS8cuda_cub4core6detail5shmemE+128];
	setp.lt.f64 	%p95, %fd240, %fd167;
	mov.u64 	%rd332, %rd178;
	mov.f64 	%fd241, %fd167;
	@%p95 bra 	$L__BB6_208;
	setp.lt.f64 	%p96, %fd167, %fd240;
	mov.u64 	%rd332, %rd331;
	mov.f64 	%fd241, %fd240;
	@%p96 bra 	$L__BB6_208;
	setp.lt.s64 	%p97, %rd331, %rd178;
	selp.f64 	%fd241, %fd240, %fd167, %p97;
	min.s64 	%rd332, %rd331, %rd178;
$L__BB6_208:
	mov.u32 	%r415, %tid.x;
	setp.ne.s32 	%p214, %r415, 0;
	@%p214 bra 	$L__BB6_210;
	ld.param.u64 	%rd269, [_ZN6thrust24THRUST_300001_SM_1000_NS8cuda_cub4core6detail13_kernel_agentINS1_8__reduce11ReduceAgentINS0_12zip_iteratorIN4cuda3std3__45tupleIJNS0_6detail15normal_iteratorINS0_10device_ptrIdEEEENS0_17counting_iteratorIlNS0_11use_defaultESI_SI_EEEEEEEPNSB_IJdlEEESM_iNS1_9__extrema9arg_max_fIdlNSA_4lessIdEEEEEEJSL_SN_iN3cub18CUB_300001_SM_100013GridEvenShareIiEENSV_9GridQueueIjEESS_EEEvDpT0__param_1];
	cvta.to.global.u64 	%rd266, %rd269;
	mul.wide.u32 	%rd267, %r1, 16;
	add.s64 	%rd268, %rd266, %rd267;
	st.global.f64 	[%rd268], %fd241;
	st.global.u64 	[%rd268+8], %rd332;
$L__BB6_210:
	ret;

}
	// .globl	_ZN6thrust24THRUST_300001_SM_1000_NS8cuda_cub4core6detail13_kernel_agentINS1_8__reduce10DrainAgentIiEEJN3cub18CUB_300001_SM_10009GridQueueIjEEiEEEvDpT0_
.visible .entry _ZN6thrust24THRUST_300001_SM_1000_NS8cuda_cub4core6detail13_kernel_agentINS1_8__reduce10DrainAgentIiEEJN3cub18CUB_300001_SM_10009GridQueueIjEEiEEEvDpT0_(
	.param .align 8 .b8 _ZN6thrust24THRUST_300001_SM_1000_NS8cuda_cub4core6detail13_kernel_agentINS1_8__reduce10DrainAgentIiEEJN3cub18CUB_300001_SM_10009GridQueueIjEEiEEEvDpT0__param_0[8],
	.param .u32 _ZN6thrust24THRUST_300001_SM_1000_NS8cuda_cub4core6detail13_kernel_agentINS1_8__reduce10DrainAgentIiEEJN3cub18CUB_300001_SM_10009GridQueueIjEEiEEEvDpT0__param_1
)
.maxntid 1
{
	.reg .b32 	%r<3>;
	.reg .b64 	%rd<3>;

	ld.param.u64 	%rd1, [_ZN6thrust24THRUST_300001_SM_1000_NS8cuda_cub4core6detail13_kernel_agentINS1_8__reduce10DrainAgentIiEEJN3cub18CUB_300001_SM_10009GridQueueIjEEiEEEvDpT0__param_0];
	ld.param.u32 	%r1, [_ZN6thrust24THRUST_300001_SM_1000_NS8cuda_cub4core6detail13_kernel_agentINS1_8__reduce10DrainAgentIiEEJN3cub18CUB_300001_SM_10009GridQueueIjEEiEEEvDpT0__param_1];
	cvta.to.global.u64 	%rd2, %rd1;
	st.global.u32 	[%rd2], %r1;
	mov.b32 	%r2, 0;
	st.global.u32 	[%rd2+4], %r2;
	ret;

}
	// .globl	_ZN6thrust24THRUST_300001_SM_1000_NS8cuda_cub4core6detail13_kernel_agentINS1_8__reduce11ReduceAgentIPN4cuda3std3__45tupleIJdlEEESC_SB_iNS1_9__extrema9arg_max_fIdlNS9_4lessIdEEEEEEJSC_SC_iSH_EEEvDpT0_
.visible .entry _ZN6thrust24THRUST_300001_SM_1000_NS8cuda_cub4core6detail13_kernel_agentINS1_8__reduce11ReduceAgentIPN4cuda3std3__45tupleIJdlEEESC_SB_iNS1_9__extrema9arg_max_fIdlNS9_4lessIdEEEEEEJSC_SC_iSH_EEEvDpT0_(
	.param .u64 .ptr .align 1 _ZN6thrust24THRUST_300001_SM_1000_NS8cuda_cub4core6detail13_kernel_agentINS1_8__reduce11ReduceAgentIPN4cuda3std3__45tupleIJdlEEESC_SB_iNS1_9__extrema9arg_max_fIdlNS9_4lessIdEEEEEEJSC_SC_iSH_EEEvDpT0__param_0,
	.param .u64 .ptr .align 1 _ZN6thrust24THRUST_300001_SM_1000_NS8cuda_cub4core6detail13_kernel_agentINS1_8__reduce11ReduceAgentIPN4cuda3std3__45tupleIJdlEEESC_SB_iNS1_9__extrema9arg_max_fIdlNS9_4lessIdEEEEEEJSC_SC_iSH_EEEvDpT0__param_1,
	.param .u32 _ZN6thrust24THRUST_300001_SM_1000_NS8cuda_cub4core6detail13_kernel_agentINS1_8__reduce11ReduceAgentIPN4cuda3std3__45tupleIJdlEEESC_SB_iNS1_9__extrema9arg_max_fIdlNS9_4lessIdEEEEEEJSC_SC_iSH_EEEvDpT0__param_2,
	.param .align 1 .b8 _ZN6thrust24THRUST_300001_SM_1000_NS8cuda_cub4core6detail13_kernel_agentINS1_8__reduce11ReduceAgentIPN4cuda3std3__45tupleIJdlEEESC_SB_iNS1_9__extrema9arg_max_fIdlNS9_4lessIdEEEEEEJSC_SC_iSH_EEEvDpT0__param_3[1]
)
.maxntid 256
{
	.reg .pred 	%p<222>;
	.reg .b32 	%r<390>;
	.reg .b64 	%rd<387>;
	.reg .b64 	%fd<248>;

	ld.param.u64 	%rd186, [_ZN6thrust24THRUST_300001_SM_1000_NS8cuda_cub4core6detail13_kernel_agentINS1_8__reduce11ReduceAgentIPN4cuda3std3__45tupleIJdlEEESC_SB_iNS1_9__extrema9arg_max_fIdlNS9_4lessIdEEEEEEJSC_SC_iSH_EEEvDpT0__param_0];
	ld.param.u32 	%r37, [_ZN6thrust24THRUST_300001_SM_1000_NS8cuda_cub4core6detail13_kernel_agentINS1_8__reduce11ReduceAgentIPN4cuda3std3__45tupleIJdlEEESC_SB_iNS1_9__extrema9arg_max_fIdlNS9_4lessIdEEEEEEJSC_SC_iSH_EEEvDpT0__param_2];
	setp.eq.s32 	%p1, %r37, 0;
	@%p1 bra 	$L__BB8_211;
	setp.gt.s32 	%p2, %r37, 1279;
	@%p2 bra 	$L__BB8_121;
	mov.u32 	%r1, %tid.x;
	setp.ge.s32 	%p105, %r1, %r37;
	mov.f64 	%fd191, 0d0000000000000000;
	mov.b64 	%rd329, 0;
	mov.u32 	%r380, %r1;
	@%p105 bra 	$L__BB8_4;
	mul.wide.u32 	%rd273, %r1, 16;
	add.s64 	%rd270, %rd186, %rd273;
	// begin inline asm
	ld.global.nc.u64 %rd269, [%rd270];
	// end inline asm
	add.s64 	%rd272, %rd270, 8;
	// begin inline asm
	ld.global.nc.u64 %rd329, [%rd272];
	// end inline asm
	mov.b64 	%fd191, %rd269;
	add.s32 	%r380, %r1, 256;
$L__BB8_4:
	setp.ge.s32 	%p106, %r380, %r37;
	@%p106 bra 	$L__BB8_25;
	not.b32 	%r153, %r380;
	add.s32 	%r4, %r37, %r153;
	and.b32  	%r154, %r4, 768;
	setp.eq.s32 	%p107, %r154, 768;
	@%p107 bra 	$L__BB8_11;
	mul.wide.u32 	%rd275, %r380, 16;
	add.s64 	%rd320, %rd186, %rd275;
	shr.u32 	%r155, %r4, 8;
	add.s32 	%r156, %r155, 1;
	and.b32  	%r157, %r156, 3;
	neg.s32 	%r378, %r157;
$L__BB8_7:
	.pragma "nounroll";
	mov.u64 	%rd5, %rd329;
	mov.f64 	%fd3, %fd191;
	// begin inline asm
	ld.global.nc.u64 %rd276, [%rd320];
	// end inline asm
	add.s64 	%rd279, %rd320, 8;
	// begin inline asm
	ld.global.nc.u64 %rd278, [%rd279];
	// end inline asm
	mov.b64 	%fd4, %rd276;
	setp.lt.f64 	%p108, %fd3, %fd4;
	mov.u64 	%rd329, %rd278;
	mov.f64 	%fd191, %fd4;
	@%p108 bra 	$L__BB8_10;
	setp.gt.f64 	%p109, %fd3, %fd4;
	mov.u64 	%rd329, %rd5;
	mov.f64 	%fd191, %fd3;
	@%p109 bra 	$L__BB8_10;
	setp.lt.s64 	%p110, %rd5, %rd278;
	min.s64 	%rd329, %rd5, %rd278;
	selp.f64 	%fd191, %fd3, %fd4, %p110;
$L__BB8_10:
	add.s32 	%r380, %r380, 256;
	add.s64 	%rd320, %rd320, 4096;
	add.s32 	%r378, %r378, 1;
	setp.ne.s32 	%p111, %r378, 0;
	@%p111 bra 	$L__BB8_7;
$L__BB8_11:
	setp.lt.u32 	%p112, %r4, 768;
	@%p112 bra 	$L__BB8_25;
$L__BB8_12:
	mul.wide.s32 	%rd284, %r380, 16;
	add.s64 	%rd281, %rd186, %rd284;
	// begin inline asm
	ld.global.nc.u64 %rd280, [%rd281];
	// end inline asm
	add.s64 	%rd283, %rd281, 8;
	// begin inline asm
	ld.global.nc.u64 %rd282, [%rd283];
	// end inline asm
	mov.b64 	%fd10, %rd280;
	setp.lt.f64 	%p113, %fd191, %fd10;
	mov.u64 	%rd326, %rd282;
	mov.f64 	%fd188, %fd10;
	@%p113 bra 	$L__BB8_15;
	setp.gt.f64 	%p114, %fd191, %fd10;
	mov.u64 	%rd326, %rd329;
	mov.f64 	%fd188, %fd191;
	@%p114 bra 	$L__BB8_15;
	setp.lt.s64 	%p115, %rd329, %rd282;
	min.s64 	%rd326, %rd329, %rd282;
	selp.f64 	%fd188, %fd191, %fd10, %p115;
$L__BB8_15:
	add.s64 	%rd286, %rd281, 4096;
	// begin inline asm
	ld.global.nc.u64 %rd285, [%rd286];
	// end inline asm
	add.s64 	%rd288, %rd281, 4104;
	// begin inline asm
	ld.global.nc.u64 %rd287, [%rd288];
	// end inline asm
	mov.b64 	%fd13, %rd285;
	setp.lt.f64 	%p116, %fd188, %fd13;
	mov.u64 	%rd327, %rd287;
	mov.f64 	%fd189, %fd13;
	@%p116 bra 	$L__BB8_18;
	setp.gt.f64 	%p117, %fd188, %fd13;
	mov.u64 	%rd327, %rd326;
	mov.f64 	%fd189, %fd188;
	@%p117 bra 	$L__BB8_18;
	setp.lt.s64 	%p118, %rd326, %rd287;
	min.s64 	%rd327, %rd326, %rd287;
	selp.f64 	%fd189, %fd188, %fd13, %p118;
$L__BB8_18:
	add.s64 	%rd290, %rd281, 8192;
	// begin inline asm
	ld.global.nc.u64 %rd289, [%rd290];
	// end inline asm
	add.s64 	%rd292, %rd281, 8200;
	// begin inline asm
	ld.global.nc.u64 %rd291, [%rd292];
	// end inline asm
	mov.b64 	%fd16, %rd289;
	setp.lt.f64 	%p119, %fd189, %fd16;
	mov.u64 	%rd328, %rd291;
	mov.f64 	%fd190, %fd16;
	@%p119 bra 	$L__BB8_21;
	setp.gt.f64 	%p120, %fd189, %fd16;
	mov.u64 	%rd328, %rd327;
	mov.f64 	%fd190, %fd189;
	@%p120 bra 	$L__BB8_21;
	setp.lt.s64 	%p121, %rd327, %rd291;
	min.s64 	%rd328, %rd327, %rd291;
	selp.f64 	%fd190, %fd189, %fd16, %p121;
$L__BB8_21:
	add.s64 	%rd294, %rd281, 12288;
	// begin inline asm
	ld.global.nc.u64 %rd293, [%rd294];
	// end inline asm
	add.s64 	%rd296, %rd281, 12296;
	// begin inline asm
	ld.global.nc.u64 %rd295, [%rd296];
	// end inline asm
	mov.b64 	%fd19, %rd293;
	setp.lt.f64 	%p122, %fd190, %fd19;
	mov.u64 	%rd329, %rd295;
	mov.f64 	%fd191, %fd19;
	@%p122 bra 	$L__BB8_24;
	setp.gt.f64 	%p123, %fd190, %fd19;
	mov.u64 	%rd329, %rd328;
	mov.f64 	%fd191, %fd190;
	@%p123 bra 	$L__BB8_24;
	setp.lt.s64 	%p124, %rd328, %rd295;
	min.s64 	%rd329, %rd328, %rd295;
	selp.f64 	%fd191, %fd190, %fd19, %p124;
$L__BB8_24:
	add.s32 	%r380, %r380, 1024;
	setp.lt.s32 	%p125, %r380, %r37;
	@%p125 bra 	$L__BB8_12;
$L__BB8_25:
	setp.lt.s32 	%p126, %r37, 256;
	@%p126 bra 	$L__BB8_70;
	// begin inline asm
	mov.u32 %r271, %laneid;
	// end inline asm
	mov.b64 	%rd307, %fd191;
	mov.b64 	{%r273, %r278}, %rd307;
	mov.b32 	%r289, 1;
	mov.b32 	%r290, 31;
	mov.b32 	%r291, -1;
	// begin inline asm
	shfl.sync.down.b32 %r272, %r273, %r289, %r290, %r291;
	// end inline asm
	// begin inline asm
	shfl.sync.down.b32 %r277, %r278, %r289, %r290, %r291;
	// end inline asm
	mov.b64 	%rd308, {%r272, %r277};
	mov.b64 	%fd23, %rd308;
	mov.b64 	{%r283, %r288}, %rd329;
	// begin inline asm
	shfl.sync.down.b32 %r282, %r283, %r289, %r290, %r291;
	// end inline asm
	// begin inline asm
	shfl.sync.down.b32 %r287, %r288, %r289, %r290, %r291;
	// end inline asm
	mov.b64 	%rd27, {%r282, %r287};
	setp.gt.s32 	%p178, %r271, 30;
	mov.u64 	%rd331, %rd329;
	mov.f64 	%fd193, %fd191;
	@%p178 bra 	$L__BB8_30;
	setp.lt.f64 	%p179, %fd191, %fd23;
	mov.u64 	%rd331, %rd27;
	mov.f64 	%fd193, %fd23;
	@%p179 bra 	$L__BB8_30;
	setp.gt.f64 	%p180, %fd191, %fd23;
	mov.u64 	%rd331, %rd329;
	mov.f64 	%fd193, %fd191;
	@%p180 bra 	$L__BB8_30;
	setp.lt.s64 	%p181, %rd329, %rd27;
	min.s64 	%rd331, %rd329, %rd27;
	selp.f64 	%fd193, %fd191, %fd23, %p181;
$L__BB8_30:
	mov.b64 	%rd309, %fd193;
	mov.b64 	{%r293, %r298}, %rd309;
	mov.b32 	%r309, 2;
	mov.b32 	%r310, 31;
	mov.b32 	%r311, -1;
	// begin inline asm
	shfl.sync.down.b32 %r292, %r293, %r309, %r310, %r311;
	// end inline asm
	// begin inline asm
	shfl.sync.down.b32 %r297, %r298, %r309, %r310, %r311;
	// end inline asm
	mov.b64 	%rd310, {%r292, %r297};
	mov.b64 	%fd26, %rd310;
	mov.b64 	{%r303, %r308}, %rd331;
	// begin inline asm
	shfl.sync.down.b32 %r302, %r303, %r309, %r310, %r311;
	// end inline asm
	// begin inline asm
	shfl.sync.down.b32 %r307, %r308, %r309, %r310, %r311;
	// end inline asm
	mov.b64 	%rd30, {%r302, %r307};
	setp.gt.s32 	%p182, %r271, 29;
	mov.u64 	%rd332, %rd331;
	mov.f64 	%fd194, %fd193;
	@%p182 bra 	$L__BB8_34;
	setp.lt.f64 	%p183, %fd193, %fd26;
	mov.u64 	%rd332, %rd30;
	mov.f64 	%fd194, %fd26;
	@%p183 bra 	$L__BB8_34;
	setp.gt.f64 	%p184, %fd193, %fd26;
	mov.u64 	%rd332, %rd331;
	mov.f64 	%fd194, %fd193;
	@%p184 bra 	$L__BB8_34;
	setp.lt.s64 	%p185, %rd331, %rd30;
	min.s64 	%rd332, %rd331, %rd30;
	selp.f64 	%fd194, %fd193, %fd26, %p185;
$L__BB8_34:
	mov.b64 	%rd311, %fd194;
	mov.b64 	{%r313, %r318}, %rd311;
	mov.b32 	%r329, 4;
	mov.b32 	%r330, 31;
	mov.b32 	%r331, -1;
	// begin inline asm
	shfl.sync.down.b32 %r312, %r313, %r329, %r330, %r331;
	// end inline asm
	// begin inline asm
	shfl.sync.down.b32 %r317, %r318, %r329, %r330, %r331;
	// end inline asm
	mov.b64 	%rd312, {%r312, %r317};
	mov.b64 	%fd29, %rd312;
	mov.b64 	{%r323, %r328}, %rd332;
	// begin inline asm
	shfl.sync.down.b32 %r322, %r323, %r329, %r330, %r331;
	// end inline asm
	// begin inline asm
	shfl.sync.down.b32 %r327, %r328, %r329, %r330, %r331;
	// end inline asm
	mov.b64 	%rd33, {%r322, %r327};
	setp.gt.s32 	%p186, %r271, 27;
	mov.u64 	%rd333, %rd332;
	mov.f64 	%fd195, %fd194;
	@%p186 bra 	$L__BB8_38;
	setp.lt.f64 	%p187, %fd194, %fd29;
	mov.u64 	%rd333, %rd33;
	mov.f64 	%fd195, %fd29;
	@%p187 bra 	$L__BB8_38;
	setp.gt.f64 	%p188, %fd194, %fd29;
	mov.u64 	%rd333, %rd332;
	mov.f64 	%fd195, %fd194;
	@%p188 bra 	$L__BB8_38;
	setp.lt.s64 	%p189, %rd332, %rd33;
	min.s64 	%rd333, %rd332, %rd33;
	selp.f64 	%fd195, %fd194, %fd29, %p189;
$L__BB8_38:
	mov.b64 	%rd313, %fd195;
	mov.b64 	{%r333, %r338}, %rd313;
	mov.b32 	%r349, 8;
	mov.b32 	%r350, 31;
	mov.b32 	%r351, -1;
	// begin inline asm
	shfl.sync.down.b32 %r332, %r333, %r349, %r350, %r351;
	// end inline asm
	// begin inline asm
	shfl.sync.down.b32 %r337, %r338, %r349, %r350, %r351;
	// end inline asm
	mov.b64 	%rd314, {%r332, %r337};
	mov.b64 	%fd32, %rd314;
	mov.b64 	{%r343, %r348}, %rd333;
	// begin inline asm
	shfl.sync.down.b32 %r342, %r343, %r349, %r350, %r351;
	// end inline asm
	// begin inline asm
	shfl.sync.down.b32 %r347, %r348, %r349, %r350, %r351;
	// end inline asm
	mov.b64 	%rd36, {%r342, %r347};
	setp.gt.s32 	%p190, %r271, 23;
	mov.u64 	%rd334, %rd333;
	mov.f64 	%fd196, %fd195;
	@%p190 bra 	$L__BB8_42;
	setp.lt.f64 	%p191, %fd195, %fd32;
	mov.u64 	%rd334, %rd36;
	mov.f64 	%fd196, %fd32;
	@%p191 bra 	$L__BB8_42;
	setp.gt.f64 	%p192, %fd195, %fd32;
	mov.u64 	%rd334, %rd333;
	mov.f64 	%fd196, %fd195;
	@%p192 bra 	$L__BB8_42;
	setp.lt.s64 	%p193, %rd333, %rd36;
	min.s64 	%rd334, %rd333, %rd36;
	selp.f64 	%fd196, %fd195, %fd32, %p193;
$L__BB8_42:
	mov.b64 	%rd315, %fd196;
	mov.b64 	{%r353, %r358}, %rd315;
	mov.b32 	%r369, 16;
	mov.b32 	%r370, 31;
	mov.b32 	%r371, -1;
	// begin inline asm
	shfl.sync.down.b32 %r352, %r353, %r369, %r370, %r371;
	// end inline asm
	// begin inline asm
	shfl.sync.down.b32 %r357, %r358, %r369, %r370, %r371;
	// end inline asm
	mov.b64 	%rd316, {%r352, %r357};
	mov.b64 	%fd35, %rd316;
	mov.b64 	{%r363, %r368}, %rd334;
	// begin inline asm
	shfl.sync.down.b32 %r362, %r363, %r369, %r370, %r371;
	// end inline asm
	// begin inline asm
	shfl.sync.down.b32 %r367, %r368, %r369, %r370, %r371;
	// end inline asm
	mov.b64 	%rd39, {%r362, %r367};
	setp.gt.s32 	%p194, %r271, 15;
	mov.u64 	%rd386, %rd334;
	mov.f64 	%fd247, %fd196;
	@%p194 bra 	$L__BB8_46;
	setp.lt.f64 	%p195, %fd196, %fd35;
	mov.u64 	%rd386, %rd39;
	mov.f64 	%fd247, %fd35;
	@%p195 bra 	$L__BB8_46;
	setp.gt.f64 	%p196, %fd196, %fd35;
	mov.u64 	%rd386, %rd334;
	mov.f64 	%fd247, %fd196;
	@%p196 bra 	$L__BB8_46;
	setp.lt.s64 	%p197, %rd334, %rd39;
	min.s64 	%rd386, %rd334, %rd39;
	selp.f64 	%fd247, %fd196, %fd35, %p197;
$L__BB8_46:
	setp.ne.s32 	%p198, %r271, 0;
	@%p198 bra 	$L__BB8_48;
	shr.u32 	%r372, %r1, 1;
	and.b32  	%r373, %r372, 496;
	mov.u32 	%r374, _ZN6thrust24THRUST_300001_SM_1000_NS8cuda_cub4core6detail5shmemE;
	add.s32 	%r375, %r374, %r373;
	st.shared.f64 	[%r375+8], %fd247;
	st.shared.u64 	[%r375+16], %rd386;
$L__BB8_48:
	bar.sync 	0;
	setp.ne.s32 	%p199, %r1, 0;
	@%p199 bra 	$L__BB8_209;
	ld.shared.f64 	%fd38, [_ZN6thrust24THRUST_300001_SM_1000_NS8cuda_cub4core6detail5shmemE+24];
	ld.shared.u64 	%rd42, [_ZN6thrust24THRUST_300001_SM_1000_NS8cuda_cub4core6detail5shmemE+32];
	setp.lt.f64 	%p200, %fd247, %fd38;
	mov.u64 	%rd336, %rd42;
	mov.f64 	%fd198, %fd38;
	@%p200 bra 	$L__BB8_52;
	setp.lt.f64 	%p201, %fd38, %fd247;
	mov.u64 	%rd336, %rd386;
	mov.f64 	%fd198, %fd247;
	@%p201 bra 	$L__BB8_52;
	setp.lt.s64 	%p202, %rd386, %rd42;
	min.s64 	%rd336, %rd386, %rd42;
	selp.f64 	%fd198, %fd247, %fd38, %p202;
$L__BB8_52:
	ld.shared.f64 	%fd41, [_ZN6thrust24THRUST_300001_SM_1000_NS8cuda_cub4core6detail5shmemE+40];
	ld.shared.u64 	%rd45, [_ZN6thrust24THRUST_300001_SM_1000_NS8cuda_cub4core6detail5shmemE+48];
	setp.lt.f64 	%p203, %fd198, %fd41;
	mov.u64 	%rd337, %rd45;
	mov.f64 	%fd199, %fd41;
	@%p203 bra 	$L__BB8_55;
	setp.lt.f64 	%p204, %fd41, %fd198;
	mov.u64 	%rd337, %rd336;
	mov.f64 	%fd199, %fd198;
	@%p204 bra 	$L__BB8_55;
	setp.lt.s64 	%p205, %rd336, %rd45;
	min.s64 	%rd337, %rd336, %rd45;
	selp.f64 	%fd199, %fd198, %fd41, %p205;
$L__BB8_55:
	ld.shared.f64 	%fd44, [_ZN6thrust24THRUST_300001_SM_1000_NS8cuda_cub4core6detail5shmemE+56];
	ld.shared.u64 	%rd48, [_ZN6thrust24THRUST_300001_SM_1000_NS8cuda_cub4core6detail5shmemE+64];
	setp.lt.f64 	%p206, %fd199, %fd44;
	mov.u64 	%rd338, %rd48;
	mov.f64 	%fd200, %fd44;
	@%p206 bra 	$L__BB8_58;
	setp.lt.f64 	%p207, %fd44, %fd199;
	mov.u64 	%rd338, %rd337;
	mov.f64 	%fd200, %fd199;
	@%p207 bra 	$L__BB8_58;
	setp.lt.s64 	%p208, %rd337, %rd48;
	min.s64 	%rd338, %rd337, %rd48;
	selp.f64 	%fd200, %fd199, %fd44, %p208;
$L__BB8_58:
	ld.shared.f64 	%fd47, [_ZN6thrust24THRUST_300001_SM_1000_NS8cuda_cub4core6detail5shmemE+72];
	ld.shared.u64 	%rd51, [_ZN6thrust24THRUST_300001_SM_1000_NS8cuda_cub4core6detail5shmemE+80];
	setp.lt.f64 	%p209, %fd200, %fd47;
	mov.u64 	%rd339, %rd51;
	mov.f64 	%fd201, %fd47;
	@%p209 bra 	$L__BB8_61;
	setp.lt.f64 	%p210, %fd47, %fd200;
	mov.u64 	%rd339, %rd338;
	mov.f64 	%fd201, %fd200;
	@%p210 bra 	$L__BB8_61;
	setp.lt.s64 	%p211, %rd338, %rd51;
	min.s64 	%rd339, %rd338, %rd51;
	selp.f64 	%fd201, %fd200, %fd47, %p211;
$L__BB8_61:
	ld.shared.f64 	%fd50, [_ZN6thrust24THRUST_300001_SM_1000_NS8cuda_cub4core6detail5shmemE+88];
	ld.shared.u64 	%rd54, [_ZN6thrust24THRUST_300001_SM_1000_NS8cuda_cub4core6detail5shmemE+96];
	setp.lt.f64 	%p212, %fd201, %fd50;
	mov.u64 	%rd340, %rd54;
	mov.f64 	%fd202, %fd50;
	@%p212 bra 	$L__BB8_64;
	setp.lt.f64 	%p213, %fd50, %fd201;
	mov.u64 	%rd340, %rd339;
	mov.f64 	%fd202, %fd201;
	@%p213 bra 	$L__BB8_64;
	setp.lt.s64 	%p214, %rd339, %rd54;
	min.s64 	%rd340, %rd339, %rd54;
	selp.f64 	%fd202, %fd201, %fd50, %p214;
$L__BB8_64:
	ld.shared.f64 	%fd53, [_ZN6thrust24THRUST_300001_SM_1000_NS8cuda_cub4core6detail5shmemE+104];
	ld.shared.u64 	%rd57, [_ZN6thrust24THRUST_300001_SM_1000_NS8cuda_cub4core6detail5shmemE+112];
	setp.lt.f64 	%p215, %fd202, %fd53;
	mov.u64 	%rd341, %rd57;
	mov.f64 	%fd203, %fd53;
	@%p215 bra 	$L__BB8_67;
	setp.lt.f64 	%p216, %fd53, %fd202;
	mov.u64 	%rd341, %rd340;
	mov.f64 	%fd203, %fd202;
	@%p216 bra 	$L__BB8_67;
	setp.lt.s64 	%p217, %rd340, %rd57;
	min.s64 	%rd341, %rd340, %rd57;
	selp.f64 	%fd203, %fd202, %fd53, %p217;
$L__BB8_67:
	ld.shared.f64 	%fd56, [_ZN6thrust24THRUST_300001_SM_1000_NS8cuda_cub4core6detail5shmemE+120];
	ld.shared.u64 	%rd60, [_ZN6thrust24THRUST_300001_SM_1000_NS8cuda_cub4core6detail5shmemE+128];
	setp.lt.f64 	%p218, %fd203, %fd56;
	mov.u64 	%rd386, %rd60;
	mov.f64 	%fd247, %fd56;
	@%p218 bra 	$L__BB8_209;
	setp.lt.f64 	%p219, %fd56, %fd203;
	mov.u64 	%rd386, %rd341;
	mov.f64 	%fd247, %fd203;
	@%p219 bra 	$L__BB8_209;
	setp.lt.s64 	%p220, %rd341, %rd60;
	min.s64 	%rd386, %rd341, %rd60;
	selp.f64 	%fd247, %fd203, %fd56, %p220;
	bra.uni 	$L__BB8_209;
$L__BB8_70:
	// begin inline asm
	mov.u32 %r158, %laneid;
	// end inline asm
	and.b32  	%r179, %r1, 992;
	add.s32 	%r180, %r179, 32;
	setp.gt.s32 	%p127, %r180, %r37;
	not.b32 	%r181, %r179;
	add.s32 	%r182, %r37, %r181;
	selp.b32 	%r177, %r182, 31, %p127;
	mov.b64 	%rd297, %fd191;
	mov.b64 	{%r160, %r165}, %rd297;
	mov.b32 	%r176, 1;
	mov.b32 	%r178, -1;
	// begin inline asm
	shfl.sync.down.b32 %r159, %r160, %r176, %r177, %r178;
	// end inline asm
	// begin inline asm
	shfl.sync.down.b32 %r164, %r165, %r176, %r177, %r178;
	// end inline asm
	mov.b64 	%rd298, {%r159, %r164};
	mov.b64 	%fd58, %rd298;
	mov.b64 	{%r170, %r175}, %rd329;
	// begin inline asm
	shfl.sync.down.b32 %r169, %r170, %r176, %r177, %r178;
	// end inline asm
	// begin inline asm
	shfl.sync.down.b32 %r174, %r175, %r176, %r177, %r178;
	// end inline asm
	mov.b64 	%rd62, {%r169, %r174};
	setp.ge.s32 	%p128, %r158, %r177;
	mov.u64 	%rd342, %rd329;
	mov.f64 	%fd204, %fd191;
	@%p128 bra 	$L__BB8_74;
	setp.lt.f64 	%p129, %fd191, %fd58;
	mov.u64 	%rd342, %rd62;
	mov.f64 	%fd204, %fd58;
	@%p129 bra 	$L__BB8_74;
	setp.gt.f64 	%p130, %fd191, %fd58;
	mov.u64 	%rd342, %rd329;
	mov.f64 	%fd204, %fd191;
	@%p130 bra 	$L__BB8_74;
	setp.lt.s64 	%p131, %rd329, %rd62;
	min.s64 	%rd342, %rd329, %rd62;
	selp.f64 	%fd204, %fd191, %fd58, %p131;
$L__BB8_74:
	mov.b64 	%rd299, %fd204;
	mov.b64 	{%r184, %r189}, %rd299;
	mov.b32 	%r200, 2;
	mov.b32 	%r202, -1;
	// begin inline asm
	shfl.sync.down.b32 %r183, %r184, %r200, %r177, %r202;
	// end inline asm
	// begin inline asm
	shfl.sync.down.b32 %r188, %r189, %r200, %r177, %r202;
	// end inline asm
	mov.b64 	%rd300, {%r183, %r188};
	mov.b64 	%fd61, %rd300;
	mov.b64 	{%r194, %r199}, %rd342;
	// begin inline asm
	shfl.sync.down.b32 %r193, %r194, %r200, %r177, %r202;
	// end inline asm
	// begin inline asm
	shfl.sync.down.b32 %r198, %r199, %r200, %r177, %r202;
	// end inline asm
	mov.b64 	%rd65, {%r193, %r198};
	add.s32 	%r203, %r158, 2;
	setp.gt.s32 	%p132, %r203, %r177;
	mov.u64 	%rd343, %rd342;
	mov.f64 	%fd205, %fd204;
	@%p132 bra 	$L__BB8_78;
	setp.lt.f64 	%p133, %fd204, %fd61;
	mov.u64 	%rd343, %rd65;
	mov.f64 	%fd205, %fd61;
	@%p133 bra 	$L__BB8_78;
	setp.gt.f64 	%p134, %fd204, %fd61;
	mov.u64 	%rd343, %rd342;
	mov.f64 	%fd205, %fd204;
	@%p134 bra 	$L__BB8_78;
	setp.lt.s64 	%p135, %rd342, %rd65;
	min.s64 	%rd343, %rd342, %rd65;
	selp.f64 	%fd205, %fd204, %fd61, %p135;
$L__BB8_78:
	mov.b64 	%rd301, %fd205;
	mov.b64 	{%r205, %r210}, %rd301;
	mov.b32 	%r221, 4;
	mov.b32 	%r223, -1;
	// begin inline asm
	shfl.sync.down.b32 %r204, %r205, %r221, %r177, %r223;
	// end inline asm
	// begin inline asm
	shfl.sync.down.b32 %r209, %r210, %r221, %r177, %r223;
	// end inline asm
	mov.b64 	%rd302, {%r204, %r209};
	mov.b64 	%fd64, %rd302;
	mov.b64 	{%r215, %r220}, %rd343;
	// begin inline asm
	shfl.sync.down.b32 %r214, %r215, %r221, %r177, %r223;
	// end inline asm
	// begin inline asm
	shfl.sync.down.b32 %r219, %r220, %r221, %r177, %r223;
	// end inline asm
	mov.b64 	%rd68, {%r214, %r219};
	add.s32 	%r224, %r158, 4;
	setp.gt.s32 	%p136, %r224, %r177;
	mov.u64 	%rd344, %rd343;
	mov.f64 	%fd206, %fd205;
	@%p136 bra 	$L__BB8_82;
	setp.lt.f64 	%p137, %fd205, %fd64;
	mov.u64 	%rd344, %rd68;
	mov.f64 	%fd206, %fd64;
	@%p137 bra 	$L__BB8_82;
	setp.gt.f64 	%p138, %fd205, %fd64;
	mov.u64 	%rd344, %rd343;
	mov.f64 	%fd206, %fd205;
	@%p138 bra 	$L__BB8_82;
	setp.lt.s64 	%p139, %rd343, %rd68;
	min.s64 	%rd344, %rd343, %rd68;
	selp.f64 	%fd206, %fd205, %fd64, %p139;
$L__BB8_82:
	mov.b64 	%rd303, %fd206;
	mov.b64 	{%r226, %r231}, %rd303;
	mov.b32 	%r242, 8;
	mov.b32 	%r244, -1;
	// begin inline asm
	shfl.sync.down.b32 %r225, %r226, %r242, %r177, %r244;
	// end inline asm
	// begin inline asm
	shfl.sync.down.b32 %r230, %r231, %r242, %r177, %r244;
	// end inline asm
	mov.b64 	%rd304, {%r225, %r230};
	mov.b64 	%fd67, %rd304;
	mov.b64 	{%r236, %r241}, %rd344;
	// begin inline asm
	shfl.sync.down.b32 %r235, %r236, %r242, %r177, %r244;
	// end inline asm
	// begin inline asm
	shfl.sync.down.b32 %r240, %r241, %r242, %r177, %r244;
	// end inline asm
	mov.b64 	%rd71, {%r235, %r240};
	add.s32 	%r245, %r158, 8;
	setp.gt.s32 	%p140, %r245, %r177;
	mov.u64 	%rd345, %rd344;
	mov.f64 	%fd207, %fd206;
	@%p140 bra 	$L__BB8_86;
	setp.lt.f64 	%p141, %fd206, %fd67;
	mov.u64 	%rd345, %rd71;
	mov.f64 	%fd207, %fd67;
	@%p141 bra 	$L__BB8_86;
	setp.gt.f64 	%p142, %fd206, %fd67;
	mov.u64 	%rd345, %rd344;
	mov.f64 	%fd207, %fd206;
	@%p142 bra 	$L__BB8_86;
	setp.lt.s64 	%p143, %rd344, %rd71;
	min.s64 	%rd345, %rd344, %rd71;
	selp.f64 	%fd207, %fd206, %fd67, %p143;
$L__BB8_86:
	mov.b64 	%rd305, %fd207;
	mov.b64 	{%r247, %r252}, %rd305;
	mov.b32 	%r263, 16;
	mov.b32 	%r265, -1;
	// begin inline asm
	shfl.sync.down.b32 %r246, %r247, %r263, %r177, %r265;
	// end inline asm
	// begin inline asm
	shfl.sync.down.b32 %r251, %r252, %r263, %r177, %r265;
	// end inline asm
	mov.b64 	%rd306, {%r246, %r251};
	mov.b64 	%fd70, %rd306;
	mov.b64 	{%r257, %r262}, %rd345;
	// begin inline asm
	shfl.sync.down.b32 %r256, %r257, %r263, %r177, %r265;
	// end inline asm
	// begin inline asm
	shfl.sync.down.b32 %r261, %r262, %r263, %r177, %r265;
	// end inline asm
	mov.b64 	%rd74, {%r256, %r261};
	add.s32 	%r266, %r158, 16;
	setp.gt.s32 	%p144, %r266, %r177;
	mov.u64 	%rd386, %rd345;
	mov.f64 	%fd247, %fd207;
	@%p144 bra 	$L__BB8_90;
	setp.lt.f64 	%p145, %fd207, %fd70;
	mov.u64 	%rd386, %rd74;
	mov.f64 	%fd247, %fd70;
	@%p145 bra 	$L__BB8_90;
	setp.gt.f64 	%p146, %fd207, %fd70;
	mov.u64 	%rd386, %rd345;
	mov.f64 	%fd247, %fd207;
	@%p146 bra 	$L__BB8_90;
	setp.lt.s64 	%p147, %rd345, %rd74;
	min.s64 	%rd386, %rd345, %rd74;
	selp.f64 	%fd247, %fd207, %fd70, %p147;
$L__BB8_90:
	setp.ne.s32 	%p148, %r158, 0;
	@%p148 bra 	$L__BB8_92;
	shr.u32 	%r267, %r1, 1;
	and.b32  	%r268, %r267, 496;
	mov.u32 	%r269, _ZN6thrust24THRUST_300001_SM_1000_NS8cuda_cub4core6detail5shmemE;
	add.s32 	%r270, %r269, %r268;
	st.shared.f64 	[%r270+8], %fd247;
	st.shared.u64 	[%r270+16], %rd386;
$L__BB8_92:
	bar.sync 	0;
	setp.ne.s32 	%p149, %r1, 0;
	@%p149 bra 	$L__BB8_209;
	setp.lt.s32 	%p150, %r37, 33;
	mov.f64 	%fd209, %fd247;
	mov.u64 	%rd347, %rd386;
	@%p150 bra 	$L__BB8_97;
	ld.shared.f64 	%fd73, [_ZN6thrust24THRUST_300001_SM_1000_NS8cuda_cub4core6detail5shmemE+24];
	ld.shared.u64 	%rd77, [_ZN6thrust24THRUST_300001_SM_1000_NS8cuda_cub4core6detail5shmemE+32];
	setp.lt.f64 	%p151, %fd247, %fd73;
	mov.f64 	%fd209, %fd73;
	mov.u64 	%rd347, %rd77;
	@%p151 bra 	$L__BB8_97;
	setp.lt.f64 	%p152, %fd73, %fd247;
	mov.f64 	%fd209, %fd247;
	mov.u64 	%rd347, %rd386;
	@%p152 bra 	$L__BB8_97;
	setp.lt.s64 	%p153, %rd386, %rd77;
	min.s64 	%rd347, %rd386, %rd77;
	selp.f64 	%fd209, %fd247, %fd73, %p153;
$L__BB8_97:
	setp.lt.s32 	%p154, %r37, 65;
	mov.f64 	%fd210, %fd209;
	mov.u64 	%rd348, %rd347;
	@%p154 bra 	$L__BB8_101;
	ld.shared.f64 	%fd76, [_ZN6thrust24THRUST_300001_SM_1000_NS8cuda_cub4core6detail5shmemE+40];
	ld.shared.u64 	%rd80, [_ZN6thrust24THRUST_300001_SM_1000_NS8cuda_cub4core6detail5shmemE+48];
	setp.lt.f64 	%p155, %fd209, %fd76;
	mov.f64 	%fd210, %fd76;
	mov.u64 	%rd348, %rd80;
	@%p155 bra 	$L__BB8_101;
	setp.lt.f64 	%p156, %fd76, %fd209;
	mov.f64 	%fd210, %fd209;
	mov.u64 	%rd348, %rd347;
	@%p156 bra 	$L__BB8_101;
	setp.lt.s64 	%p157, %rd347, %rd80;
	selp.f64 	%fd210, %fd209, %fd76, %p157;
	min.s64 	%rd348, %rd347, %rd80;
$L__BB8_101:
	setp.lt.s32 	%p158, %r37, 97;
	mov.f64 	%fd211, %fd210;
	mov.u64 	%rd349, %rd348;
	@%p158 bra 	$L__BB8_105;
	ld.shared.f64 	%fd79, [_ZN6thrust24THRUST_300001_SM_1000_NS8cuda_cub4core6detail5shmemE+56];
	ld.shared.u64 	%rd83, [_ZN6thrust24THRUST_300001_SM_1000_NS8cuda_cub4core6detail5shmemE+64];
	setp.lt.f64 	%p159, %fd210, %fd79;
	mov.f64 	%fd211, %fd79;
	mov.u64 	%rd349, %rd83;
	@%p159 bra 	$L__BB8_105;
	setp.lt.f64 	%p160, %fd79, %fd210;
	mov.f64 	%fd211, %fd210;
	mov.u64 	%rd349, %rd348;
	@%p160 bra 	$L__BB8_105;
	setp.lt.s64 	%p161, %rd348, %rd83;
	selp.f64 	%fd211, %fd210, %fd79, %p161;
	min.s64 	%rd349, %rd348, %rd83;
$L__BB8_105:
	setp.lt.s32 	%p162, %r37, 129;
	mov.f64 	%fd212, %fd211;
	mov.u64 	%rd350, %rd349;
	@%p162 bra 	$L__BB8_109;
	ld.shared.f64 	%fd82, [_ZN6thrust24THRUST_300001_SM_1000_NS8cuda_cub4core6detail5shmemE+72];
	ld.shared.u64 	%rd86, [_ZN6thrust24THRUST_300001_SM_1000_NS8cuda_cub4core6detail5shmemE+80];
	setp.lt.f64 	%p163, %fd211, %fd82;
	mov.f64 	%fd212, %fd82;
	mov.u64 	%rd350, %rd86;
	@%p163 bra 	$L__BB8_109;
	setp.lt.f64 	%p164, %fd82, %fd211;
	mov.f64 	%fd212, %fd211;
	mov.u64 	%rd350, %rd349;
	@%p164 bra 	$L__BB8_109;
	setp.lt.s64 	%p165, %rd349, %rd86;
	selp.f64 	%fd212, %fd211, %fd82, %p165;
	min.s64 	%rd350, %rd349, %rd86;
$L__BB8_109:
	setp.lt.s32 	%p166, %r37, 161;
	mov.f64 	%fd213, %fd212;
	mov.u64 	%rd351, %rd350;
	@%p166 bra 	$L__BB8_113;
	ld.shared.f64 	%fd85, [_ZN6thrust24THRUST_300001_SM_1000_NS8cuda_cub4core6detail5shmemE+88];
	ld.shared.u64 	%rd89, [_ZN6thrust24THRUST_300001_SM_1000_NS8cuda_cub4core6detail5shmemE+96];
	setp.lt.f64 	%p167, %fd212, %fd85;
	mov.f64 	%fd213, %fd85;
	mov.u64 	%rd351, %rd89;
	@%p167 bra 	$L__BB8_113;
	setp.lt.f64 	%p168, %fd85, %fd212;
	mov.f64 	%fd213, %fd212;
	mov.u64 	%rd351, %rd350;
	@%p168 bra 	$L__BB8_113;
	setp.lt.s64 	%p169, %rd350, %rd89;
	selp.f64 	%fd213, %fd212, %fd85, %p169;
	min.s64 	%rd351, %rd350, %rd89;
$L__BB8_113:
	setp.lt.s32 	%p170, %r37, 193;
	mov.f64 	%fd214, %fd213;
	mov.u64 	%rd352, %rd351;
	@%p170 bra 	$L__BB8_117;
	ld.shared.f64 	%fd88, [_ZN6thrust24THRUST_300001_SM_1000_NS8cuda_cub4core6detail5shmemE+104];
	ld.shared.u64 	%rd92, [_ZN6thrust24THRUST_300001_SM_1000_NS8cuda_cub4core6detail5shmemE+112];
	setp.lt.f64 	%p171, %fd213, %fd88;
	mov.f64 	%fd214, %fd88;
	mov.u64 	%rd352, %rd92;
	@%p171 bra 	$L__BB8_117;
	setp.lt.f64 	%p172, %fd88, %fd213;
	mov.f64 	%fd214, %fd213;
	mov.u64 	%rd352, %rd351;
	@%p172 bra 	$L__BB8_117;
	setp.lt.s64 	%p173, %rd351, %rd92;
	selp.f64 	%fd214, %fd213, %fd88, %p173;
	min.s64 	%rd352, %rd351, %rd92;
$L__BB8_117:
	setp.lt.s32 	%p174, %r37, 225;
	mov.u64 	%rd386, %rd352;
	mov.f64 	%fd247, %fd214;
	@%p174 bra 	$L__BB8_209;
	ld.shared.f64 	%fd91, [_ZN6thrust24THRUST_300001_SM_1000_NS8cuda_cub4core6detail5shmemE+120];
	ld.shared.u64 	%rd95, [_ZN6thrust24THRUST_300001_SM_1000_NS8cuda_cub4core6detail5shmemE+128];
	setp.lt.f64 	%p175, %fd214, %fd91;
	mov.u64 	%rd386, %rd95;
	mov.f64 	%fd247, %fd91;
	@%p175 bra 	$L__BB8_209;
	setp.lt.f64 	%p176, %fd91, %fd214;
	mov.u64 	%rd386, %rd352;
	mov.f64 	%fd247, %fd214;
	@%p176 bra 	$L__BB8_209;
	setp.lt.s64 	%p177, %rd352, %rd95;
	selp.f64 	%fd247, %fd214, %fd91, %p177;
	min.s64 	%rd386, %rd352, %rd95;
	bra.uni 	$L__BB8_209;
$L__BB8_121:
	mov.u32 	%r16, %tid.x;
	mul.wide.u32 	%rd208, %r16, 16;
	add.s64 	%rd189, %rd186, %rd208;
	// begin inline asm
	ld.global.nc.u64 %rd188, [%rd189];
	// end inline asm
	add.s64 	%rd191, %rd189, 8;
	// begin inline asm
	ld.global.nc.u64 %rd190, [%rd191];
	// end inline asm
	mov.b64 	%fd93, %rd188;
	add.s64 	%rd193, %rd189, 4096;
	// begin inline asm
	ld.global.nc.u64 %rd192, [%rd193];
	// end inline asm
	add.s64 	%rd195, %rd189, 4104;
	// begin inline asm
	ld.global.nc.u64 %rd353, [%rd195];
	// end inline asm
	mov.b64 	%fd215, %rd192;
	add.s64 	%rd197, %rd189, 8192;
	// begin inline asm
	ld.global.nc.u64 %rd196, [%rd197];
	// end inline asm
	add.s64 	%rd199, %rd189, 8200;
	// begin inline asm
	ld.global.nc.u64 %rd354, [%rd199];
	// end inline asm
	mov.b64 	%fd216, %rd196;
	add.s64 	%rd201, %rd189, 12288;
	// begin inline asm
	ld.global.nc.u64 %rd200, [%rd201];
	// end inline asm
	add.s64 	%rd203, %rd189, 12296;
	// begin inline asm
	ld.global.nc.u64 %rd355, [%rd203];
	// end inline asm
	mov.b64 	%fd217, %rd200;
	add.s64 	%rd205, %rd189, 16384;
	// begin inline asm
	ld.global.nc.u64 %rd204, [%rd205];
	// end inline asm
	add.s64 	%rd207, %rd189, 16392;
	// begin inline asm
	ld.global.nc.u64 %rd373, [%rd207];
	// end inline asm
	mov.b64 	%fd234, %rd204;
	setp.lt.f64 	%p3, %fd93, %fd215;
	@%p3 bra 	$L__BB8_123;
	setp.lt.f64 	%p4, %fd215, %fd93;
	setp.lt.s64 	%p5, %rd190, %rd353;
	or.pred  	%p6, %p4, %p5;
	selp.f64 	%fd215, %fd93, %fd215, %p6;
	selp.b64 	%rd353, %rd190, %rd353, %p6;
$L__BB8_123:
	setp.lt.f64 	%p7, %fd215, %fd216;
	@%p7 bra 	$L__BB8_125;
	setp.gt.f64 	%p8, %fd215, %fd216;
	setp.lt.s64 	%p9, %rd353, %rd354;
	or.pred  	%p10, %p8, %p9;
	selp.f64 	%fd216, %fd215, %fd216, %p10;
	selp.b64 	%rd354, %rd353, %rd354, %p10;
$L__BB8_125:
	setp.lt.f64 	%p11, %fd216, %fd217;
	@%p11 bra 	$L__BB8_127;
	setp.gt.f64 	%p12, %fd216, %fd217;
	setp.lt.s64 	%p13, %rd354, %rd355;
	or.pred  	%p14, %p12, %p13;
	selp.f64 	%fd217, %fd216, %fd217, %p14;
	selp.b64 	%rd355, %rd354, %rd355, %p14;
$L__BB8_127:
	setp.lt.f64 	%p15, %fd217, %fd234;
	@%p15 bra 	$L__BB8_129;
	setp.gt.f64 	%p16, %fd217, %fd234;
	setp.lt.s64 	%p17, %rd355, %rd373;
	or.pred  	%p18, %p16, %p17;
	selp.f64 	%fd234, %fd217, %fd234, %p18;
	selp.b64 	%rd373, %rd355, %rd373, %p18;
$L__BB8_129:
	setp.lt.u32 	%p19, %r37, 2560;
	mov.b32 	%r383, 1280;
	@%p19 bra 	$L__BB8_142;
	mov.b32 	%r382, 1280;
	mov.f64 	%fd219, %fd234;
	mov.u64 	%rd357, %rd373;
$L__BB8_131:
	add.s32 	%r40, %r382, %r16;
	mul.wide.u32 	%rd229, %r40, 16;
	add.s64 	%rd210, %rd186, %rd229;
	// begin inline asm
	ld.global.nc.u64 %rd209, [%rd210];
	// end inline asm
	add.s64 	%rd212, %rd210, 8;
	// begin inline asm
	ld.global.nc.u64 %rd358, [%rd212];
	// end inline asm
	mov.b64 	%fd220, %rd209;
	add.s64 	%rd214, %rd210, 4096;
	// begin inline asm
	ld.global.nc.u64 %rd213, [%rd214];
	// end inline asm
	add.s64 	%rd216, %rd210, 4104;
	// begin inline asm
	ld.global.nc.u64 %rd359, [%rd216];
	// end inline asm
	mov.b64 	%fd221, %rd213;
	add.s64 	%rd218, %rd210, 8192;
	// begin inline asm
	ld.global.nc.u64 %rd217, [%rd218];
	// end inline asm
	add.s64 	%rd220, %rd210, 8200;
	// begin inline asm
	ld.global.nc.u64 %rd360, [%rd220];
	// end inline asm
	mov.b64 	%fd222, %rd217;
	add.s64 	%rd222, %rd210, 12288;
	// begin inline asm
	ld.global.nc.u64 %rd221, [%rd222];
	// end inline asm
	add.s64 	%rd224, %rd210, 12296;
	// begin inline asm
	ld.global.nc.u64 %rd361, [%rd224];
	// end inline asm
	mov.b64 	%fd223, %rd221;
	add.s64 	%rd226, %rd210, 16384;
	// begin inline asm
	ld.global.nc.u64 %rd225, [%rd226];
	// end inline asm
	add.s64 	%rd228, %rd210, 16392;
	// begin inline asm
	ld.global.nc.u64 %rd373, [%rd228];
	// end inline asm
	mov.b64 	%fd234, %rd225;
	setp.lt.f64 	%p20, %fd219, %fd220;
	@%p20 bra 	$L__BB8_133;
	setp.gt.f64 	%p21, %fd219, %fd220;
	setp.lt.s64 	%p22, %rd357, %rd358;
	or.pred  	%p23, %p21, %p22;
	selp.f64 	%fd220, %fd219, %fd220, %p23;
	selp.b64 	%rd358, %rd357, %rd358, %p23;
$L__BB8_133:
	setp.lt.f64 	%p24, %fd220, %fd221;
	@%p24 bra 	$L__BB8_135;
	setp.gt.f64 	%p25, %fd220, %fd221;
	setp.lt.s64 	%p26, %rd358, %rd359;
	or.pred  	%p27, %p25, %p26;
	selp.f64 	%fd221, %fd220, %fd221, %p27;
	selp.b64 	%rd359, %rd358, %rd359, %p27;
$L__BB8_135:
	setp.lt.f64 	%p28, %fd221, %fd222;
	@%p28 bra 	$L__BB8_137;
	setp.gt.f64 	%p29, %fd221, %fd222;
	setp.lt.s64 	%p30, %rd359, %rd360;
	or.pred  	%p31, %p29, %p30;
	selp.f64 	%fd222, %fd221, %fd222, %p31;
	selp.b64 	%rd360, %rd359, %rd360, %p31;
$L__BB8_137:
	setp.lt.f64 	%p32, %fd222, %fd223;
	@%p32 bra 	$L__BB8_139;
	setp.gt.f64 	%p33, %fd222, %fd223;
	setp.lt.s64 	%p34, %rd360, %rd361;
	or.pred  	%p35, %p33, %p34;
	selp.f64 	%fd223, %fd222, %fd223, %p35;
	selp.b64 	%rd361, %rd360, %rd361, %p35;
$L__BB8_139:
	setp.lt.f64 	%p36, %fd223, %fd234;
	@%p36 bra 	$L__BB8_141;
	setp.gt.f64 	%p37, %fd223, %fd234;
	setp.lt.s64 	%p38, %rd361, %rd373;
	or.pred  	%p39, %p37, %p38;
	selp.f64 	%fd234, %fd223, %fd234, %p39;
	selp.b64 	%rd373, %rd361, %rd373, %p39;
$L__BB8_141:
	add.s32 	%r383, %r382, 1280;
	add.s32 	%r41, %r382, 2560;
	setp.le.s32 	%p40, %r41, %r37;
	mov.u32 	%r382, %r383;
	mov.f64 	%fd219, %fd234;
	mov.u64 	%rd357, %rd373;
	@%p40 bra 	$L__BB8_131;
$L__BB8_142:
	setp.le.s32 	%p41, %r37, %r383;
	@%p41 bra 	$L__BB8_165;
	sub.s32 	%r20, %r37, %r383;
	setp.ge.s32 	%p42, %r16, %r20;
	@%p42 bra 	$L__BB8_165;
	not.b32 	%r42, %r16;
	add.s32 	%r43, %r37, %r42;
	sub.s32 	%r21, %r43, %r383;
	and.b32  	%r44, %r21, 768;
	setp.eq.s32 	%p43, %r44, 768;
	mov.u32 	%r387, %r16;
	@%p43 bra 	$L__BB8_150;
	add.s32 	%r385, %r16, %r383;
	shr.u32 	%r45, %r21, 8;
	add.s32 	%r46, %r45, 1;
	and.b32  	%r47, %r46, 3;
	neg.s32 	%r384, %r47;
	mov.u32 	%r387, %r16;
$L__BB8_146:
	.pragma "nounroll";
	mov.u64 	%rd127, %rd373;
	mov.f64 	%fd123, %fd234;
	mul.wide.u32 	%rd235, %r385, 16;
	add.s64 	%rd232, %rd186, %rd235;
	// begin inline asm
	ld.global.nc.u64 %rd231, [%rd232];
	// end inline asm
	add.s64 	%rd234, %rd232, 8;
	// begin inline asm
	ld.global.nc.u64 %rd233, [%rd234];
	// end inline asm
	mov.b64 	%fd124, %rd231;
	setp.lt.f64 	%p44, %fd123, %fd124;
	mov.f64 	%fd234, %fd124;
	mov.u64 	%rd373, %rd233;
	@%p44 bra 	$L__BB8_149;
	setp.gt.f64 	%p45, %fd123, %fd124;
	mov.f64 	%fd234, %fd123;
	mov.u64 	%rd373, %rd127;
	@%p45 bra 	$L__BB8_149;
	setp.lt.s64 	%p46, %rd127, %rd233;
	selp.f64 	%fd234, %fd123, %fd124, %p46;
	min.s64 	%rd373, %rd127, %rd233;
$L__BB8_149:
	add.s32 	%r387, %r387, 256;
	add.s32 	%r385, %r385, 256;
	add.s32 	%r384, %r384, 1;
	setp.ne.s32 	%p47, %r384, 0;
	@%p47 bra 	$L__BB8_146;
$L__BB8_150:
	setp.lt.u32 	%p48, %r21, 768;
	@%p48 bra 	$L__BB8_165;
	cvt.u64.u32 	%rd236, %r387;
	cvt.u64.u32 	%rd237, %r383;
	add.s64 	%rd238, %rd236, %rd237;
	shl.b64 	%rd239, %rd238, 4;
	add.s64 	%rd240, %rd239, %rd186;
	add.s64 	%rd368, %rd240, 12296;
	add.s32 	%r388, %r387, %r383;
$L__BB8_152:
	mul.wide.u32 	%rd245, %r388, 16;
	add.s64 	%rd242, %rd186, %rd245;
	// begin inline asm
	ld.global.nc.u64 %rd241, [%rd242];
	// end inline asm
	add.s64 	%rd244, %rd242, 8;
	// begin inline asm
	ld.global.nc.u64 %rd243, [%rd244];
	// end inline asm
	mov.b64 	%fd130, %rd241;
	setp.lt.f64 	%p49, %fd234, %fd130;
	mov.f64 	%fd231, %fd130;
	mov.u64 	%rd370, %rd243;
	@%p49 bra 	$L__BB8_155;
	setp.gt.f64 	%p50, %fd234, %fd130;
	mov.f64 	%fd231, %fd234;
	mov.u64 	%rd370, %rd373;
	@%p50 bra 	$L__BB8_155;
	setp.lt.s64 	%p51, %rd373, %rd243;
	selp.f64 	%fd231, %fd234, %fd130, %p51;
	min.s64 	%rd370, %rd373, %rd243;
$L__BB8_155:
	add.s64 	%rd247, %rd368, -8200;
	// begin inline asm
	ld.global.nc.u64 %rd246, [%rd247];
	// end inline asm
	add.s64 	%rd249, %rd368, -8192;
	// begin inline asm
	ld.global.nc.u64 %rd248, [%rd249];
	// end inline asm
	mov.b64 	%fd133, %rd246;
	setp.lt.f64 	%p52, %fd231, %fd133;
	mov.f64 	%fd232, %fd133;
	mov.u64 	%rd371, %rd248;
	@%p52 bra 	$L__BB8_158;
	setp.gt.f64 	%p53, %fd231, %fd133;
	mov.f64 	%fd232, %fd231;
	mov.u64 	%rd371, %rd370;
	@%p53 bra 	$L__BB8_158;
	setp.lt.s64 	%p54, %rd370, %rd248;
	selp.f64 	%fd232, %fd231, %fd133, %p54;
	min.s64 	%rd371, %rd370, %rd248;
$L__BB8_158:
	add.s64 	%rd251, %rd368, -4104;
	// begin inline asm
	ld.global.nc.u64 %rd250, [%rd251];
	// end inline asm
	add.s64 	%rd253, %rd368, -4096;
	// begin inline asm
	ld.global.nc.u64 %rd252, [%rd253];
	// end inline asm
	mov.b64 	%fd136, %rd250;
	setp.lt.f64 	%p55, %fd232, %fd136;
	mov.f64 	%fd233, %fd136;
	mov.u64 	%rd372, %rd252;
	@%p55 bra 	$L__BB8_161;
	setp.gt.f64 	%p56, %fd232, %fd136;
	mov.f64 	%fd233, %fd232;
	mov.u64 	%rd372, %rd371;
	@%p56 bra 	$L__BB8_161;
	setp.lt.s64 	%p57, %rd371, %rd252;
	selp.f64 	%fd233, %fd232, %fd136, %p57;
	min.s64 	%rd372, %rd371, %rd252;
$L__BB8_161:
	add.s64 	%rd255, %rd368, -8;
	// begin inline asm
	ld.global.nc.u64 %rd254, [%rd255];
	// end inline asm
	// begin inline asm
	ld.global.nc.u64 %rd256, [%rd368];
	// end inline asm
	mov.b64 	%fd139, %rd254;
	setp.lt.f64 	%p58, %fd233, %fd139;
	mov.f64 	%fd234, %fd139;
	mov.u64 	%rd373, %rd256;
	@%p58 bra 	$L__BB8_164;
	setp.gt.f64 	%p59, %fd233, %fd139;
	mov.f64 	%fd234, %fd233;
	mov.u64 	%rd373, %rd372;
	@%p59 bra 	$L__BB8_164;
	setp.lt.s64 	%p60, %rd372, %rd256;
	selp.f64 	%fd234, %fd233, %fd139, %p60;
	min.s64 	%rd373, %rd372, %rd256;
$L__BB8_164:
	add.s32 	%r387, %r387, 1024;
	add.s64 	%rd368, %rd368, 16384;
	add.s32 	%r388, %r388, 1024;
	setp.lt.s32 	%p61, %r387, %r20;
	@%p61 bra 	$L__BB8_152;
$L__BB8_165:
	// begin inline asm
	mov.u32 %r48, %laneid;
	// end inline asm
	mov.b64 	%rd258, %fd234;
	mov.b64 	{%r50, %r55}, %rd258;
	mov.b32 	%r66, 1;
	mov.b32 	%r67, 31;
	mov.b32 	%r68, -1;
	// begin inline asm
	shfl.sync.down.b32 %r49, %r50, %r66, %r67, %r68;
	// end inline asm
	// begin inline asm
	shfl.sync.down.b32 %r54, %r55, %r66, %r67, %r68;
	// end inline asm
	mov.b64 	%rd259, {%r49, %r54};
	mov.b64 	%fd143, %rd259;
	mov.b64 	{%r60, %r65}, %rd373;
	// begin inline asm
	shfl.sync.down.b32 %r59, %r60, %r66, %r67, %r68;
	// end inline asm
	// begin inline asm
	shfl.sync.down.b32 %r64, %r65, %r66, %r67, %r68;
	// end inline asm
	mov.b64 	%rd150, {%r59, %r64};
	setp.gt.s32 	%p62, %r48, 30;
	mov.f64 	%fd236, %fd234;
	mov.u64 	%rd375, %rd373;
	@%p62 bra 	$L__BB8_169;
	setp.lt.f64 	%p63, %fd234, %fd143;
	mov.f64 	%fd236, %fd143;
	mov.u64 	%rd375, %rd150;
	@%p63 bra 	$L__BB8_169;
	setp.gt.f64 	%p64, %fd234, %fd143;
	mov.f64 	%fd236, %fd234;
	mov.u64 	%rd375, %rd373;
	@%p64 bra 	$L__BB8_169;
	setp.lt.s64 	%p65, %rd373, %rd150;
	selp.f64 	%fd236, %fd234, %fd143, %p65;
	min.s64 	%rd375, %rd373, %rd150;
$L__BB8_169:
	mov.b64 	%rd260, %fd236;
	mov.b64 	{%r70, %r75}, %rd260;
	mov.b32 	%r86, 2;
	mov.b32 	%r87, 31;
	mov.b32 	%r88, -1;
	// begin inline asm
	shfl.sync.down.b32 %r69, %r70, %r86, %r87, %r88;
	// end inline asm
	// begin inline asm
	shfl.sync.down.b32 %r74, %r75, %r86, %r87, %r88;
	// end inline asm
	mov.b64 	%rd261, {%r69, %r74};
	mov.b64 	%fd146, %rd261;
	mov.b64 	{%r80, %r85}, %rd375;
	// begin inline asm
	shfl.sync.down.b32 %r79, %r80, %r86, %r87, %r88;
	// end inline asm
	// begin inline asm
	shfl.sync.down.b32 %r84, %r85, %r86, %r87, %r88;
	// end inline asm
	mov.b64 	%rd153, {%r79, %r84};
	setp.gt.s32 	%p66, %r48, 29;
	mov.f64 	%fd237, %fd236;
	mov.u64 	%rd376, %rd375;
	@%p66 bra 	$L__BB8_173;
	setp.lt.f64 	%p67, %fd236, %fd146;
	mov.f64 	%fd237, %fd146;
	mov.u64 	%rd376, %rd153;
	@%p67 bra 	$L__BB8_173;
	setp.gt.f64 	%p68, %fd236, %fd146;
	mov.f64 	%fd237, %fd236;
	mov.u64 	%rd376, %rd375;
	@%p68 bra 	$L__BB8_173;
	setp.lt.s64 	%p69, %rd375, %rd153;
	selp.f64 	%fd237, %fd236, %fd146, %p69;
	min.s64 	%rd376, %rd375, %rd153;
$L__BB8_173:
	mov.b64 	%rd262, %fd237;
	mov.b64 	{%r90, %r95}, %rd262;
	mov.b32 	%r106, 4;
	mov.b32 	%r107, 31;
	mov.b32 	%r108, -1;
	// begin inline asm
	shfl.sync.down.b32 %r89, %r90, %r106, %r107, %r108;
	// end inline asm
	// begin inline asm
	shfl.sync.down.b32 %r94, %r95, %r106, %r107, %r108;
	// end inline asm
	mov.b64 	%rd263, {%r89, %r94};
	mov.b64 	%fd149, %rd263;
	mov.b64 	{%r100, %r105}, %rd376;
	// begin inline asm
	shfl.sync.down.b32 %r99, %r100, %r106, %r107, %r108;
	// end inline asm
	// begin inline asm
	shfl.sync.down.b32 %r104, %r105, %r106, %r107, %r108;
	// end inline asm
	mov.b64 	%rd156, {%r99, %r104};
	setp.gt.s32 	%p70, %r48, 27;
	mov.f64 	%fd238, %fd237;
	mov.u64 	%rd377, %rd376;
	@%p70 bra 	$L__BB8_177;
	setp.lt.f64 	%p71, %fd237, %fd149;
	mov.f64 	%fd238, %fd149;
	mov.u64 	%rd377, %rd156;
	@%p71 bra 	$L__BB8_177;
	setp.gt.f64 	%p72, %fd237, %fd149;
	mov.f64 	%fd238, %fd237;
	mov.u64 	%rd377, %rd376;
	@%p72 bra 	$L__BB8_177;
	setp.lt.s64 	%p73, %rd376, %rd156;
	selp.f64 	%fd238, %fd237, %fd149, %p73;
	min.s64 	%rd377, %rd376, %rd156;
$L__BB8_177:
	mov.b64 	%rd264, %fd238;
	mov.b64 	{%r110, %r115}, %rd264;
	mov.b32 	%r126, 8;
	mov.b32 	%r127, 31;
	mov.b32 	%r128, -1;
	// begin inline asm
	shfl.sync.down.b32 %r109, %r110, %r126, %r127, %r128;
	// end inline asm
	// begin inline asm
	shfl.sync.down.b32 %r114, %r115, %r126, %r127, %r128;
	// end inline asm
	mov.b64 	%rd265, {%r109, %r114};
	mov.b64 	%fd152, %rd265;
	mov.b64 	{%r120, %r125}, %rd377;
	// begin inline asm
	shfl.sync.down.b32 %r119, %r120, %r126, %r127, %r128;
	// end inline asm
	// begin inline asm
	shfl.sync.down.b32 %r124, %r125, %r126, %r127, %r128;
	// end inline asm
	mov.b64 	%rd159, {%r119, %r124};
	setp.gt.s32 	%p74, %r48, 23;
	mov.f64 	%fd239, %fd238;
	mov.u64 	%rd378, %rd377;
	@%p74 bra 	$L__BB8_181;
	setp.lt.f64 	%p75, %fd238, %fd152;
	mov.f64 	%fd239, %fd152;
	mov.u64 	%rd378, %rd159;
	@%p75 bra 	$L__BB8_181;
	setp.gt.f64 	%p76, %fd238, %fd152;
	mov.f64 	%fd239, %fd238;
	mov.u64 	%rd378, %rd377;
	@%p76 bra 	$L__BB8_181;
	setp.lt.s64 	%p77, %rd377, %rd159;
	selp.f64 	%fd239, %fd238, %fd152, %p77;
	min.s64 	%rd378, %rd377, %rd159;
$L__BB8_181:
	mov.b64 	%rd266, %fd239;
	mov.b64 	{%r130, %r135}, %rd266;
	mov.b32 	%r146, 16;
	mov.b32 	%r147, 31;
	mov.b32 	%r148, -1;
	// begin inline asm
	shfl.sync.down.b32 %r129, %r130, %r146, %r147, %r148;
	// end inline asm
	// begin inline asm
	shfl.sync.down.b32 %r134, %r135, %r146, %r147, %r148;
	// end inline asm
	mov.b64 	%rd267, {%r129, %r134};
	mov.b64 	%fd155, %rd267;
	mov.b64 	{%r140, %r145}, %rd378;
	// begin inline asm
	shfl.sync.down.b32 %r139, %r140, %r146, %r147, %r148;
	// end inline asm
	// begin inline asm
	shfl.sync.down.b32 %r144, %r145, %r146, %r147, %r148;
	// end inline asm
	mov.b64 	%rd162, {%r139, %r144};
	setp.gt.s32 	%p78, %r48, 15;
	mov.f64 	%fd247, %fd239;
	mov.u64 	%rd386, %rd378;
	@%p78 bra 	$L__BB8_185;
	setp.lt.f64 	%p79, %fd239, %fd155;
	mov.f64 	%fd247, %fd155;
	mov.u64 	%rd386, %rd162;
	@%p79 bra 	$L__BB8_185;
	setp.gt.f64 	%p80, %fd239, %fd155;
	mov.f64 	%fd247, %fd239;
	mov.u64 	%rd386, %rd378;
	@%p80 bra 	$L__BB8_185;
	setp.lt.s64 	%p81, %rd378, %rd162;
	selp.f64 	%fd247, %fd239, %fd155, %p81;
	min.s64 	%rd386, %rd378, %rd162;
$L__BB8_185:
	setp.ne.s32 	%p82, %r48, 0;
	@%p82 bra 	$L__BB8_187;
	shr.u32 	%r149, %r16, 1;
	and.b32  	%r150, %r149, 496;
	mov.u32 	%r151, _ZN6thrust24THRUST_300001_SM_1000_NS8cuda_cub4core6detail5shmemE;
	add.s32 	%r152, %r151, %r150;
	st.shared.f64 	[%r152+8], %fd247;
	st.shared.u64 	[%r152+16], %rd386;
$L__BB8_187:
	bar.sync 	0;
	setp.ne.s32 	%p83, %r16, 0;
	@%p83 bra 	$L__BB8_209;
	ld.shared.f64 	%fd158, [_ZN6thrust24THRUST_300001_SM_1000_NS8cuda_cub4core6detail5shmemE+24];
	ld.shared.u64 	%rd165, [_ZN6thrust24THRUST_300001_SM_1000_NS8cuda_cub4core6detail5shmemE+32];
	setp.lt.f64 	%p84, %fd247, %fd158;
	mov.f64 	%fd241, %fd158;
	mov.u64 	%rd380, %rd165;
	@%p84 bra 	$L__BB8_191;
	setp.lt.f64 	%p85, %fd158, %fd247;
	mov.f64 	%fd241, %fd247;
	mov.u64 	%rd380, %rd386;
	@%p85 bra 	$L__BB8_191;
	setp.lt.s64 	%p86, %rd386, %rd165;
	selp.f64 	%fd241, %fd247, %fd158, %p86;
	min.s64 	%rd380, %rd386, %rd165;
$L__BB8_191:
	ld.shared.f64 	%fd161, [_ZN6thrust24THRUST_300001_SM_1000_NS8cuda_cub4core6detail5shmemE+40];
	ld.shared.u64 	%rd168, [_ZN6thrust24THRUST_300001_SM_1000_NS8cuda_cub4core6detail5shmemE+48];
	setp.lt.f64 	%p87, %fd241, %fd161;
	mov.f64 	%fd242, %fd161;
	mov.u64 	%rd381, %rd168;
	@%p87 bra 	$L__BB8_194;
	setp.lt.f64 	%p88, %fd161, %fd241;
	mov.f64 	%fd242, %fd241;
	mov.u64 	%rd381, %rd380;
	@%p88 bra 	$L__BB8_194;
	setp.lt.s64 	%p89, %rd380, %rd168;
	selp.f64 	%fd242, %fd241, %fd161, %p89;
	min.s64 	%rd381, %rd380, %rd168;
$L__BB8_194:
	ld.shared.f64 	%fd164, [_ZN6thrust24THRUST_300001_SM_1000_NS8cuda_cub4core6detail5shmemE+56];
	ld.shared.u64 	%rd171, [_ZN6thrust24THRUST_300001_SM_1000_NS8cuda_cub4core6detail5shmemE+64];
	setp.lt.f64 	%p90, %fd242, %fd164;
	mov.f64 	%fd243, %fd164;
	mov.u64 	%rd382, %rd171;
	@%p90 bra 	$L__BB8_197;
	setp.lt.f64 	%p91, %fd164, %fd242;
	mov.f64 	%fd243, %fd242;
	mov.u64 	%rd382, %rd381;
	@%p91 bra 	$L__BB8_197;
	setp.lt.s64 	%p92, %rd381, %rd171;
	selp.f64 	%fd243, %fd242, %fd164, %p92;
	min.s64 	%rd382, %rd381, %rd171;
$L__BB8_197:
	ld.shared.f64 	%fd167, [_ZN6thrust24THRUST_300001_SM_1000_NS8cuda_cub4core6detail5shmemE+72];
	ld.shared.u64 	%rd174, [_ZN6thrust24THRUST_300001_SM_1000_NS8cuda_cub4core6detail5shmemE+80];
	setp.lt.f64 	%p93, %fd243, %fd167;
	mov.f64 	%fd244, %fd167;
	mov.u64 	%rd383, %rd174;
	@%p93 bra 	$L__BB8_200;
	setp.lt.f64 	%p94, %fd167, %fd243;
	mov.f64 	%fd244, %fd243;
	mov.u64 	%rd383, %rd382;
	@%p94 bra 	$L__BB8_200;
	setp.lt.s64 	%p95, %rd382, %rd174;
	selp.f64 	%fd244, %fd243, %fd167, %p95;
	min.s64 	%rd383, %rd382, %rd174;
$L__BB8_200:
	ld.shared.f64 	%fd170, [_ZN6thrust24THRUST_300001_SM_1000_NS8cuda_cub4core6detail5shmemE+88];
	ld.shared.u64 	%rd177, [_ZN6thrust24THRUST_300001_SM_1000_NS8cuda_cub4core6detail5shmemE+96];
	setp.lt.f64 	%p96, %fd244, %fd170;
	mov.f64 	%fd245, %fd170;
	mov.u64 	%rd384, %rd177;
	@%p96 bra 	$L__BB8_203;
	setp.lt.f64 	%p97, %fd170, %fd244;
	mov.f64 	%fd245, %fd244;
	mov.u64 	%rd384, %rd383;
	@%p97 bra 	$L__BB8_203;
	setp.lt.s64 	%p98, %rd383, %rd177;
	selp.f64 	%fd245, %fd244, %fd170, %p98;
	min.s64 	%rd384, %rd383, %rd177;
$L__BB8_203:
	ld.shared.f64 	%fd173, [_ZN6thrust24THRUST_300001_SM_1000_NS8cuda_cub4core6detail5shmemE+104];
	ld.shared.u64 	%rd180, [_ZN6thrust24THRUST_300001_SM_1000_NS8cuda_cub4core6detail5shmemE+112];
	setp.lt.f64 	%p99, %fd245, %fd173;
	mov.f64 	%fd246, %fd173;
	mov.u64 	%rd385, %rd180;
	@%p99 bra 	$L__BB8_206;
	setp.lt.f64 	%p100, %fd173, %fd245;
	mov.f64 	%fd246, %fd245;
	mov.u64 	%rd385, %rd384;
	@%p100 bra 	$L__BB8_206;
	setp.lt.s64 	%p101, %rd384, %rd180;
	selp.f64 	%fd246, %fd245, %fd173, %p101;
	min.s64 	%rd385, %rd384, %rd180;
$L__BB8_206:
	ld.shared.f64 	%fd176, [_ZN6thrust24THRUST_300001_SM_1000_NS8cuda_cub4core6detail5shmemE+120];
	ld.shared.u64 	%rd183, [_ZN6thrust24THRUST_300001_SM_1000_NS8cuda_cub4core6detail5shmemE+128];
	setp.lt.f64 	%p102, %fd246, %fd176;
	mov.u64 	%rd386, %rd183;
	mov.f64 	%fd247, %fd176;
	@%p102 bra 	$L__BB8_209;
	setp.lt.f64 	%p103, %fd176, %fd246;
	mov.u64 	%rd386, %rd385;
	mov.f64 	%fd247, %fd246;
	@%p103 bra 	$L__BB8_209;
	setp.lt.s64 	%p104, %rd385, %rd183;
	selp.f64 	%fd247, %fd246, %fd176, %p104;
	min.s64 	%rd386, %rd385, %rd183;
$L__BB8_209:
	mov.u32 	%r376, %tid.x;
	setp.ne.s32 	%p221, %r376, 0;
	@%p221 bra 	$L__BB8_211;
	ld.param.u64 	%rd318, [_ZN6thrust24THRUST_300001_SM_1000_NS8cuda_cub4core6detail13_kernel_agentINS1_8__reduce11ReduceAgentIPN4cuda3std3__45tupleIJdlEEESC_SB_iNS1_9__extrema9arg_max_fIdlNS9_4lessIdEEEEEEJSC_SC_iSH_EEEvDpT0__param_1];
	cvta.to.global.u64 	%rd317, %rd318;
	st.global.f64 	[%rd317], %fd247;
	st.global.u64 	[%rd317+8], %rd386;
$L__BB8_211:
	ret;

}
	// .globl	_ZN6thrust24THRUST_300001_SM_1000_NS8cuda_cub4core6detail13_kernel_agentINS1_8__reduce11ReduceAgentINS0_12zip_iteratorIN4cuda3std3__45tupleIJNS0_6detail15normal_iteratorINS0_10device_ptrIdEEEENS0_17counting_iteratorIlNS0_11use_defaultESI_SI_EEEEEEEPNSB_IJdlEEESM_lNS1_9__extrema9arg_max_fIdlNSA_4lessIdEEEEEEJSL_SN_lSS_EEEvDpT0_
.visible .entry _ZN6thrust24THRUST_300001_SM_1000_NS8cuda_cub4core6detail13_kernel_agentINS1_8__reduce11ReduceAgentINS0_12zip_iteratorIN4cuda3std3__45tupleIJNS0_6detail15normal_iteratorINS0_10device_ptrIdEEEENS0_17counting_iteratorIlNS0_11use_defaultESI_SI_EEEEEEEPNSB_IJdlEEESM_lNS1_9__extrema9arg_max_fIdlNSA_4lessIdEEEEEEJSL_SN_lSS_EEEvDpT0_(
	.param .align 8 .b8 _ZN6thrust24THRUST_300001_SM_1000_NS8cuda_cub4core6detail13_kernel_agentINS1_8__reduce11ReduceAgentINS0_12zip_iteratorIN4cuda3std3__45tupleIJNS0_6detail15normal_iteratorINS0_10device_ptrIdEEEENS0_17counting_iteratorIlNS0_11use_defaultESI_SI_EEEEEEEPNSB_IJdlEEESM_lNS1_9__extrema9arg_max_fIdlNSA_4lessIdEEEEEEJSL_SN_lSS_EEEvDpT0__param_0[16],
	.param .u64 .ptr .align 1 _ZN6thrust24THRUST_300001_SM_1000_NS8cuda_cub4core6detail13_kernel_agentINS1_8__reduce11ReduceAgentINS0_12zip_iteratorIN4cuda3std3__45tupleIJNS0_6detail15normal_iteratorINS0_10device_ptrIdEEEENS0_17counting_iteratorIlNS0_11use_defaultESI_SI_EEEEEEEPNSB_IJdlEEESM_lNS1_9__extrema9arg_max_fIdlNSA_4lessIdEEEEEEJSL_SN_lSS_EEEvDpT0__param_1,
	.param .u64 _ZN6thrust24THRUST_300001_SM_1000_NS8cuda_cub4core6detail13_kernel_agentINS1_8__reduce11ReduceAgentINS0_12zip_iteratorIN4cuda3std3__45tupleIJNS0_6detail15normal_iteratorINS0_10device_ptrIdEEEENS0_17counting_iteratorIlNS0_11use_defaultESI_SI_EEEEEEEPNSB_IJdlEEESM_lNS1_9__extrema9arg_max_fIdlNSA_4lessIdEEEEEEJSL_SN_lSS_EEEvDpT0__param_2,
	.param .align 1 .b8 _ZN6thrust24THRUST_300001_SM_1000_NS8cuda_cub4core6detail13_kernel_agentINS1_8__reduce11ReduceAgentINS0_12zip_iteratorIN4cuda3std3__45tupleIJNS0_6detail15normal_iteratorINS0_10device_ptrIdEEEENS0_17counting_iteratorIlNS0_11use_defaultESI_SI_EEEEEEEPNSB_IJdlEEESM_lNS1_9__extrema9arg_max_fIdlNSA_4lessIdEEEEEEJSL_SN_lSS_EEEvDpT0__param_3[1]
)
.maxntid 256
{
	.reg .pred 	%p<213>;
	.reg .b32 	%r<391>;
	.reg .b64 	%rd<358>;
	.reg .b64 	%fd<242>;

	ld.param.u64 	%rd194, [_ZN6thrust24THRUST_300001_SM_1000_NS8cuda_cub4core6detail13_kernel_agentINS1_8__reduce11ReduceAgentINS0_12zip_iteratorIN4cuda3std3__45tupleIJNS0_6detail15normal_iteratorINS0_10device_ptrIdEEEENS0_17counting_iteratorIlNS0_11use_defaultESI_SI_EEEEEEEPNSB_IJdlEEESM_lNS1_9__extrema9arg_max_fIdlNSA_4lessIdEEEEEEJSL_SN_lSS_EEEvDpT0__param_0+8];
	ld.param.u64 	%rd193, [_ZN6thrust24THRUST_300001_SM_1000_NS8cuda_cub4core6detail13_kernel_agentINS1_8__reduce11ReduceAgentINS0_12zip_iteratorIN4cuda3std3__45tupleIJNS0_6detail15normal_iteratorINS0_10device_ptrIdEEEENS0_17counting_iteratorIlNS0_11use_defaultESI_SI_EEEEEEEPNSB_IJdlEEESM_lNS1_9__extrema9arg_max_fIdlNSA_4lessIdEEEEEEJSL_SN_lSS_EEEvDpT0__param_0];
	ld.param.u64 	%rd196, [_ZN6thrust24THRUST_300001_SM_1000_NS8cuda_cub4core6detail13_kernel_agentINS1_8__reduce11ReduceAgentINS0_12zip_iteratorIN4cuda3std3__45tupleIJNS0_6detail15normal_iteratorINS0_10device_ptrIdEEEENS0_17counting_iteratorIlNS0_11use_defaultESI_SI_EEEEEEEPNSB_IJdlEEESM_lNS1_9__extrema9arg_max_fIdlNSA_4lessIdEEEEEEJSL_SN_lSS_EEEvDpT0__param_2];
	setp.eq.s64 	%p1, %rd196, 0;
	@%p1 bra 	$L__BB9_206;
	cvta.to.global.u64 	%rd1, %rd193;
	setp.gt.s64 	%p2, %rd196, 1279;
	@%p2 bra 	$L__BB9_122;
	cvt.u32.u64 	%r1, %rd196;
	mov.u32 	%r2, %tid.x;
	setp.ge.s32 	%p96, %r2, %r1;
	mov.f64 	%fd188, 0d0000000000000000;
	mov.b64 	%rd300, 0;
	mov.u32 	%r385, %r2;
	@%p96 bra 	$L__BB9_4;
	cvt.u64.u32 	%rd256, %r2;
	mul.wide.u32 	%rd257, %r2, 8;
	add.s64 	%rd258, %rd1, %rd257;
	add.s64 	%rd300, %rd194, %rd256;
	ld.global.f64 	%fd188, [%rd258];
	add.s32 	%r385, %r2, 256;
$L__BB9_4:
	setp.ge.s32 	%p97, %r385, %r1;
	@%p97 bra 	$L__BB9_26;
	not.b32 	%r154, %r385;
	add.s32 	%r5, %r154, %r1;
	and.b32  	%r155, %r5, 768;
	setp.eq.s32 	%p98, %r155, 768;
	@%p98 bra 	$L__BB9_11;
	cvt.u64.u32 	%rd260, %r385;
	add.s64 	%rd291, %rd194, %rd260;
	mul.wide.u32 	%rd261, %r385, 8;
	add.s64 	%rd290, %rd1, %rd261;
	shr.u32 	%r156, %r5, 8;
	add.s32 	%r157, %r156, 1;
	and.b32  	%r158, %r157, 3;
	neg.s32 	%r383, %r158;
$L__BB9_7:
	.pragma "nounroll";
	mov.u64 	%rd9, %rd300;
	mov.f64 	%fd3, %fd188;
	ld.global.f64 	%fd4, [%rd290];
	setp.lt.f64 	%p99, %fd3, %fd4;
	mov.u64 	%rd300, %rd291;
	mov.f64 	%fd188, %fd4;
	@%p99 bra 	$L__BB9_10;
	setp.lt.f64 	%p100, %fd4, %fd3;
	mov.u64 	%rd300, %rd9;
	mov.f64 	%fd188, %fd3;
	@%p100 bra 	$L__BB9_10;
	setp.lt.s64 	%p101, %rd9, %rd291;
	min.s64 	%rd300, %rd9, %rd291;
	selp.f64 	%fd188, %fd3, %fd4, %p101;
$L__BB9_10:
	add.s32 	%r385, %r385, 256;
	add.s64 	%rd291, %rd291, 256;
	add.s64 	%rd290, %rd290, 2048;
	add.s32 	%r383, %r383, 1;
	setp.ne.s32 	%p102, %r383, 0;
	@%p102 bra 	$L__BB9_7;
$L__BB9_11:
	setp.lt.u32 	%p103, %r5, 768;
	@%p103 bra 	$L__BB9_26;
	add.s32 	%r386, %r385, 512;
$L__BB9_13:
	mov.u32 	%r13, %r386;
	add.s32 	%r159, %r13, -512;
	cvt.s64.s32 	%rd262, %r159;
	mul.wide.s32 	%rd263, %r159, 8;
	add.s64 	%rd17, %rd1, %rd263;
	add.s64 	%rd18, %rd194, %rd262;
	ld.global.f64 	%fd10, [%rd17];
	setp.lt.f64 	%p104, %fd188, %fd10;
	mov.u64 	%rd297, %rd18;
	mov.f64 	%fd185, %fd10;
	@%p104 bra 	$L__BB9_16;
	setp.lt.f64 	%p105, %fd10, %fd188;
	mov.u64 	%rd297, %rd300;
	mov.f64 	%fd185, %fd188;
	@%p105 bra 	$L__BB9_16;
	setp.lt.s64 	%p106, %rd300, %rd18;
	min.s64 	%rd297, %rd300, %rd18;
	selp.f64 	%fd185, %fd188, %fd10, %p106;
$L__BB9_16:
	add.s32 	%r160, %r13, -256;
	cvt.s64.s32 	%rd264, %r160;
	add.s64 	%rd21, %rd194, %rd264;
	ld.global.f64 	%fd13, [%rd17+2048];
	setp.lt.f64 	%p107, %fd185, %fd13;
	mov.u64 	%rd298, %rd21;
	mov.f64 	%fd186, %fd13;
	@%p107 bra 	$L__BB9_19;
	setp.lt.f64 	%p108, %fd13, %fd185;
	mov.u64 	%rd298, %rd297;
	mov.f64 	%fd186, %fd185;
	@%p108 bra 	$L__BB9_19;
	setp.lt.s64 	%p109, %rd297, %rd21;
	min.s64 	%rd298, %rd297, %rd21;
	selp.f64 	%fd186, %fd185, %fd13, %p109;
$L__BB9_19:
	cvt.s64.s32 	%rd265, %r13;
	add.s64 	%rd24, %rd194, %rd265;
	ld.global.f64 	%fd16, [%rd17+4096];
	setp.lt.f64 	%p110, %fd186, %fd16;
	mov.u64 	%rd299, %rd24;
	mov.f64 	%fd187, %fd16;
	@%p110 bra 	$L__BB9_22;
	setp.lt.f64 	%p111, %fd16, %fd186;
	mov.u64 	%rd299, %rd298;
	mov.f64 	%fd187, %fd186;
	@%p111 bra 	$L__BB9_22;
	setp.lt.s64 	%p112, %rd298, %rd24;
	min.s64 	%rd299, %rd298, %rd24;
	selp.f64 	%fd187, %fd186, %fd16, %p112;
$L__BB9_22:
	add.s32 	%r161, %r13, 256;
	cvt.s64.s32 	%rd266, %r161;
	add.s64 	%rd27, %rd194, %rd266;
	ld.global.f64 	%fd19, [%rd17+6144];
	setp.lt.f64 	%p113, %fd187, %fd19;
	mov.u64 	%rd300, %rd27;
	mov.f64 	%fd188, %fd19;
	@%p113 bra 	$L__BB9_25;
	setp.lt.f64 	%p114, %fd19, %fd187;
	mov.u64 	%rd300, %rd299;
	mov.f64 	%fd188, %fd187;
	@%p114 bra 	$L__BB9_25;
	setp.lt.s64 	%p115, %rd299, %rd27;
	min.s64 	%rd300, %rd299, %rd27;
	selp.f64 	%fd188, %fd187, %fd19, %p115;
$L__BB9_25:
	add.s32 	%r386, %r13, 1024;
	add.s32 	%r162, %r13, 512;
	setp.lt.s32 	%p116, %r162, %r1;
	@%p116 bra 	$L__BB9_13;
$L__BB9_26:
	setp.lt.s32 	%p117, %r1, 256;
	@%p117 bra 	$L__BB9_71;
	// begin inline asm
	mov.u32 %r276, %laneid;
	// end inline asm
	mov.b64 	%rd277, %fd188;
	mov.b64 	{%r278, %r283}, %rd277;
	mov.b32 	%r294, 1;
	mov.b32 	%r295, 31;
	mov.b32 	%r296, -1;
	// begin inline asm
	shfl.sync.down.b32 %r277, %r278, %r294, %r295, %r296;
	// end inline asm
	// begin inline asm
	shfl.sync.down.b32 %r282, %r283, %r294, %r295, %r296;
	// end inline asm
	mov.b64 	%rd278, {%r277, %r282};
	mov.b64 	%fd23, %rd278;
	mov.b64 	{%r288, %r293}, %rd300;
	// begin inline asm
	shfl.sync.down.b32 %r287, %r288, %r294, %r295, %r296;
	// end inline asm
	// begin inline asm
	shfl.sync.down.b32 %r292, %r293, %r294, %r295, %r296;
	// end inline asm
	mov.b64 	%rd31, {%r287, %r292};
	setp.gt.s32 	%p169, %r276, 30;
	mov.u64 	%rd302, %rd300;
	mov.f64 	%fd190, %fd188;
	@%p169 bra 	$L__BB9_31;
	setp.lt.f64 	%p170, %fd188, %fd23;
	mov.u64 	%rd302, %rd31;
	mov.f64 	%fd190, %fd23;
	@%p170 bra 	$L__BB9_31;
	setp.gt.f64 	%p171, %fd188, %fd23;
	mov.u64 	%rd302, %rd300;
	mov.f64 	%fd190, %fd188;
	@%p171 bra 	$L__BB9_31;
	setp.lt.s64 	%p172, %rd300, %rd31;
	min.s64 	%rd302, %rd300, %rd31;
	selp.f64 	%fd190, %fd188, %fd23, %p172;
$L__BB9_31:
	mov.b64 	%rd279, %fd190;
	mov.b64 	{%r298, %r303}, %rd279;
	mov.b32 	%r314, 2;
	mov.b32 	%r315, 31;
	mov.b32 	%r316, -1;
	// begin inline asm
	shfl.sync.down.b32 %r297, %r298, %r314, %r315, %r316;
	// end inline asm
	// begin inline asm
	shfl.sync.down.b32 %r302, %r303, %r314, %r315, %r316;
	// end inline asm
	mov.b64 	%rd280, {%r297, %r302};
	mov.b64 	%fd26, %rd280;
	mov.b64 	{%r308, %r313}, %rd302;
	// begin inline asm
	shfl.sync.down.b32 %r307, %r308, %r314, %r315, %r316;
	// end inline asm
	// begin inline asm
	shfl.sync.down.b32 %r312, %r313, %r314, %r315, %r316;
	// end inline asm
	mov.b64 	%rd34, {%r307, %r312};
	setp.gt.s32 	%p173, %r276, 29;
	mov.u64 	%rd303, %rd302;
	mov.f64 	%fd191, %fd190;
	@%p173 bra 	$L__BB9_35;
	setp.lt.f64 	%p174, %fd190, %fd26;
	mov.u64 	%rd303, %rd34;
	mov.f64 	%fd191, %fd26;
	@%p174 bra 	$L__BB9_35;
	setp.gt.f64 	%p175, %fd190, %fd26;
	mov.u64 	%rd303, %rd302;
	mov.f64 	%fd191, %fd190;
	@%p175 bra 	$L__BB9_35;
	setp.lt.s64 	%p176, %rd302, %rd34;
	min.s64 	%rd303, %rd302, %rd34;
	selp.f64 	%fd191, %fd190, %fd26, %p176;
$L__BB9_35:
	mov.b64 	%rd281, %fd191;
	mov.b64 	{%r318, %r323}, %rd281;
	mov.b32 	%r334, 4;
	mov.b32 	%r335, 31;
	mov.b32 	%r336, -1;
	// begin inline asm
	shfl.sync.down.b32 %r317, %r318, %r334, %r335, %r336;
	// end inline asm
	// begin inline asm
	shfl.sync.down.b32 %r322, %r323, %r334, %r335, %r336;
	// end inline asm
	mov.b64 	%rd282, {%r317, %r322};
	mov.b64 	%fd29, %rd282;
	mov.b64 	{%r328, %r333}, %rd303;
	// begin inline asm
	shfl.sync.down.b32 %r327, %r328, %r334, %r335, %r336;
	// end inline asm
	// begin inline asm
	shfl.sync.down.b32 %r332, %r333, %r334, %r335, %r336;
	// end inline asm
	mov.b64 	%rd37, {%r327, %r332};
	setp.gt.s32 	%p177, %r276, 27;
	mov.u64 	%rd304, %rd303;
	mov.f64 	%fd192, %fd191;
	@%p177 bra 	$L__BB9_39;
	setp.lt.f64 	%p178, %fd191, %fd29;
	mov.u64 	%rd304, %rd37;
	mov.f64 	%fd192, %fd29;
	@%p178 bra 	$L__BB9_39;
	setp.gt.f64 	%p179, %fd191, %fd29;
	mov.u64 	%rd304, %rd303;
	mov.f64 	%fd192, %fd191;
	@%p179 bra 	$L__BB9_39;
	setp.lt.s64 	%p180, %rd303, %rd37;
	min.s64 	%rd304, %rd303, %rd37;
	selp.f64 	%fd192, %fd191, %fd29, %p180;
$L__BB9_39:
	mov.b64 	%rd283, %fd192;
	mov.b64 	{%r338, %r343}, %rd283;
	mov.b32 	%r354, 8;
	mov.b32 	%r355, 31;
	mov.b32 	%r356, -1;
	// begin inline asm
	shfl.sync.down.b32 %r337, %r338, %r354, %r355, %r356;
	// end inline asm
	// begin inline asm
	shfl.sync.down.b32 %r342, %r343, %r354, %r355, %r356;
	// end inline asm
	mov.b64 	%rd284, {%r337, %r342};
	mov.b64 	%fd32, %rd284;
	mov.b64 	{%r348, %r353}, %rd304;
	// begin inline asm
	shfl.sync.down.b32 %r347, %r348, %r354, %r355, %r356;
	// end inline asm
	// begin inline asm
	shfl.sync.down.b32 %r352, %r353, %r354, %r355, %r356;
	// end inline asm
	mov.b64 	%rd40, {%r347, %r352};
	setp.gt.s32 	%p181, %r276, 23;
	mov.u64 	%rd305, %rd304;
	mov.f64 	%fd193, %fd192;
	@%p181 bra 	$L__BB9_43;
	setp.lt.f64 	%p182, %fd192, %fd32;
	mov.u64 	%rd305, %rd40;
	mov.f64 	%fd193, %fd32;
	@%p182 bra 	$L__BB9_43;
	setp.gt.f64 	%p183, %fd192, %fd32;
	mov.u64 	%rd305, %rd304;
	mov.f64 	%fd193, %fd192;
	@%p183 bra 	$L__BB9_43;
	setp.lt.s64 	%p184, %rd304, %rd40;
	min.s64 	%rd305, %rd304, %rd40;
	selp.f64 	%fd193, %fd192, %fd32, %p184;
$L__BB9_43:
	mov.b64 	%rd285, %fd193;
	mov.b64 	{%r358, %r363}, %rd285;
	mov.b32 	%r374, 16;
	mov.b32 	%r375, 31;
	mov.b32 	%r376, -1;
	// begin inline asm
	shfl.sync.down.b32 %r357, %r358, %r374, %r375, %r376;
	// end inline asm
	// begin inline asm
	shfl.sync.down.b32 %r362, %r363, %r374, %r375, %r376;
	// end inline asm
	mov.b64 	%rd286, {%r357, %r362};
	mov.b64 	%fd35, %rd286;
	mov.b64 	{%r368, %r373}, %rd305;
	// begin inline asm
	shfl.sync.down.b32 %r367, %r368, %r374, %r375, %r376;
	// end inline asm
	// begin inline asm
	shfl.sync.down.b32 %r372, %r373, %r374, %r375, %r376;
	// end inline asm
	mov.b64 	%rd43, {%r367, %r372};
	setp.gt.s32 	%p185, %r276, 15;
	mov.u64 	%rd357, %rd305;
	mov.f64 	%fd241, %fd193;
	@%p185 bra 	$L__BB9_47;
	setp.lt.f64 	%p186, %fd193, %fd35;
	mov.u64 	%rd357, %rd43;
	mov.f64 	%fd241, %fd35;
	@%p186 bra 	$L__BB9_47;
	setp.gt.f64 	%p187, %fd193, %fd35;
	mov.u64 	%rd357, %rd305;
	mov.f64 	%fd241, %fd193;
	@%p187 bra 	$L__BB9_47;
	setp.lt.s64 	%p188, %rd305, %rd43;
	min.s64 	%rd357, %rd305, %rd43;
	selp.f64 	%fd241, %fd193, %fd35, %p188;
$L__BB9_47:
	setp.ne.s32 	%p189, %r276, 0;
	@%p189 bra 	$L__BB9_49;
	shr.u32 	%r377, %r2, 1;
	and.b32  	%r378, %r377, 496;
	mov.u32 	%r379, _ZN6thrust24THRUST_300001_SM_1000_NS8cuda_cub4core6detail5shmemE;
	add.s32 	%r380, %r379, %r378;
	st.shared.f64 	[%r380+8], %fd241;
	st.shared.u64 	[%r380+16], %rd357;
$L__BB9_49:
	bar.sync 	0;
	setp.ne.s32 	%p190, %r2, 0;
	@%p190 bra 	$L__BB9_204;
	ld.shared.f64 	%fd38, [_ZN6thrust24THRUST_300001_SM_1000_NS8cuda_cub4core6detail5shmemE+24];
	ld.shared.u64 	%rd46, [_ZN6thrust24THRUST_300001_SM_1000_NS8cuda_cub4core6detail5shmemE+32];
	setp.lt.f64 	%p191, %fd241, %fd38;
	mov.u64 	%rd307, %rd46;
	mov.f64 	%fd195, %fd38;
	@%p191 bra 	$L__BB9_53;
	setp.lt.f64 	%p192, %fd38, %fd241;
	mov.u64 	%rd307, %rd357;
	mov.f64 	%fd195, %fd241;
	@%p192 bra 	$L__BB9_53;
	setp.lt.s64 	%p193, %rd357, %rd46;
	min.s64 	%rd307, %rd357, %rd46;
	selp.f64 	%fd195, %fd241, %fd38, %p193;
$L__BB9_53:
	ld.shared.f64 	%fd41, [_ZN6thrust24THRUST_300001_SM_1000_NS8cuda_cub4core6detail5shmemE+40];
	ld.shared.u64 	%rd49, [_ZN6thrust24THRUST_300001_SM_1000_NS8cuda_cub4core6detail5shmemE+48];
	setp.lt.f64 	%p194, %fd195, %fd41;
	mov.u64 	%rd308, %rd49;
	mov.f64 	%fd196, %fd41;
	@%p194 bra 	$L__BB9_56;
	setp.lt.f64 	%p195, %fd41, %fd195;
	mov.u64 	%rd308, %rd307;
	mov.f64 	%fd196, %fd195;
	@%p195 bra 	$L__BB9_56;
	setp.lt.s64 	%p196, %rd307, %rd49;
	min.s64 	%rd308, %rd307, %rd49;
	selp.f64 	%fd196, %fd195, %fd41, %p196;
$L__BB9_56:
	ld.shared.f64 	%fd44, [_ZN6thrust24THRUST_300001_SM_1000_NS8cuda_cub4core6detail5shmemE+56];
	ld.shared.u64 	%rd52, [_ZN6thrust24THRUST_300001_SM_1000_NS8cuda_cub4core6detail5shmemE+64];
	setp.lt.f64 	%p197, %fd196, %fd44;
	mov.u64 	%rd309, %rd52;
	mov.f64 	%fd197, %fd44;
	@%p197 bra 	$L__BB9_59;
	setp.lt.f64 	%p198, %fd44, %fd196;
	mov.u64 	%rd309, %rd308;
	mov.f64 	%fd197, %fd196;
	@%p198 bra 	$L__BB9_59;
	setp.lt.s64 	%p199, %rd308, %rd52;
	min.s64 	%rd309, %rd308, %rd52;
	selp.f64 	%fd197, %fd196, %fd44, %p199;
$L__BB9_59:
	ld.shared.f64 	%fd47, [_ZN6thrust24THRUST_300001_SM_1000_NS8cuda_cub4core6detail5shmemE+72];
	ld.shared.u64 	%rd55, [_ZN6thrust24THRUST_300001_SM_1000_NS8cuda_cub4core6detail5shmemE+80];
	setp.lt.f64 	%p200, %fd197, %fd47;
	mov.u64 	%rd310, %rd55;
	mov.f64 	%fd198, %fd47;
	@%p200 bra 	$L__BB9_62;
	setp.lt.f64 	%p201, %fd47, %fd197;
	mov.u64 	%rd310, %rd309;
	mov.f64 	%fd198, %fd197;
	@%p201 bra 	$L__BB9_62;
	setp.lt.s64 	%p202, %rd309, %rd55;
	min.s64 	%rd310, %rd309, %rd55;
	selp.f64 	%fd198, %fd197, %fd47, %p202;
$L__BB9_62:
	ld.shared.f64 	%fd50, [_ZN6thrust24THRUST_300001_SM_1000_NS8cuda_cub4core6detail5shmemE+88];
	ld.shared.u64 	%rd58, [_ZN6thrust24THRUST_300001_SM_1000_NS8cuda_cub4core6detail5shmemE+96];
	setp.lt.f64 	%p203, %fd198, %fd50;
	mov.u64 	%rd311, %rd58;
	mov.f64 	%fd199, %fd50;
	@%p203 bra 	$L__BB9_65;
	setp.lt.f64 	%p204, %fd50, %fd198;
	mov.u64 	%rd311, %rd310;
	mov.f64 	%fd199, %fd198;
	@%p204 bra 	$L__BB9_65;
	setp.lt.s64 	%p205, %rd310, %rd58;
	min.s64 	%rd311, %rd310, %rd58;
	selp.f64 	%fd199, %fd198, %fd50, %p205;
$L__BB9_65:
	ld.shared.f64 	%fd53, [_ZN6thrust24THRUST_300001_SM_1000_NS8cuda_cub4core6detail5shmemE+104];
	ld.shared.u64 	%rd61, [_ZN6thrust24THRUST_300001_SM_1000_NS8cuda_cub4core6detail5shmemE+112];
	setp.lt.f64 	%p206, %fd199, %fd53;
	mov.u64 	%rd312, %rd61;
	mov.f64 	%fd200, %fd53;
	@%p206 bra 	$L__BB9_68;
	setp.lt.f64 	%p207, %fd53, %fd199;
	mov.u64 	%rd312, %rd311;
	mov.f64 	%fd200, %fd199;
	@%p207 bra 	$L__BB9_68;
	setp.lt.s64 	%p208, %rd311, %rd61;
	min.s64 	%rd312, %rd311, %rd61;
	selp.f64 	%fd200, %fd199, %fd53, %p208;
$L__BB9_68:
	ld.shared.f64 	%fd56, [_ZN6thrust24THRUST_300001_SM_1000_NS8cuda_cub4core6detail5shmemE+120];
	ld.shared.u64 	%rd64, [_ZN6thrust24THRUST_300001_SM_1000_NS8cuda_cub4core6detail5shmemE+128];
	setp.lt.f64 	%p209, %fd200, %fd56;
	mov.u64 	%rd357, %rd64;
	mov.f64 	%fd241, %fd56;
	@%p209 bra 	$L__BB9_204;
	setp.lt.f64 	%p210, %fd56, %fd200;
	mov.u64 	%rd357, %rd312;
	mov.f64 	%fd241, %fd200;
	@%p210 bra 	$L__BB9_204;
	setp.lt.s64 	%p211, %rd312, %rd64;
	min.s64 	%rd357, %rd312, %rd64;
	selp.f64 	%fd241, %fd200, %fd56, %p211;
	bra.uni 	$L__BB9_204;
$L__BB9_71:
	// begin inline asm
	mov.u32 %r163, %laneid;
	// end inline asm
	and.b32  	%r184, %r2, 992;
	add.s32 	%r185, %r184, 32;
	setp.gt.s32 	%p118, %r185, %r1;
	not.b32 	%r186, %r184;
	add.s32 	%r187, %r1, %r186;
	selp.b32 	%r182, %r187, 31, %p118;
	mov.b64 	%rd267, %fd188;
	mov.b64 	{%r165, %r170}, %rd267;
	mov.b32 	%r181, 1;
	mov.b32 	%r183, -1;
	// begin inline asm
	shfl.sync.down.b32 %r164, %r165, %r181, %r182, %r183;
	// end inline asm
	// begin inline asm
	shfl.sync.down.b32 %r169, %r170, %r181, %r182, %r183;
	// end inline asm
	mov.b64 	%rd268, {%r164, %r169};
	mov.b64 	%fd58, %rd268;
	mov.b64 	{%r175, %r180}, %rd300;
	// begin inline asm
	shfl.sync.down.b32 %r174, %r175, %r181, %r182, %r183;
	// end inline asm
	// begin inline asm
	shfl.sync.down.b32 %r179, %r180, %r181, %r182, %r183;
	// end inline asm
	mov.b64 	%rd66, {%r174, %r179};
	setp.ge.s32 	%p119, %r163, %r182;
	mov.u64 	%rd313, %rd300;
	mov.f64 	%fd201, %fd188;
	@%p119 bra 	$L__BB9_75;
	setp.lt.f64 	%p120, %fd188, %fd58;
	mov.u64 	%rd313, %rd66;
	mov.f64 	%fd201, %fd58;
	@%p120 bra 	$L__BB9_75;
	setp.gt.f64 	%p121, %fd188, %fd58;
	mov.u64 	%rd313, %rd300;
	mov.f64 	%fd201, %fd188;
	@%p121 bra 	$L__BB9_75;
	setp.lt.s64 	%p122, %rd300, %rd66;
	min.s64 	%rd313, %rd300, %rd66;
	selp.f64 	%fd201, %fd188, %fd58, %p122;
$L__BB9_75:
	mov.b64 	%rd269, %fd201;
	mov.b64 	{%r189, %r194}, %rd269;
	mov.b32 	%r205, 2;
	mov.b32 	%r207, -1;
	// begin inline asm
	shfl.sync.down.b32 %r188, %r189, %r205, %r182, %r207;
	// end inline asm
	// begin inline asm
	shfl.sync.down.b32 %r193, %r194, %r205, %r182, %r207;
	// end inline asm
	mov.b64 	%rd270, {%r188, %r193};
	mov.b64 	%fd61, %rd270;
	mov.b64 	{%r199, %r204}, %rd313;
	// begin inline asm
	shfl.sync.down.b32 %r198, %r199, %r205, %r182, %r207;
	// end inline asm
	// begin inline asm
	shfl.sync.down.b32 %r203, %r204, %r205, %r182, %r207;
	// end inline asm
	mov.b64 	%rd69, {%r198, %r203};
	add.s32 	%r208, %r163, 2;
	setp.gt.s32 	%p123, %r208, %r182;
	mov.u64 	%rd314, %rd313;
	mov.f64 	%fd202, %fd201;
	@%p123 bra 	$L__BB9_79;
	setp.lt.f64 	%p124, %fd201, %fd61;
	mov.u64 	%rd314, %rd69;
	mov.f64 	%fd202, %fd61;
	@%p124 bra 	$L__BB9_79;
	setp.gt.f64 	%p125, %fd201, %fd61;
	mov.u64 	%rd314, %rd313;
	mov.f64 	%fd202, %fd201;
	@%p125 bra 	$L__BB9_79;
	setp.lt.s64 	%p126, %rd313, %rd69;
	min.s64 	%rd314, %rd313, %rd69;
	selp.f64 	%fd202, %fd201, %fd61, %p126;
$L__BB9_79:
	mov.b64 	%rd271, %fd202;
	mov.b64 	{%r210, %r215}, %rd271;
	mov.b32 	%r226, 4;
	mov.b32 	%r228, -1;
	// begin inline asm
	shfl.sync.down.b32 %r209, %r210, %r226, %r182, %r228;
	// end inline asm
	// begin inline asm
	shfl.sync.down.b32 %r214, %r215, %r226, %r182, %r228;
	// end inline asm
	mov.b64 	%rd272, {%r209, %r214};
	mov.b64 	%fd64, %rd272;
	mov.b64 	{%r220, %r225}, %rd314;
	// begin inline asm
	shfl.sync.down.b32 %r219, %r220, %r226, %r182, %r228;
	// end inline asm
	// begin inline asm
	shfl.sync.down.b32 %r224, %r225, %r226, %r182, %r228;
	// end inline asm
	mov.b64 	%rd72, {%r219, %r224};
	add.s32 	%r229, %r163, 4;
	setp.gt.s32 	%p127, %r229, %r182;
	mov.u64 	%rd315, %rd314;
	mov.f64 	%fd203, %fd202;
	@%p127 bra 	$L__BB9_83;
	setp.lt.f64 	%p128, %fd202, %fd64;
	mov.u64 	%rd315, %rd72;
	mov.f64 	%fd203, %fd64;
	@%p128 bra 	$L__BB9_83;
	setp.gt.f64 	%p129, %fd202, %fd64;
	mov.u64 	%rd315, %rd314;
	mov.f64 	%fd203, %fd202;
	@%p129 bra 	$L__BB9_83;
	setp.lt.s64 	%p130, %rd314, %rd72;
	min.s64 	%rd315, %rd314, %rd72;
	selp.f64 	%fd203, %fd202, %fd64, %p130;
$L__BB9_83:
	mov.b64 	%rd273, %fd203;
	mov.b64 	{%r231, %r236}, %rd273;
	mov.b32 	%r247, 8;
	mov.b32 	%r249, -1;
	// begin inline asm
	shfl.sync.down.b32 %r230, %r231, %r247, %r182, %r249;
	// end inline asm
	// begin inline asm
	shfl.sync.down.b32 %r235, %r236, %r247, %r182, %r249;
	// end inline asm
	mov.b64 	%rd274, {%r230, %r235};
	mov.b64 	%fd67, %rd274;
	mov.b64 	{%r241, %r246}, %rd315;
	// begin inline asm
	shfl.sync.down.b32 %r240, %r241, %r247, %r182, %r249;
	// end inline asm
	// begin inline asm
	shfl.sync.down.b32 %r245, %r246, %r247, %r182, %r249;
	// end inline asm
	mov.b64 	%rd75, {%r240, %r245};
	add.s32 	%r250, %r163, 8;
	setp.gt.s32 	%p131, %r250, %r182;
	mov.f64 	%fd204, %fd203;
	mov.u64 	%rd316, %rd315;
	@%p131 bra 	$L__BB9_87;
	setp.lt.f64 	%p132, %fd203, %fd67;
	mov.f64 	%fd204, %fd67;
	mov.u64 	%rd316, %rd75;
	@%p132 bra 	$L__BB9_87;
	setp.gt.f64 	%p133, %fd203, %fd67;
	mov.f64 	%fd204, %fd203;
	mov.u64 	%rd316, %rd315;
	@%p133 bra 	$L__BB9_87;
	setp.lt.s64 	%p134, %rd315, %rd75;
	selp.f64 	%fd204, %fd203, %fd67, %p134;
	min.s64 	%rd316, %rd315, %rd75;
$L__BB9_87:
	mov.b64 	%rd275, %fd204;
	mov.b64 	{%r252, %r257}, %rd275;
	mov.b32 	%r268, 16;
	mov.b32 	%r270, -1;
	// begin inline asm
	shfl.sync.down.b32 %r251, %r252, %r268, %r182, %r270;
	// end inline asm
	// begin inline asm
	shfl.sync.down.b32 %r256, %r257, %r268, %r182, %r270;
	// end inline asm
	mov.b64 	%rd276, {%r251, %r256};
	mov.b64 	%fd70, %rd276;
	mov.b64 	{%r262, %r267}, %rd316;
	// begin inline asm
	shfl.sync.down.b32 %r261, %r262, %r268, %r182, %r270;
	// end inline asm
	// begin inline asm
	shfl.sync.down.b32 %r266, %r267, %r268, %r182, %r270;
	// end inline asm
	mov.b64 	%rd78, {%r261, %r266};
	add.s32 	%r271, %r163, 16;
	setp.gt.s32 	%p135, %r271, %r182;
	mov.f64 	%fd241, %fd204;
	mov.u64 	%rd357, %rd316;
	@%p135 bra 	$L__BB9_91;
	setp.lt.f64 	%p136, %fd204, %fd70;
	mov.f64 	%fd241, %fd70;
	mov.u64 	%rd357, %rd78;
	@%p136 bra 	$L__BB9_91;
	setp.gt.f64 	%p137, %fd204, %fd70;
	mov.f64 	%fd241, %fd204;
	mov.u64 	%rd357, %rd316;
	@%p137 bra 	$L__BB9_91;
	setp.lt.s64 	%p138, %rd316, %rd78;
	selp.f64 	%fd241, %fd204, %fd70, %p138;
	min.s64 	%rd357, %rd316, %rd78;
$L__BB9_91:
	setp.ne.s32 	%p139, %r163, 0;
	@%p139 bra 	$L__BB9_93;
	shr.u32 	%r272, %r2, 1;
	and.b32  	%r273, %r272, 496;
	mov.u32 	%r274, _ZN6thrust24THRUST_300001_SM_1000_NS8cuda_cub4core6detail5shmemE;
	add.s32 	%r275, %r274, %r273;
	st.shared.f64 	[%r275+8], %fd241;
	st.shared.u64 	[%r275+16], %rd357;
$L__BB9_93:
	bar.sync 	0;
	setp.ne.s32 	%p140, %r2, 0;
	@%p140 bra 	$L__BB9_204;
	setp.lt.s32 	%p141, %r1, 33;
	mov.f64 	%fd206, %fd241;
	mov.u64 	%rd318, %rd357;
	@%p141 bra 	$L__BB9_98;
	ld.shared.f64 	%fd73, [_ZN6thrust24THRUST_300001_SM_1000_NS8cuda_cub4core6detail5shmemE+24];
	ld.shared.u64 	%rd81, [_ZN6thrust24THRUST_300001_SM_1000_NS8cuda_cub4core6detail5shmemE+32];
	setp.lt.f64 	%p142, %fd241, %fd73;
	mov.f64 	%fd206, %fd73;
	mov.u64 	%rd318, %rd81;
	@%p142 bra 	$L__BB9_98;
	setp.lt.f64 	%p143, %fd73, %fd241;
	mov.f64 	%fd206, %fd241;
	mov.u64 	%rd318, %rd357;
	@%p143 bra 	$L__BB9_98;
	setp.lt.s64 	%p144, %rd357, %rd81;
	selp.f64 	%fd206, %fd241, %fd73, %p144;
	min.s64 	%rd318, %rd357, %rd81;
$L__BB9_98:
	setp.lt.s32 	%p145, %r1, 65;
	mov.f64 	%fd207, %fd206;
	mov.u64 	%rd319, %rd318;
	@%p145 bra 	$L__BB9_102;
	ld.shared.f64 	%fd76, [_ZN6thrust24THRUST_300001_SM_1000_NS8cuda_cub4core6detail5shmemE+40];
	ld.shared.u64 	%rd84, [_ZN6thrust24THRUST_300001_SM_1000_NS8cuda_cub4core6detail5shmemE+48];
	setp.lt.f64 	%p146, %fd206, %fd76;
	mov.f64 	%fd207, %fd76;
	mov.u64 	%rd319, %rd84;
	@%p146 bra 	$L__BB9_102;
	setp.lt.f64 	%p147, %fd76, %fd206;
	mov.f64 	%fd207, %fd206;
	mov.u64 	%rd319, %rd318;
	@%p147 bra 	$L__BB9_102;
	setp.lt.s64 	%p148, %rd318, %rd84;
	selp.f64 	%fd207, %fd206, %fd76, %p148;
	min.s64 	%rd319, %rd318, %rd84;
$L__BB9_102:
	setp.lt.s32 	%p149, %r1, 97;
	mov.f64 	%fd208, %fd207;
	mov.u64 	%rd320, %rd319;
	@%p149 bra 	$L__BB9_106;
	ld.shared.f64 	%fd79, [_ZN6thrust24THRUST_300001_SM_1000_NS8cuda_cub4core6detail5shmemE+56];
	ld.shared.u64 	%rd87, [_ZN6thrust24THRUST_300001_SM_1000_NS8cuda_cub4core6detail5shmemE+64];
	setp.lt.f64 	%p150, %fd207, %fd79;
	mov.f64 	%fd208, %fd79;
	mov.u64 	%rd320, %rd87;
	@%p150 bra 	$L__BB9_106;
	setp.lt.f64 	%p151, %fd79, %fd207;
	mov.f64 	%fd208, %fd207;
	mov.u64 	%rd320, %rd319;
	@%p151 bra 	$L__BB9_106;
	setp.lt.s64 	%p152, %rd319, %rd87;
	selp.f64 	%fd208, %fd207, %fd79, %p152;
	min.s64 	%rd320, %rd319, %rd87;
$L__BB9_106:
	setp.lt.s32 	%p153, %r1, 129;
	mov.f64 	%fd209, %fd208;
	mov.u64 	%rd321, %rd320;
	@%p153 bra 	$L__BB9_110;
	ld.shared.f64 	%fd82, [_ZN6thrust24THRUST_300001_SM_1000_NS8cuda_cub4core6detail5shmemE+72];
	ld.shared.u64 	%rd90, [_ZN6thrust24THRUST_300001_SM_1000_NS8cuda_cub4core6detail5shmemE+80];
	setp.lt.f64 	%p154, %fd208, %fd82;
	mov.f64 	%fd209, %fd82;
	mov.u64 	%rd321, %rd90;
	@%p154 bra 	$L__BB9_110;
	setp.lt.f64 	%p155, %fd82, %fd208;
	mov.f64 	%fd209, %fd208;
	mov.u64 	%rd321, %rd320;
	@%p155 bra 	$L__BB9_110;
	setp.lt.s64 	%p156, %rd320, %rd90;
	selp.f64 	%fd209, %fd208, %fd82, %p156;
	min.s64 	%rd321, %rd320, %rd90;
$L__BB9_110:
	setp.lt.s32 	%p157, %r1, 161;
	mov.f64 	%fd210, %fd209;
	mov.u64 	%rd322, %rd321;
	@%p157 bra 	$L__BB9_114;
	ld.shared.f64 	%fd85, [_ZN6thrust24THRUST_300001_SM_1000_NS8cuda_cub4core6detail5shmemE+88];
	ld.shared.u64 	%rd93, [_ZN6thrust24THRUST_300001_SM_1000_NS8cuda_cub4core6detail5shmemE+96];
	setp.lt.f64 	%p158, %fd209, %fd85;
	mov.f64 	%fd210, %fd85;
	mov.u64 	%rd322, %rd93;
	@%p158 bra 	$L__BB9_114;
	setp.lt.f64 	%p159, %fd85, %fd209;
	mov.f64 	%fd210, %fd209;
	mov.u64 	%rd322, %rd321;
	@%p159 bra 	$L__BB9_114;
	setp.lt.s64 	%p160, %rd321, %rd93;
	selp.f64 	%fd210, %fd209, %fd85, %p160;
	min.s64 	%rd322, %rd321, %rd93;
$L__BB9_114:
	setp.lt.s32 	%p161, %r1, 193;
	mov.f64 	%fd211, %fd210;
	mov.u64 	%rd323, %rd322;
	@%p161 bra 	$L__BB9_118;
	ld.shared.f64 	%fd88, [_ZN6thrust24THRUST_300001_SM_1000_NS8cuda_cub4core6detail5shmemE+104];
	ld.shared.u64 	%rd96, [_ZN6thrust24THRUST_300001_SM_1000_NS8cuda_cub4core6detail5shmemE+112];
	setp.lt.f64 	%p162, %fd210, %fd88;
	mov.f64 	%fd211, %fd88;
	mov.u64 	%rd323, %rd96;
	@%p162 bra 	$L__BB9_118;
	setp.lt.f64 	%p163, %fd88, %fd210;
	mov.f64 	%fd211, %fd210;
	mov.u64 	%rd323, %rd322;
	@%p163 bra 	$L__BB9_118;
	setp.lt.s64 	%p164, %rd322, %rd96;
	selp.f64 	%fd211, %fd210, %fd88, %p164;
	min.s64 	%rd323, %rd322, %rd96;
$L__BB9_118:
	setp.lt.s32 	%p165, %r1, 225;
	mov.u64 	%rd357, %rd323;
	mov.f64 	%fd241, %fd211;
	@%p165 bra 	$L__BB9_204;
	ld.shared.f64 	%fd91, [_ZN6thrust24THRUST_300001_SM_1000_NS8cuda_cub4core6detail5shmemE+120];
	ld.shared.u64 	%rd99, [_ZN6thrust24THRUST_300001_SM_1000_NS8cuda_cub4core6detail5shmemE+128];
	setp.lt.f64 	%p166, %fd211, %fd91;
	mov.u64 	%rd357, %rd99;
	mov.f64 	%fd241, %fd91;
	@%p166 bra 	$L__BB9_204;
	setp.lt.f64 	%p167, %fd91, %fd211;
	mov.u64 	%rd357, %rd323;
	mov.f64 	%fd241, %fd211;
	@%p167 bra 	$L__BB9_204;
	setp.lt.s64 	%p168, %rd323, %rd99;
	selp.f64 	%fd241, %fd211, %fd91, %p168;
	min.s64 	%rd357, %rd323, %rd99;
	bra.uni 	$L__BB9_204;
$L__BB9_122:
	mov.u32 	%r18, %tid.x;
	cvt.u64.u32 	%rd197, %r18;
	cvta.to.global.u64 	%rd198, %rd193;
	mul.wide.u32 	%rd199, %r18, 8;
	add.s64 	%rd200, %rd198, %rd199;
	ld.global.f64 	%fd170, [%rd200];
	add.s32 	%r31, %r18, 256;
	cvt.u64.u32 	%rd201, %r31;
	ld.global.f64 	%fd171, [%rd200+2048];
	add.s32 	%r32, %r18, 512;
	cvt.u64.u32 	%rd202, %r32;
	ld.global.f64 	%fd172, [%rd200+4096];
	add.s32 	%r33, %r18, 768;
	cvt.u64.u32 	%rd203, %r33;
	ld.global.f64 	%fd173, [%rd200+6144];
	or.b32  	%r34, %r18, 1024;
	cvt.u64.u32 	%rd101, %r34;
	add.s64 	%rd344, %rd194, %rd101;
	ld.global.f64 	%fd228, [%rd200+8192];
	setp.geu.f64 	%p3, %fd170, %fd171;
	selp.f64 	%fd174, %fd170, %fd171, %p3;
	selp.b64 	%rd204, %rd197, %rd201, %p3;
	setp.geu.f64 	%p4, %fd174, %fd172;
	selp.f64 	%fd175, %fd174, %fd172, %p4;
	selp.b64 	%rd205, %rd204, %rd202, %p4;
	setp.geu.f64 	%p5, %fd175, %fd173;
	selp.f64 	%fd94, %fd175, %fd173, %p5;
	selp.b64 	%rd104, %rd205, %rd203, %p5;
	setp.lt.f64 	%p6, %fd94, %fd228;
	@%p6 bra 	$L__BB9_124;
	setp.lt.f64 	%p7, %fd228, %fd94;
	setp.lt.u64 	%p8, %rd104, %rd101;
	or.pred  	%p9, %p7, %p8;
	selp.f64 	%fd228, %fd94, %fd228, %p9;
	add.s64 	%rd206, %rd194, %rd104;
	selp.b64 	%rd344, %rd206, %rd344, %p9;
$L__BB9_124:
	setp.lt.u64 	%p10, %rd196, 2560;
	mov.b64 	%rd333, 1280;
	@%p10 bra 	$L__BB9_137;
	mov.b64 	%rd325, 1280;
	mov.f64 	%fd213, %fd228;
$L__BB9_126:
	add.s64 	%rd209, %rd325, %rd197;
	shl.b64 	%rd210, %rd325, 3;
	cvta.to.global.u64 	%rd211, %rd193;
	add.s64 	%rd213, %rd211, %rd199;
	add.s64 	%rd214, %rd213, %rd210;
	add.s64 	%rd327, %rd209, %rd194;
	ld.global.f64 	%fd214, [%rd214];
	ld.global.f64 	%fd215, [%rd214+2048];
	ld.global.f64 	%fd216, [%rd214+4096];
	ld.global.f64 	%fd217, [%rd214+6144];
	ld.global.f64 	%fd228, [%rd214+8192];
	setp.lt.f64 	%p11, %fd213, %fd214;
	@%p11 bra 	$L__BB9_128;
	setp.lt.f64 	%p12, %fd214, %fd213;
	setp.lt.s64 	%p13, %rd344, %rd327;
	or.pred  	%p14, %p12, %p13;
	selp.f64 	%fd214, %fd213, %fd214, %p14;
	selp.b64 	%rd327, %rd344, %rd327, %p14;
$L__BB9_128:
	add.s64 	%rd215, %rd325, %rd197;
	add.s64 	%rd216, %rd215, %rd194;
	add.s64 	%rd328, %rd216, 256;
	setp.lt.f64 	%p15, %fd214, %fd215;
	@%p15 bra 	$L__BB9_130;
	setp.lt.f64 	%p16, %fd215, %fd214;
	add.s64 	%rd218, %rd325, %rd197;
	add.s64 	%rd219, %rd218, %rd194;
	add.s64 	%rd220, %rd219, 256;
	setp.lt.s64 	%p17, %rd327, %rd220;
	or.pred  	%p18, %p16, %p17;
	selp.f64 	%fd215, %fd214, %fd215, %p18;
	selp.b64 	%rd328, %rd327, %rd220, %p18;
$L__BB9_130:
	add.s64 	%rd329, %rd216, 512;
	setp.lt.f64 	%p19, %fd215, %fd216;
	@%p19 bra 	$L__BB9_132;
	setp.lt.f64 	%p20, %fd216, %fd215;
	add.s64 	%rd224, %rd325, %rd197;
	add.s64 	%rd225, %rd224, %rd194;
	add.s64 	%rd226, %rd225, 512;
	setp.lt.s64 	%p21, %rd328, %rd226;
	or.pred  	%p22, %p20, %p21;
	selp.f64 	%fd216, %fd215, %fd216, %p22;
	selp.b64 	%rd329, %rd328, %rd226, %p22;
$L__BB9_132:
	add.s64 	%rd227, %rd325, %rd197;
	add.s64 	%rd228, %rd227, %rd194;
	add.s64 	%rd330, %rd228, 768;
	setp.lt.f64 	%p23, %fd216, %fd217;
	@%p23 bra 	$L__BB9_134;
	setp.lt.f64 	%p24, %fd217, %fd216;
	setp.lt.s64 	%p25, %rd329, %rd330;
	or.pred  	%p26, %p24, %p25;
	selp.f64 	%fd217, %fd216, %fd217, %p26;
	selp.b64 	%rd330, %rd329, %rd330, %p26;
$L__BB9_134:
	add.s64 	%rd344, %rd228, 1024;
	setp.lt.f64 	%p27, %fd217, %fd228;
	@%p27 bra 	$L__BB9_136;
	setp.lt.f64 	%p28, %fd228, %fd217;
	setp.lt.s64 	%p29, %rd330, %rd344;
	or.pred  	%p30, %p28, %p29;
	selp.f64 	%fd228, %fd217, %fd228, %p30;
	selp.b64 	%rd344, %rd330, %rd344, %p30;
$L__BB9_136:
	add.s64 	%rd333, %rd325, 1280;
	add.s64 	%rd231, %rd325, 2560;
	setp.le.s64 	%p31, %rd231, %rd196;
	mov.u64 	%rd325, %rd333;
	mov.f64 	%fd213, %fd228;
	@%p31 bra 	$L__BB9_126;
$L__BB9_137:
	setp.le.s64 	%p32, %rd196, %rd333;
	@%p32 bra 	$L__BB9_160;
	cvt.u32.u64 	%r35, %rd333;
	cvt.u32.u64 	%r36, %rd196;
	sub.s32 	%r19, %r36, %r35;
	setp.ge.s32 	%p33, %r18, %r19;
	@%p33 bra 	$L__BB9_160;
	cvta.to.global.u64 	%rd130, %rd193;
	not.b32 	%r38, %r18;
	add.s32 	%r39, %r38, %r36;
	sub.s32 	%r20, %r39, %r35;
	and.b32  	%r41, %r20, 768;
	setp.eq.s32 	%p34, %r41, 768;
	mov.u32 	%r389, %r18;
	@%p34 bra 	$L__BB9_145;
	add.s64 	%rd234, %rd333, %rd197;
	add.s64 	%rd335, %rd234, %rd194;
	shl.b64 	%rd235, %rd234, 3;
	add.s64 	%rd334, %rd130, %rd235;
	shr.u32 	%r42, %r20, 8;
	add.s32 	%r43, %r42, 1;
	and.b32  	%r44, %r43, 3;
	neg.s32 	%r387, %r44;
	mov.u32 	%r389, %r18;
$L__BB9_141:
	.pragma "nounroll";
	mov.u64 	%rd135, %rd344;
	mov.f64 	%fd114, %fd228;
	ld.global.f64 	%fd115, [%rd334];
	setp.lt.f64 	%p35, %fd114, %fd115;
	mov.f64 	%fd228, %fd115;
	mov.u64 	%rd344, %rd335;
	@%p35 bra 	$L__BB9_144;
	setp.lt.f64 	%p36, %fd115, %fd114;
	mov.f64 	%fd228, %fd114;
	mov.u64 	%rd344, %rd135;
	@%p36 bra 	$L__BB9_144;
	setp.lt.s64 	%p37, %rd135, %rd335;
	selp.f64 	%fd228, %fd114, %fd115, %p37;
	min.s64 	%rd344, %rd135, %rd335;
$L__BB9_144:
	add.s32 	%r389, %r389, 256;
	add.s64 	%rd335, %rd335, 256;
	add.s64 	%rd334, %rd334, 2048;
	add.s32 	%r387, %r387, 1;
	setp.ne.s32 	%p38, %r387, 0;
	@%p38 bra 	$L__BB9_141;
$L__BB9_145:
	setp.lt.u32 	%p39, %r20, 768;
	@%p39 bra 	$L__BB9_160;
	add.s32 	%r390, %r389, 512;
$L__BB9_147:
	mov.u32 	%r28, %r390;
	add.s32 	%r45, %r28, -512;
	cvt.u64.u32 	%rd236, %r45;
	add.s64 	%rd237, %rd333, %rd236;
	shl.b64 	%rd238, %rd237, 3;
	add.s64 	%rd143, %rd130, %rd238;
	add.s64 	%rd144, %rd237, %rd194;
	ld.global.f64 	%fd121, [%rd143];
	setp.lt.f64 	%p40, %fd228, %fd121;
	mov.f64 	%fd225, %fd121;
	mov.u64 	%rd341, %rd144;
	@%p40 bra 	$L__BB9_150;
	setp.lt.f64 	%p41, %fd121, %fd228;
	mov.f64 	%fd225, %fd228;
	mov.u64 	%rd341, %rd344;
	@%p41 bra 	$L__BB9_150;
	setp.lt.s64 	%p42, %rd344, %rd144;
	selp.f64 	%fd225, %fd228, %fd121, %p42;
	min.s64 	%rd341, %rd344, %rd144;
$L__BB9_150:
	add.s32 	%r46, %r28, -256;
	cvt.u64.u32 	%rd239, %r46;
	add.s64 	%rd240, %rd333, %rd239;
	add.s64 	%rd147, %rd240, %rd194;
	ld.global.f64 	%fd124, [%rd143+2048];
	setp.lt.f64 	%p43, %fd225, %fd124;
	mov.f64 	%fd226, %fd124;
	mov.u64 	%rd342, %rd147;
	@%p43 bra 	$L__BB9_153;
	setp.lt.f64 	%p44, %fd124, %fd225;
	mov.f64 	%fd226, %fd225;
	mov.u64 	%rd342, %rd341;
	@%p44 bra 	$L__BB9_153;
	setp.lt.s64 	%p45, %rd341, %rd147;
	selp.f64 	%fd226, %fd225, %fd124, %p45;
	min.s64 	%rd342, %rd341, %rd147;
$L__BB9_153:
	cvt.u64.u32 	%rd241, %r28;
	add.s64 	%rd242, %rd333, %rd241;
	add.s64 	%rd150, %rd242, %rd194;
	ld.global.f64 	%fd127, [%rd143+4096];
	setp.lt.f64 	%p46, %fd226, %fd127;
	mov.f64 	%fd227, %fd127;
	mov.u64 	%rd343, %rd150;
	@%p46 bra 	$L__BB9_156;
	setp.lt.f64 	%p47, %fd127, %fd226;
	mov.f64 	%fd227, %fd226;
	mov.u64 	%rd343, %rd342;
	@%p47 bra 	$L__BB9_156;
	setp.lt.s64 	%p48, %rd342, %rd150;
	selp.f64 	%fd227, %fd226, %fd127, %p48;
	min.s64 	%rd343, %rd342, %rd150;
$L__BB9_156:
	add.s32 	%r47, %r28, 256;
	cvt.u64.u32 	%rd243, %r47;
	add.s64 	%rd244, %rd333, %rd243;
	add.s64 	%rd153, %rd244, %rd194;
	ld.global.f64 	%fd130, [%rd143+6144];
	setp.lt.f64 	%p49, %fd227, %fd130;
	mov.f64 	%fd228, %fd130;
	mov.u64 	%rd344, %rd153;
	@%p49 bra 	$L__BB9_159;
	setp.lt.f64 	%p50, %fd130, %fd227;
	mov.f64 	%fd228, %fd227;
	mov.u64 	%rd344, %rd343;
	@%p50 bra 	$L__BB9_159;
	setp.lt.s64 	%p51, %rd343, %rd153;
	selp.f64 	%fd228, %fd227, %fd130, %p51;
	min.s64 	%rd344, %rd343, %rd153;
$L__BB9_159:
	add.s32 	%r390, %r28, 1024;
	add.s32 	%r48, %r28, 512;
	setp.lt.s32 	%p52, %r48, %r19;
	@%p52 bra 	$L__BB9_147;
$L__BB9_160:
	// begin inline asm
	mov.u32 %r49, %laneid;
	// end inline asm
	mov.b64 	%rd245, %fd228;
	mov.b64 	{%r51, %r56}, %rd245;
	mov.b32 	%r67, 1;
	mov.b32 	%r68, 31;
	mov.b32 	%r69, -1;
	// begin inline asm
	shfl.sync.down.b32 %r50, %r51, %r67, %r68, %r69;
	// end inline asm
	// begin inline asm
	shfl.sync.down.b32 %r55, %r56, %r67, %r68, %r69;
	// end inline asm
	mov.b64 	%rd246, {%r50, %r55};
	mov.b64 	%fd134, %rd246;
	mov.b64 	{%r61, %r66}, %rd344;
	// begin inline asm
	shfl.sync.down.b32 %r60, %r61, %r67, %r68, %r69;
	// end inline asm
	// begin inline asm
	shfl.sync.down.b32 %r65, %r66, %r67, %r68, %r69;
	// end inline asm
	mov.b64 	%rd157, {%r60, %r65};
	setp.gt.s32 	%p53, %r49, 30;
	mov.f64 	%fd230, %fd228;
	mov.u64 	%rd346, %rd344;
	@%p53 bra 	$L__BB9_164;
	setp.lt.f64 	%p54, %fd228, %fd134;
	mov.f64 	%fd230, %fd134;
	mov.u64 	%rd346, %rd157;
	@%p54 bra 	$L__BB9_164;
	setp.gt.f64 	%p55, %fd228, %fd134;
	mov.f64 	%fd230, %fd228;
	mov.u64 	%rd346, %rd344;
	@%p55 bra 	$L__BB9_164;
	setp.lt.s64 	%p56, %rd344, %rd157;
	selp.f64 	%fd230, %fd228, %fd134, %p56;
	min.s64 	%rd346, %rd344, %rd157;
$L__BB9_164:
	mov.b64 	%rd247, %fd230;
	mov.b64 	{%r71, %r76}, %rd247;
	mov.b32 	%r87, 2;
	mov.b32 	%r88, 31;
	mov.b32 	%r89, -1;
	// begin inline asm
	shfl.sync.down.b32 %r70, %r71, %r87, %r88, %r89;
	// end inline asm
	// begin inline asm
	shfl.sync.down.b32 %r75, %r76, %r87, %r88, %r89;
	// end inline asm
	mov.b64 	%rd248, {%r70, %r75};
	mov.b64 	%fd137, %rd248;
	mov.b64 	{%r81, %r86}, %rd346;
	// begin inline asm
	shfl.sync.down.b32 %r80, %r81, %r87, %r88, %r89;
	// end inline asm
	// begin inline asm
	shfl.sync.down.b32 %r85, %r86, %r87, %r88, %r89;
	// end inline asm
	mov.b64 	%rd160, {%r80, %r85};
	setp.gt.s32 	%p57, %r49, 29;
	mov.f64 	%fd231, %fd230;
	mov.u64 	%rd347, %rd346;
	@%p57 bra 	$L__BB9_168;
	setp.lt.f64 	%p58, %fd230, %fd137;
	mov.f64 	%fd231, %fd137;
	mov.u64 	%rd347, %rd160;
	@%p58 bra 	$L__BB9_168;
	setp.gt.f64 	%p59, %fd230, %fd137;
	mov.f64 	%fd231, %fd230;
	mov.u64 	%rd347, %rd346;
	@%p59 bra 	$L__BB9_168;
	setp.lt.s64 	%p60, %rd346, %rd160;
	selp.f64 	%fd231, %fd230, %fd137, %p60;
	min.s64 	%rd347, %rd346, %rd160;
$L__BB9_168:
	mov.b64 	%rd249, %fd231;
	mov.b64 	{%r91, %r96}, %rd249;
	mov.b32 	%r107, 4;
	mov.b32 	%r108, 31;
	mov.b32 	%r109, -1;
	// begin inline asm
	shfl.sync.down.b32 %r90, %r91, %r107, %r108, %r109;
	// end inline asm
	// begin inline asm
	shfl.sync.down.b32 %r95, %r96, %r107, %r108, %r109;
	// end inline asm
	mov.b64 	%rd250, {%r90, %r95};
	mov.b64 	%fd140, %rd250;
	mov.b64 	{%r101, %r106}, %rd347;
	// begin inline asm
	shfl.sync.down.b32 %r100, %r101, %r107, %r108, %r109;
	// end inline asm
	// begin inline asm
	shfl.sync.down.b32 %r105, %r106, %r107, %r108, %r109;
	// end inline asm
	mov.b64 	%rd163, {%r100, %r105};
	setp.gt.s32 	%p61, %r49, 27;
	mov.f64 	%fd232, %fd231;
	mov.u64 	%rd348, %rd347;
	@%p61 bra 	$L__BB9_172;
	setp.lt.f64 	%p62, %fd231, %fd140;
	mov.f64 	%fd232, %fd140;
	mov.u64 	%rd348, %rd163;
	@%p62 bra 	$L__BB9_172;
	setp.gt.f64 	%p63, %fd231, %fd140;
	mov.f64 	%fd232, %fd231;
	mov.u64 	%rd348, %rd347;
	@%p63 bra 	$L__BB9_172;
	setp.lt.s64 	%p64, %rd347, %rd163;
	selp.f64 	%fd232, %fd231, %fd140, %p64;
	min.s64 	%rd348, %rd347, %rd163;
$L__BB9_172:
	mov.b64 	%rd251, %fd232;
	mov.b64 	{%r111, %r116}, %rd251;
	mov.b32 	%r127, 8;
	mov.b32 	%r128, 31;
	mov.b32 	%r129, -1;
	// begin inline asm
	shfl.sync.down.b32 %r110, %r111, %r127, %r128, %r129;
	// end inline asm
	// begin inline asm
	shfl.sync.down.b32 %r115, %r116, %r127, %r128, %r129;
	// end inline asm
	mov.b64 	%rd252, {%r110, %r115};
	mov.b64 	%fd143, %rd252;
	mov.b64 	{%r121, %r126}, %rd348;
	// begin inline asm
	shfl.sync.down.b32 %r120, %r121, %r127, %r128, %r129;
	// end inline asm
	// begin inline asm
	shfl.sync.down.b32 %r125, %r126, %r127, %r128, %r129;
	// end inline asm
	mov.b64 	%rd166, {%r120, %r125};
	setp.gt.s32 	%p65, %r49, 23;
	mov.f64 	%fd233, %fd232;
	mov.u64 	%rd349, %rd348;
	@%p65 bra 	$L__BB9_176;
	setp.lt.f64 	%p66, %fd232, %fd143;
	mov.f64 	%fd233, %fd143;
	mov.u64 	%rd349, %rd166;
	@%p66 bra 	$L__BB9_176;
	setp.gt.f64 	%p67, %fd232, %fd143;
	mov.f64 	%fd233, %fd232;
	mov.u64 	%rd349, %rd348;
	@%p67 bra 	$L__BB9_176;
	setp.lt.s64 	%p68, %rd348, %rd166;
	selp.f64 	%fd233, %fd232, %fd143, %p68;
	min.s64 	%rd349, %rd348, %rd166;
$L__BB9_176:
	mov.b64 	%rd253, %fd233;
	mov.b64 	{%r131, %r136}, %rd253;
	mov.b32 	%r147, 16;
	mov.b32 	%r148, 31;
	mov.b32 	%r149, -1;
	// begin inline asm
	shfl.sync.down.b32 %r130, %r131, %r147, %r148, %r149;
	// end inline asm
	// begin inline asm
	shfl.sync.down.b32 %r135, %r136, %r147, %r148, %r149;
	// end inline asm
	mov.b64 	%rd254, {%r130, %r135};
	mov.b64 	%fd146, %rd254;
	mov.b64 	{%r141, %r146}, %rd349;
	// begin inline asm
	shfl.sync.down.b32 %r140, %r141, %r147, %r148, %r149;
	// end inline asm
	// begin inline asm
	shfl.sync.down.b32 %r145, %r146, %r147, %r148, %r149;
	// end inline asm
	mov.b64 	%rd169, {%r140, %r145};
	setp.gt.s32 	%p69, %r49, 15;
	mov.f64 	%fd241, %fd233;
	mov.u64 	%rd357, %rd349;
	@%p69 bra 	$L__BB9_180;
	setp.lt.f64 	%p70, %fd233, %fd146;
	mov.f64 	%fd241, %fd146;
	mov.u64 	%rd357, %rd169;
	@%p70 bra 	$L__BB9_180;
	setp.gt.f64 	%p71, %fd233, %fd146;
	mov.f64 	%fd241, %fd233;
	mov.u64 	%rd357, %rd349;
	@%p71 bra 	$L__BB9_180;
	setp.lt.s64 	%p72, %rd349, %rd169;
	selp.f64 	%fd241, %fd233, %fd146, %p72;
	min.s64 	%rd357, %rd349, %rd169;
$L__BB9_180:
	setp.ne.s32 	%p73, %r49, 0;
	@%p73 bra 	$L__BB9_182;
	shr.u32 	%r150, %r18, 1;
	and.b32  	%r151, %r150, 496;
	mov.u32 	%r152, _ZN6thrust24THRUST_300001_SM_1000_NS8cuda_cub4core6detail5shmemE;
	add.s32 	%r153, %r152, %r151;
	st.shared.f64 	[%r153+8], %fd241;
	st.shared.u64 	[%r153+16], %rd357;
$L__BB9_182:
	bar.sync 	0;
	setp.ne.s32 	%p74, %r18, 0;
	@%p74 bra 	$L__BB9_204;
	ld.shared.f64 	%fd149, [_ZN6thrust24THRUST_300001_SM_1000_NS8cuda_cub4core6detail5shmemE+24];
	ld.shared.u64 	%rd172, [_ZN6thrust24THRUST_300001_SM_1000_NS8cuda_cub4core6detail5shmemE+32];
	setp.lt.f64 	%p75, %fd241, %fd149;
	mov.f64 	%fd235, %fd149;
	mov.u64 	%rd351, %rd172;
	@%p75 bra 	$L__BB9_186;
	setp.lt.f64 	%p76, %fd149, %fd241;
	mov.f64 	%fd235, %fd241;
	mov.u64 	%rd351, %rd357;
	@%p76 bra 	$L__BB9_186;
	setp.lt.s64 	%p77, %rd357, %rd172;
	selp.f64 	%fd235, %fd241, %fd149, %p77;
	min.s64 	%rd351, %rd357, %rd172;
$L__BB9_186:
	ld.shared.f64 	%fd152, [_ZN6thrust24THRUST_300001_SM_1000_NS8cuda_cub4core6detail5shmemE+40];
	ld.shared.u64 	%rd175, [_ZN6thrust24THRUST_300001_SM_1000_NS8cuda_cub4core6detail5shmemE+48];
	setp.lt.f64 	%p78, %fd235, %fd152;
	mov.f64 	%fd236, %fd152;
	mov.u64 	%rd352, %rd175;
	@%p78 bra 	$L__BB9_189;
	setp.lt.f64 	%p79, %fd152, %fd235;
	mov.f64 	%fd236, %fd235;
	mov.u64 	%rd352, %rd351;
	@%p79 bra 	$L__BB9_189;
	setp.lt.s64 	%p80, %rd351, %rd175;
	selp.f64 	%fd236, %fd235, %fd152, %p80;
	min.s64 	%rd352, %rd351, %rd175;
$L__BB9_189:
	ld.shared.f64 	%fd155, [_ZN6thrust24THRUST_300001_SM_1000_NS8cuda_cub4core6detail5shmemE+56];
	ld.shared.u64 	%rd178, [_ZN6thrust24THRUST_300001_SM_1000_NS8cuda_cub4core6detail5shmemE+64];
	setp.lt.f64 	%p81, %fd236, %fd155;
	mov.f64 	%fd237, %fd155;
	mov.u64 	%rd353, %rd178;
	@%p81 bra 	$L__BB9_192;
	setp.lt.f64 	%p82, %fd155, %fd236;
	mov.f64 	%fd237, %fd236;
	mov.u64 	%rd353, %rd352;
	@%p82 bra 	$L__BB9_192;
	setp.lt.s64 	%p83, %rd352, %rd178;
	selp.f64 	%fd237, %fd236, %fd155, %p83;
	min.s64 	%rd353, %rd352, %rd178;
$L__BB9_192:
	ld.shared.f64 	%fd158, [_ZN6thrust24THRUST_300001_SM_1000_NS8cuda_cub4core6detail5shmemE+72];
	ld.shared.u64 	%rd181, [_ZN6thrust24THRUST_300001_SM_1000_NS8cuda_cub4core6detail5shmemE+80];
	setp.lt.f64 	%p84, %fd237, %fd158;
	mov.f64 	%fd238, %fd158;
	mov.u64 	%rd354, %rd181;
	@%p84 bra 	$L__BB9_195;
	setp.lt.f64 	%p85, %fd158, %fd237;
	mov.f64 	%fd238, %fd237;
	mov.u64 	%rd354, %rd353;
	@%p85 bra 	$L__BB9_195;
	setp.lt.s64 	%p86, %rd353, %rd181;
	selp.f64 	%fd238, %fd237, %fd158, %p86;
	min.s64 	%rd354, %rd353, %rd181;
$L__BB9_195:
	ld.shared.f64 	%fd161, [_ZN6thrust24THRUST_300001_SM_1000_NS8cuda_cub4core6detail5shmemE+88];
	ld.shared.u64 	%rd184, [_ZN6thrust24THRUST_300001_SM_1000_NS8cuda_cub4core6detail5shmemE+96];
	setp.lt.f64 	%p87, %fd238, %fd161;
	mov.f64 	%fd239, %fd161;
	mov.u64 	%rd355, %rd184;
	@%p87 bra 	$L__BB9_198;
	setp.lt.f64 	%p88, %fd161, %fd238;
	mov.f64 	%fd239, %fd238;
	mov.u64 	%rd355, %rd354;
	@%p88 bra 	$L__BB9_198;
	setp.lt.s64 	%p89, %rd354, %rd184;
	selp.f64 	%fd239, %fd238, %fd161, %p89;
	min.s64 	%rd355, %rd354, %rd184;
$L__BB9_198:
	ld.shared.f64 	%fd164, [_ZN6thrust24THRUST_300001_SM_1000_NS8cuda_cub4core6detail5shmemE+104];
	ld.shared.u64 	%rd187, [_ZN6thrust24THRUST_300001_SM_1000_NS8cuda_cub4core6detail5shmemE+112];
	setp.lt.f64 	%p90, %fd239, %fd164;
	mov.f64 	%fd240, %fd164;
	mov.u64 	%rd356, %rd187;
	@%p90 bra 	$L__BB9_201;
	setp.lt.f64 	%p91, %fd164, %fd239;
	mov.f64 	%fd240, %fd239;
	mov.u64 	%rd356, %rd355;
	@%p91 bra 	$L__BB9_201;
	setp.lt.s64 	%p92, %rd355, %rd187;
	selp.f64 	%fd240, %fd239, %fd164, %p92;
	min.s64 	%rd356, %rd355, %rd187;
$L__BB9_201:
	ld.shared.f64 	%fd167, [_ZN6thrust24THRUST_300001_SM_1000_NS8cuda_cub4core6detail5shmemE+120];
	ld.shared.u64 	%rd190, [_ZN6thrust24THRUST_300001_SM_1000_NS8cuda_cub4core6detail5shmemE+128];
	setp.lt.f64 	%p93, %fd240, %fd167;
	mov.u64 	%rd357, %rd190;
	mov.f64 	%fd241, %fd167;
	@%p93 bra 	$L__BB9_204;
	setp.lt.f64 	%p94, %fd167, %fd240;
	mov.u64 	%rd357, %rd356;
	mov.f64 	%fd241, %fd240;
	@%p94 bra 	$L__BB9_204;
	setp.lt.s64 	%p95, %rd356, %rd190;
	selp.f64 	%fd241, %fd240, %fd167, %p95;
	min.s64 	%rd357, %rd356, %rd190;
$L__BB9_204:
	mov.u32 	%r381, %tid.x;
	setp.ne.s32 	%p212, %r381, 0;
	@%p212 bra 	$L__BB9_206;
	ld.param.u64 	%rd288, [_ZN6thrust24THRUST_300001_SM_1000_NS8cuda_cub4core6detail13_kernel_agentINS1_8__reduce11ReduceAgentINS0_12zip_iteratorIN4cuda3std3__45tupleIJNS0_6detail15normal_iteratorINS0_10device_ptrIdEEEENS0_17counting_iteratorIlNS0_11use_defaultESI_SI_EEEEEEEPNSB_IJdlEEESM_lNS1_9__extrema9arg_max_fIdlNSA_4lessIdEEEEEEJSL_SN_lSS_EEEvDpT0__param_1];
	cvta.to.global.u64 	%rd287, %rd288;
	st.global.f64 	[%rd287], %fd241;
	st.global.u64 	[%rd287+8], %rd357;
$L__BB9_206:
	ret;

}
	// .globl	_ZN6thrust24THRUST_300001_SM_1000_NS8cuda_cub4core6detail13_kernel_agentINS1_8__reduce11ReduceAgentINS0_12zip_iteratorIN4cuda3std3__45tupleIJNS0_6detail15normal_iteratorINS0_10device_ptrIdEEEENS0_17counting_iteratorIlNS0_11use_defaultESI_SI_EEEEEEEPNSB_IJdlEEESM_lNS1_9__extrema9arg_max_fIdlNSA_4lessIdEEEEEEJSL_SN_lN3cub18CUB_300001_SM_100013GridEvenShareIlEENSV_9GridQueueIyEESS_EEEvDpT0_
.visible .entry _ZN6thrust24THRUST_300001_SM_1000_NS8cuda_cub4core6detail13_kernel_agentINS1_8__reduce11ReduceAgentINS0_12zip_iteratorIN4cuda3std3__45tupleIJNS0_6detail15normal_iteratorINS0_10device_ptrIdEEEENS0_17counting_iteratorIlNS0_11use_defaultESI_SI_EEEEEEEPNSB_IJdlEEESM_lNS1_9__extrema9arg_max_fIdlNSA_4lessIdEEEEEEJSL_SN_lN3cub18CUB_300001_SM_100013GridEvenShareIlEENSV_9GridQueueIyEESS_EEEvDpT0_(
	.param .align 8 .b8 _ZN6thrust24THRUST_300001_SM_1000_NS8cuda_cub4core6detail13_kernel_agentINS1_8__reduce11ReduceAgentINS0_12zip_iteratorIN4cuda3std3__45tupleIJNS0_6detail15normal_iteratorINS0_10device_ptrIdEEEENS0_17counting_iteratorIlNS0_11use_defaultESI_SI_EEEEEEEPNSB_IJdlEEESM_lNS1_9__extrema9arg_max_fIdlNSA_4lessIdEEEEEEJSL_SN_lN3cub18CUB_300001_SM_100013GridEvenShareIlEENSV_9GridQueueIyEESS_EEEvDpT0__param_0[16],
	.param .u64 .ptr .align 1 _ZN6thrust24THRUST_300001_SM_1000_NS8cuda_cub4core6detail13_kernel_agentINS1_8__reduce11ReduceAgentINS0_12zip_iteratorIN4cuda3std3__45tupleIJNS0_6detail15normal_iteratorINS0_10device_ptrIdEEEENS0_17counting_iteratorIlNS0_11use_defaultESI_SI_EEEEEEEPNSB_IJdlEEESM_lNS1_9__extrema9arg_max_fIdlNSA_4lessIdEEEEEEJSL_SN_lN3cub18CUB_300001_SM_100013GridEvenShareIlEENSV_9GridQueueIyEESS_EEEvDpT0__param_1,
	.param .u64 _ZN6thrust24THRUST_300001_SM_1000_NS8cuda_cub4core6detail13_kernel_agentINS1_8__reduce11ReduceAgentINS0_12zip_iteratorIN4cuda3std3__45tupleIJNS0_6detail15normal_iteratorINS0_10device_ptrIdEEEENS0_17counting_iteratorIlNS0_11use_defaultESI_SI_EEEEEEEPNSB_IJdlEEESM_lNS1_9__extrema9arg_max_fIdlNSA_4lessIdEEEEEEJSL_SN_lN3cub18CUB_300001_SM_100013GridEvenShareIlEENSV_9GridQueueIyEESS_EEEvDpT0__param_2,
	.param .align 8 .b8 _ZN6thrust24THRUST_300001_SM_1000_NS8cuda_cub4core6detail13_kernel_agentINS1_8__reduce11ReduceAgentINS0_12zip_iteratorIN4cuda3std3__45tupleIJNS0_6detail15normal_iteratorINS0_10device_ptrIdEEEENS0_17counting_iteratorIlNS0_11use_defaultESI_SI_EEEEEEEPNSB_IJdlEEESM_lNS1_9__extrema9arg_max_fIdlNSA_4lessIdEEEEEEJSL_SN_lN3cub18CUB_300001_SM_100013GridEvenShareIlEENSV_9GridQueueIyEESS_EEEvDpT0__param_3[72],
	.param .align 8 .b8 _ZN6thrust24THRUST_300001_SM_1000_NS8cuda_cub4core6detail13_kernel_agentINS1_8__reduce11ReduceAgentINS0_12zip_iteratorIN4cuda3std3__45tupleIJNS0_6detail15normal_iteratorINS0_10device_ptrIdEEEENS0_17counting_iteratorIlNS0_11use_defaultESI_SI_EEEEEEEPNSB_IJdlEEESM_lNS1_9__extrema9arg_max_fIdlNSA_4lessIdEEEEEEJSL_SN_lN3cub18CUB_300001_SM_100013GridEvenShareIlEENSV_9GridQueueIyEESS_EEEvDpT0__param_4[8],
	.param .align 1 .b8 _ZN6thrust24THRUST_300001_SM_1000_NS8cuda_cub4core6detail13_kernel_agentINS1_8__reduce11ReduceAgentINS0_12zip_iteratorIN4cuda3std3__45tupleIJNS0_6detail15normal_iteratorINS0_10device_ptrIdEEEENS0_17counting_iteratorIlNS0_11use_defaultESI_SI_EEEEEEEPNSB_IJdlEEESM_lNS1_9__extrema9arg_max_fIdlNSA_4lessIdEEEEEEJSL_SN_lN3cub18CUB_300001_SM_100013GridEvenShareIlEENSV_9GridQueueIyEESS_EEEvDpT0__param_5[1]
)
.maxntid 256
{
	.reg .pred 	%p<215>;
	.reg .b32 	%r<399>;
	.reg .b64 	%rd<350>;
	.reg .b64 	%fd<242>;

	ld.param.u64 	%rd3, [_ZN6thrust24THRUST_300001_SM_1000_NS8cuda_cub4core6detail13_kernel_agentINS1_8__reduce11ReduceAgentINS0_12zip_iteratorIN4cuda3std3__45tupleIJNS0_6detail15normal_iteratorINS0_10device_ptrIdEEEENS0_17counting_iteratorIlNS0_11use_defaultESI_SI_EEEEEEEPNSB_IJdlEEESM_lNS1_9__extrema9arg_max_fIdlNSA_4lessIdEEEEEEJSL_SN_lN3cub18CUB_300001_SM_100013GridEvenShareIlEENSV_9GridQueueIyEESS_EEEvDpT0__param_0+8];
	ld.param.u64 	%rd196, [_ZN6thrust24THRUST_300001_SM_1000_NS8cuda_cub4core6detail13_kernel_agentINS1_8__reduce11ReduceAgentINS0_12zip_iteratorIN4cuda3std3__45tupleIJNS0_6detail15normal_iteratorINS0_10device_ptrIdEEEENS0_17counting_iteratorIlNS0_11use_defaultESI_SI_EEEEEEEPNSB_IJdlEEESM_lNS1_9__extrema9arg_max_fIdlNSA_4lessIdEEEEEEJSL_SN_lN3cub18CUB_300001_SM_100013GridEvenShareIlEENSV_9GridQueueIyEESS_EEEvDpT0__param_0];
	ld.param.u64 	%rd197, [_ZN6thrust24THRUST_300001_SM_1000_NS8cuda_cub4core6detail13_kernel_agentINS1_8__reduce11ReduceAgentINS0_12zip_iteratorIN4cuda3std3__45tupleIJNS0_6detail15normal_iteratorINS0_10device_ptrIdEEEENS0_17counting_iteratorIlNS0_11use_defaultESI_SI_EEEEEEEPNSB_IJdlEEESM_lNS1_9__extrema9arg_max_fIdlNSA_4lessIdEEEEEEJSL_SN_lN3cub18CUB_300001_SM_100013GridEvenShareIlEENSV_9GridQueueIyEESS_EEEvDpT0__param_4];
	ld.param.u64 	%rd195, [_ZN6thrust24THRUST_300001_SM_1000_NS8cuda_cub4core6detail13_kernel_agentINS1_8__reduce11ReduceAgentINS0_12zip_iteratorIN4cuda3std3__45tupleIJNS0_6detail15normal_iteratorINS0_10device_ptrIdEEEENS0_17counting_iteratorIlNS0_11use_defaultESI_SI_EEEEEEEPNSB_IJdlEEESM_lNS1_9__extrema9arg_max_fIdlNSA_4lessIdEEEEEEJSL_SN_lN3cub18CUB_300001_SM_100013GridEvenShareIlEENSV_9GridQueueIyEESS_EEEvDpT0__param_2];
	cvta.to.global.u64 	%rd1, %rd197;
	cvta.to.global.u64 	%rd2, %rd196;
	mov.u32 	%r1, %ctaid.x;
	mul.lo.s32 	%r33, %r1, 1280;
	cvt.u64.u32 	%rd4, %r33;
	mov.u32 	%r34, %nctaid.x;
	mul.lo.s32 	%r35, %r34, 1280;
	cvt.u64.u32 	%rd5, %r35;
	add.s64 	%rd198, %rd4, 1280;
	setp.le.s64 	%p1, %rd198, %rd195;
	@%p1 bra 	$L__BB10_121;
	cvt.u32.u64 	%r159, %rd4;
	cvt.u32.u64 	%r2, %rd195;
	sub.s32 	%r3, %r2, %r159;
	mov.u32 	%r4, %tid.x;
	setp.ge.s32 	%p98, %r4, %r3;
	mov.f64 	%fd188, 0d0000000000000000;
	mov.b64 	%rd292, 0;
	mov.u32 	%r393, %r4;
	@%p98 bra 	$L__BB10_3;
	cvt.u64.u32 	%rd240, %r4;
	add.s64 	%rd241, %rd4, %rd240;
	shl.b64 	%rd242, %rd241, 3;
	add.s64 	%rd243, %rd2, %rd242;
	add.s64 	%rd292, %rd3, %rd241;
	ld.global.f64 	%fd188, [%rd243];
	add.s32 	%r393, %r4, 256;
$L__BB10_3:
	setp.ge.s32 	%p99, %r393, %r3;
	@%p99 bra 	$L__BB10_25;
	not.b32 	%r161, %r393;
	add.s32 	%r162, %r161, %r2;
	sub.s32 	%r7, %r162, %r159;
	and.b32  	%r163, %r7, 768;
	setp.eq.s32 	%p100, %r163, 768;
	@%p100 bra 	$L__BB10_10;
	cvt.u64.u32 	%rd245, %r393;
	add.s64 	%rd246, %rd245, %rd4;
	add.s64 	%rd283, %rd246, %rd3;
	shl.b64 	%rd247, %rd246, 3;
	add.s64 	%rd282, %rd2, %rd247;
	shr.u32 	%r164, %r7, 8;
	add.s32 	%r165, %r164, 1;
	and.b32  	%r166, %r165, 3;
	neg.s32 	%r391, %r166;
$L__BB10_6:
	.pragma "nounroll";
	mov.u64 	%rd12, %rd292;
	mov.f64 	%fd3, %fd188;
	ld.global.f64 	%fd4, [%rd282];
	setp.lt.f64 	%p101, %fd3, %fd4;
	mov.u64 	%rd292, %rd283;
	mov.f64 	%fd188, %fd4;
	@%p101 bra 	$L__BB10_9;
	setp.lt.f64 	%p102, %fd4, %fd3;
	mov.u64 	%rd292, %rd12;
	mov.f64 	%fd188, %fd3;
	@%p102 bra 	$L__BB10_9;
	setp.lt.s64 	%p103, %rd12, %rd283;
	min.s64 	%rd292, %rd12, %rd283;
	selp.f64 	%fd188, %fd3, %fd4, %p103;
$L__BB10_9:
	add.s32 	%r393, %r393, 256;
	add.s64 	%rd283, %rd283, 256;
	add.s64 	%rd282, %rd282, 2048;
	add.s32 	%r391, %r391, 1;
	setp.ne.s32 	%p104, %r391, 0;
	@%p104 bra 	$L__BB10_6;
$L__BB10_10:
	setp.lt.u32 	%p105, %r7, 768;
	@%p105 bra 	$L__BB10_25;
	add.s32 	%r394, %r393, 512;
$L__BB10_12:
	mov.u32 	%r15, %r394;
	add.s32 	%r167, %r15, -512;
	cvt.s64.s32 	%rd248, %r167;
	add.s64 	%rd249, %rd248, %rd4;
	shl.b64 	%rd250, %rd249, 3;
	add.s64 	%rd20, %rd2, %rd250;
	add.s64 	%rd21, %rd249, %rd3;
	ld.global.f64 	%fd10, [%rd20];
	setp.lt.f64 	%p106, %fd188, %fd10;
	mov.u64 	%rd289, %rd21;
	mov.f64 	%fd185, %fd10;
	@%p106 bra 	$L__BB10_15;
	setp.lt.f64 	%p107, %fd10, %fd188;
	mov.u64 	%rd289, %rd292;
	mov.f64 	%fd185, %fd188;
	@%p107 bra 	$L__BB10_15;
	setp.lt.s64 	%p108, %rd292, %rd21;
	min.s64 	%rd289, %rd292, %rd21;
	selp.f64 	%fd185, %fd188, %fd10, %p108;
$L__BB10_15:
	add.s32 	%r168, %r15, -256;
	cvt.s64.s32 	%rd251, %r168;
	add.s64 	%rd252, %rd251, %rd4;
	add.s64 	%rd24, %rd252, %rd3;
	ld.global.f64 	%fd13, [%rd20+2048];
	setp.lt.f64 	%p109, %fd185, %fd13;
	mov.u64 	%rd290, %rd24;
	mov.f64 	%fd186, %fd13;
	@%p109 bra 	$L__BB10_18;
	setp.lt.f64 	%p110, %fd13, %fd185;
	mov.u64 	%rd290, %rd289;
	mov.f64 	%fd186, %fd185;
	@%p110 bra 	$L__BB10_18;
	setp.lt.s64 	%p111, %rd289, %rd24;
	min.s64 	%rd290, %rd289, %rd24;
	selp.f64 	%fd186, %fd185, %fd13, %p111;
$L__BB10_18:
	cvt.s64.s32 	%rd253, %r15;
	add.s64 	%rd254, %rd253, %rd4;
	add.s64 	%rd27, %rd254, %rd3;
	ld.global.f64 	%fd16, [%rd20+4096];
	setp.lt.f64 	%p112, %fd186, %fd16;
	mov.u64 	%rd291, %rd27;
	mov.f64 	%fd187, %fd16;
	@%p112 bra 	$L__BB10_21;
	setp.lt.f64 	%p113, %fd16, %fd186;
	mov.u64 	%rd291, %rd290;
	mov.f64 	%fd187, %fd186;
	@%p113 bra 	$L__BB10_21;
	setp.lt.s64 	%p114, %rd290, %rd27;
	min.s64 	%rd291, %rd290, %rd27;
	selp.f64 	%fd187, %fd186, %fd16, %p114;
$L__BB10_21:
	add.s32 	%r169, %r15, 256;
	cvt.s64.s32 	%rd255, %r169;
	add.s64 	%rd256, %rd255, %rd4;
	add.s64 	%rd30, %rd256, %rd3;
	ld.global.f64 	%fd19, [%rd20+6144];
	setp.lt.f64 	%p115, %fd187, %fd19;
	mov.u64 	%rd292, %rd30;
	mov.f64 	%fd188, %fd19;
	@%p115 bra 	$L__BB10_24;
	setp.lt.f64 	%p116, %fd19, %fd187;
	mov.u64 	%rd292, %rd291;
	mov.f64 	%fd188, %fd187;
	@%p116 bra 	$L__BB10_24;
	setp.lt.s64 	%p117, %rd291, %rd30;
	min.s64 	%rd292, %rd291, %rd30;
	selp.f64 	%fd188, %fd187, %fd19, %p117;
$L__BB10_24:
	add.s32 	%r394, %r15, 1024;
	add.s32 	%r170, %r15, 512;
	setp.lt.s32 	%p118, %r170, %r3;
	@%p118 bra 	$L__BB10_12;
$L__BB10_25:
	setp.lt.s32 	%p119, %r3, 256;
	@%p119 bra 	$L__BB10_70;
	// begin inline asm
	mov.u32 %r284, %laneid;
	// end inline asm
	mov.b64 	%rd267, %fd188;
	mov.b64 	{%r286, %r291}, %rd267;
	mov.b32 	%r302, 1;
	mov.b32 	%r303, 31;
	mov.b32 	%r304, -1;
	// begin inline asm
	shfl.sync.down.b32 %r285, %r286, %r302, %r303, %r304;
	// end inline asm
	// begin inline asm
	shfl.sync.down.b32 %r290, %r291, %r302, %r303, %r304;
	// end inline asm
	mov.b64 	%rd268, {%r285, %r290};
	mov.b64 	%fd23, %rd268;
	mov.b64 	{%r296, %r301}, %rd292;
	// begin inline asm
	shfl.sync.down.b32 %r295, %r296, %r302, %r303, %r304;
	// end inline asm
	// begin inline asm
	shfl.sync.down.b32 %r300, %r301, %r302, %r303, %r304;
	// end inline asm
	mov.b64 	%rd34, {%r295, %r300};
	setp.gt.s32 	%p171, %r284, 30;
	mov.u64 	%rd294, %rd292;
	mov.f64 	%fd190, %fd188;
	@%p171 bra 	$L__BB10_30;
	setp.lt.f64 	%p172, %fd188, %fd23;
	mov.u64 	%rd294, %rd34;
	mov.f64 	%fd190, %fd23;
	@%p172 bra 	$L__BB10_30;
	setp.gt.f64 	%p173, %fd188, %fd23;
	mov.u64 	%rd294, %rd292;
	mov.f64 	%fd190, %fd188;
	@%p173 bra 	$L__BB10_30;
	setp.lt.s64 	%p174, %rd292, %rd34;
	min.s64 	%rd294, %rd292, %rd34;
	selp.f64 	%fd190, %fd188, %fd23, %p174;
$L__BB10_30:
	mov.b64 	%rd269, %fd190;
	mov.b64 	{%r306, %r311}, %rd269;
	mov.b32 	%r322, 2;
	mov.b32 	%r323, 31;
	mov.b32 	%r324, -1;
	// begin inline asm
	shfl.sync.down.b32 %r305, %r306, %r322, %r323, %r324;
	// end inline asm
	// begin inline asm
	shfl.sync.down.b32 %r310, %r311, %r322, %r323, %r324;
	// end inline asm
	mov.b64 	%rd270, {%r305, %r310};
	mov.b64 	%fd26, %rd270;
	mov.b64 	{%r316, %r321}, %rd294;
	// begin inline asm
	shfl.sync.down.b32 %r315, %r316, %r322, %r323, %r324;
	// end inline asm
	// begin inline asm
	shfl.sync.down.b32 %r320, %r321, %r322, %r323, %r324;
	// end inline asm
	mov.b64 	%rd37, {%r315, %r320};
	setp.gt.s32 	%p175, %r284, 29;
	mov.u64 	%rd295, %rd294;
	mov.f64 	%fd191, %fd190;
	@%p175 bra 	$L__BB10_34;
	setp.lt.f64 	%p176, %fd190, %fd26;
	mov.u64 	%rd295, %rd37;
	mov.f64 	%fd191, %fd26;
	@%p176 bra 	$L__BB10_34;
	setp.gt.f64 	%p177, %fd190, %fd26;
	mov.u64 	%rd295, %rd294;
	mov.f64 	%fd191, %fd190;
	@%p177 bra 	$L__BB10_34;
	setp.lt.s64 	%p178, %rd294, %rd37;
	min.s64 	%rd295, %rd294, %rd37;
	selp.f64 	%fd191, %fd190, %fd26, %p178;
$L__BB10_34:
	mov.b64 	%rd271, %fd191;
	mov.b64 	{%r326, %r331}, %rd271;
	mov.b32 	%r342, 4;
	mov.b32 	%r343, 31;
	mov.b32 	%r344, -1;
	// begin inline asm
	shfl.sync.down.b32 %r325, %r326, %r342, %r343, %r344;
	// end inline asm
	// begin inline asm
	shfl.sync.down.b32 %r330, %r331, %r342, %r343, %r344;
	// end inline asm
	mov.b64 	%rd272, {%r325, %r330};
	mov.b64 	%fd29, %rd272;
	mov.b64 	{%r336, %r341}, %rd295;
	// begin inline asm
	shfl.sync.down.b32 %r335, %r336, %r342, %r343, %r344;
	// end inline asm
	// begin inline asm
	shfl.sync.down.b32 %r340, %r341, %r342, %r343, %r344;
	// end inline asm
	mov.b64 	%rd40, {%r335, %r340};
	setp.gt.s32 	%p179, %r284, 27;
	mov.u64 	%rd296, %rd295;
	mov.f64 	%fd192, %fd191;
	@%p179 bra 	$L__BB10_38;
	setp.lt.f64 	%p180, %fd191, %fd29;
	mov.u64 	%rd296, %rd40;
	mov.f64 	%fd192, %fd29;
	@%p180 bra 	$L__BB10_38;
	setp.gt.f64 	%p181, %fd191, %fd29;
	mov.u64 	%rd296, %rd295;
	mov.f64 	%fd192, %fd191;
	@%p181 bra 	$L__BB10_38;
	setp.lt.s64 	%p182, %rd295, %rd40;
	min.s64 	%rd296, %rd295, %rd40;
	selp.f64 	%fd192, %fd191, %fd29, %p182;
$L__BB10_38:
	mov.b64 	%rd273, %fd192;
	mov.b64 	{%r346, %r351}, %rd273;
	mov.b32 	%r362, 8;
	mov.b32 	%r363, 31;
	mov.b32 	%r364, -1;
	// begin inline asm
	shfl.sync.down.b32 %r345, %r346, %r362, %r363, %r364;
	// end inline asm
	// begin inline asm
	shfl.sync.down.b32 %r350, %r351, %r362, %r363, %r364;
	// end inline asm
	mov.b64 	%rd274, {%r345, %r350};
	mov.b64 	%fd32, %rd274;
	mov.b64 	{%r356, %r361}, %rd296;
	// begin inline asm
	shfl.sync.down.b32 %r355, %r356, %r362, %r363, %r364;
	// end inline asm
	// begin inline asm
	shfl.sync.down.b32 %r360, %r361, %r362, %r363, %r364;
	// end inline asm
	mov.b64 	%rd43, {%r355, %r360};
	setp.gt.s32 	%p183, %r284, 23;
	mov.u64 	%rd297, %rd296;
	mov.f64 	%fd193, %fd192;
	@%p183 bra 	$L__BB10_42;
	setp.lt.f64 	%p184, %fd192, %fd32;
	mov.u64 	%rd297, %rd43;
	mov.f64 	%fd193, %fd32;
	@%p184 bra 	$L__BB10_42;
	setp.gt.f64 	%p185, %fd192, %fd32;
	mov.u64 	%rd297, %rd296;
	mov.f64 	%fd193, %fd192;
	@%p185 bra 	$L__BB10_42;
	setp.lt.s64 	%p186, %rd296, %rd43;
	min.s64 	%rd297, %rd296, %rd43;
	selp.f64 	%fd193, %fd192, %fd32, %p186;
$L__BB10_42:
	mov.b64 	%rd275, %fd193;
	mov.b64 	{%r366, %r371}, %rd275;
	mov.b32 	%r382, 16;
	mov.b32 	%r383, 31;
	mov.b32 	%r384, -1;
	// begin inline asm
	shfl.sync.down.b32 %r365, %r366, %r382, %r383, %r384;
	// end inline asm
	// begin inline asm
	shfl.sync.down.b32 %r370, %r371, %r382, %r383, %r384;
	// end inline asm
	mov.b64 	%rd276, {%r365, %r370};
	mov.b64 	%fd35, %rd276;
	mov.b64 	{%r376, %r381}, %rd297;
	// begin inline asm
	shfl.sync.down.b32 %r375, %r376, %r382, %r383, %r384;
	// end inline asm
	// begin inline asm
	shfl.sync.down.b32 %r380, %r381, %r382, %r383, %r384;
	// end inline asm
	mov.b64 	%rd46, {%r375, %r380};
	setp.gt.s32 	%p187, %r284, 15;
	mov.u64 	%rd349, %rd297;
	mov.f64 	%fd241, %fd193;
	@%p187 bra 	$L__BB10_46;
	setp.lt.f64 	%p188, %fd193, %fd35;
	mov.u64 	%rd349, %rd46;
	mov.f64 	%fd241, %fd35;
	@%p188 bra 	$L__BB10_46;
	setp.gt.f64 	%p189, %fd193, %fd35;
	mov.u64 	%rd349, %rd297;
	mov.f64 	%fd241, %fd193;
	@%p189 bra 	$L__BB10_46;
	setp.lt.s64 	%p190, %rd297, %rd46;
	min.s64 	%rd349, %rd297, %rd46;
	selp.f64 	%fd241, %fd193, %fd35, %p190;
$L__BB10_46:
	setp.ne.s32 	%p191, %r284, 0;
	@%p191 bra 	$L__BB10_48;
	shr.u32 	%r385, %r4, 1;
	and.b32  	%r386, %r385, 496;
	mov.u32 	%r387, _ZN6thrust24THRUST_300001_SM_1000_NS8cuda_cub4core6detail5shmemE;
	add.s32 	%r388, %r387, %r386;
	st.shared.f64 	[%r388+8], %fd241;
	st.shared.u64 	[%r388+16], %rd349;
$L__BB10_48:
	bar.sync 	0;
	setp.ne.s32 	%p192, %r4, 0;
	@%p192 bra 	$L__BB10_208;
	ld.shared.f64 	%fd38, [_ZN6thrust24THRUST_300001_SM_1000_NS8cuda_cub4core6detail5shmemE+24];
	ld.shared.u64 	%rd49, [_ZN6thrust24THRUST_300001_SM_1000_NS8cuda_cub4core6detail5shmemE+32];
	setp.lt.f64 	%p193, %fd241, %fd38;
	mov.u64 	%rd299, %rd49;
	mov.f64 	%fd195, %fd38;
	@%p193 bra 	$L__BB10_52;
	setp.lt.f64 	%p194, %fd38, %fd241;
	mov.u64 	%rd299, %rd349;
	mov.f64 	%fd195, %fd241;
	@%p194 bra 	$L__BB10_52;
	setp.lt.s64 	%p195, %rd349, %rd49;
	min.s64 	%rd299, %rd349, %rd49;
	selp.f64 	%fd195, %fd241, %fd38, %p195;
$L__BB10_52:
	ld.shared.f64 	%fd41, [_ZN6thrust24THRUST_300001_SM_1000_NS8cuda_cub4core6detail5shmemE+40];
	ld.shared.u64 	%rd52, [_ZN6thrust24THRUST_300001_SM_1000_NS8cuda_cub4core6detail5shmemE+48];
	setp.lt.f64 	%p196, %fd195, %fd41;
	mov.u64 	%rd300, %rd52;
	mov.f64 	%fd196, %fd41;
	@%p196 bra 	$L__BB10_55;
	setp.lt.f64 	%p197, %fd41, %fd195;
	mov.u64 	%rd300, %rd299;
	mov.f64 	%fd196, %fd195;
	@%p197 bra 	$L__BB10_55;
	setp.lt.s64 	%p198, %rd299, %rd52;
	min.s64 	%rd300, %rd299, %rd52;
	selp.f64 	%fd196, %fd195, %fd41, %p198;
$L__BB10_55:
	ld.shared.f64 	%fd44, [_ZN6thrust24THRUST_300001_SM_1000_NS8cuda_cub4core6detail5shmemE+56];
	ld.shared.u64 	%rd55, [_ZN6thrust24THRUST_300001_SM_1000_NS8cuda_cub4core6detail5shmemE+64];
	setp.lt.f64 	%p199, %fd196, %fd44;
	mov.u64 	%rd301, %rd55;
	mov.f64 	%fd197, %fd44;
	@%p199 bra 	$L__BB10_58;
	setp.lt.f64 	%p200, %fd44, %fd196;
	mov.u64 	%rd301, %rd300;
	mov.f64 	%fd197, %fd196;
	@%p200 bra 	$L__BB10_58;
	setp.lt.s64 	%p201, %rd300, %rd55;
	min.s64 	%rd301, %rd300, %rd55;
	selp.f64 	%fd197, %fd196, %fd44, %p201;
$L__BB10_58:
	ld.shared.f64 	%fd47, [_ZN6thrust24THRUST_300001_SM_1000_NS8cuda_cub4core6detail5shmemE+72];
	ld.shared.u64 	%rd58, [_ZN6thrust24THRUST_300001_SM_1000_NS8cuda_cub4core6detail5shmemE+80];
	setp.lt.f64 	%p202, %fd197, %fd47;
	mov.u64 	%rd302, %rd58;
	mov.f64 	%fd198, %fd47;
	@%p202 bra 	$L__BB10_61;
	setp.lt.f64 	%p203, %fd47, %fd197;
	mov.u64 	%rd302, %rd301;
	mov.f64 	%fd198, %fd197;
	@%p203 bra 	$L__BB10_61;
	setp.lt.s64 	%p204, %rd301, %rd58;
	min.s64 	%rd302, %rd301, %rd58;
	selp.f64 	%fd198, %fd197, %fd47, %p204;
$L__BB10_61:
	ld.shared.f64 	%fd50, [_ZN6thrust24THRUST_300001_SM_1000_NS8cuda_cub4core6detail5shmemE+88];
	ld.shared.u64 	%rd61, [_ZN6thrust24THRUST_300001_SM_1000_NS8cuda_cub4core6detail5shmemE+96];
	setp.lt.f64 	%p205, %fd198, %fd50;
	mov.u64 	%rd303, %rd61;
	mov.f64 	%fd199, %fd50;
	@%p205 bra 	$L__BB10_64;
	setp.lt.f64 	%p206, %fd50, %fd198;
	mov.u64 	%rd303, %rd302;
	mov.f64 	%fd199, %fd198;
	@%p206 bra 	$L__BB10_64;
	setp.lt.s64 	%p207, %rd302, %rd61;
	min.s64 	%rd303, %rd302, %rd61;
	selp.f64 	%fd199, %fd198, %fd50, %p207;
$L__BB10_64:
	ld.shared.f64 	%fd53, [_ZN6thrust24THRUST_300001_SM_1000_NS8cuda_cub4core6detail5shmemE+104];
	ld.shared.u64 	%rd64, [_ZN6thrust24THRUST_300001_SM_1000_NS8cuda_cub4core6detail5shmemE+112];
	setp.lt.f64 	%p208, %fd199, %fd53;
	mov.u64 	%rd304, %rd64;
	mov.f64 	%fd200, %fd53;
	@%p208 bra 	$L__BB10_67;
	setp.lt.f64 	%p209, %fd53, %fd199;
	mov.u64 	%rd304, %rd303;
	mov.f64 	%fd200, %fd199;
	@%p209 bra 	$L__BB10_67;
	setp.lt.s64 	%p210, %rd303, %rd64;
	min.s64 	%rd304, %rd303, %rd64;
	selp.f64 	%fd200, %fd199, %fd53, %p210;
$L__BB10_67:
	ld.shared.f64 	%fd56, [_ZN6thrust24THRUST_300001_SM_1000_NS8cuda_cub4core6detail5shmemE+120];
	ld.shared.u64 	%rd67, [_ZN6thrust24THRUST_300001_SM_1000_NS8cuda_cub4core6detail5shmemE+128];
	setp.lt.f64 	%p211, %fd200, %fd56;
	mov.u64 	%rd349, %rd67;
	mov.f64 	%fd241, %fd56;
	@%p211 bra 	$L__BB10_208;
	setp.lt.f64 	%p212, %fd56, %fd200;
	mov.u64 	%rd349, %rd304;
	mov.f64 	%fd241, %fd200;
	@%p212 bra 	$L__BB10_208;
	setp.lt.s64 	%p213, %rd304, %rd67;
	min.s64 	%rd349, %rd304, %rd67;
	selp.f64 	%fd241, %fd200, %fd56, %p213;
	bra.uni 	$L__BB10_208;
$L__BB10_70:
	// begin inline asm
	mov.u32 %r171, %laneid;
	// end inline asm
	and.b32  	%r192, %r4, 992;
	add.s32 	%r193, %r192, 32;
	setp.gt.s32 	%p120, %r193, %r3;
	not.b32 	%r194, %r192;
	add.s32 	%r195, %r3, %r194;
	selp.b32 	%r190, %r195, 31, %p120;
	mov.b64 	%rd257, %fd188;
	mov.b64 	{%r173, %r178}, %rd257;
	mov.b32 	%r189, 1;
	mov.b32 	%r191, -1;
	// begin inline asm
	shfl.sync.down.b32 %r172, %r173, %r189, %r190, %r191;
	// end inline asm
	// begin inline asm
	shfl.sync.down.b32 %r177, %r178, %r189, %r190, %r191;
	// end inline asm
	mov.b64 	%rd258, {%r172, %r177};
	mov.b64 	%fd58, %rd258;
	mov.b64 	{%r183, %r188}, %rd292;
	// begin inline asm
	shfl.sync.down.b32 %r182, %r183, %r189, %r190, %r191;
	// end inline asm
	// begin inline asm
	shfl.sync.down.b32 %r187, %r188, %r189, %r190, %r191;
	// end inline asm
	mov.b64 	%rd69, {%r182, %r187};
	setp.ge.s32 	%p121, %r171, %r190;
	mov.f64 	%fd201, %fd188;
	mov.u64 	%rd305, %rd292;
	@%p121 bra 	$L__BB10_74;
	setp.lt.f64 	%p122, %fd188, %fd58;
	mov.f64 	%fd201, %fd58;
	mov.u64 	%rd305, %rd69;
	@%p122 bra 	$L__BB10_74;
	setp.gt.f64 	%p123, %fd188, %fd58;
	mov.f64 	%fd201, %fd188;
	mov.u64 	%rd305, %rd292;
	@%p123 bra 	$L__BB10_74;
	setp.lt.s64 	%p124, %rd292, %rd69;
	selp.f64 	%fd201, %fd188, %fd58, %p124;
	min.s64 	%rd305, %rd292, %rd69;
$L__BB10_74:
	mov.b64 	%rd259, %fd201;
	mov.b64 	{%r197, %r202}, %rd259;
	mov.b32 	%r213, 2;
	mov.b32 	%r215, -1;
	// begin inline asm
	shfl.sync.down.b32 %r196, %r197, %r213, %r190, %r215;
	// end inline asm
	// begin inline asm
	shfl.sync.down.b32 %r201, %r202, %r213, %r190, %r215;
	// end inline asm
	mov.b64 	%rd260, {%r196, %r201};
	mov.b64 	%fd61, %rd260;
	mov.b64 	{%r207, %r212}, %rd305;
	// begin inline asm
	shfl.sync.down.b32 %r206, %r207, %r213, %r190, %r215;
	// end inline asm
	// begin inline asm
	shfl.sync.down.b32 %r211, %r212, %r213, %r190, %r215;
	// end inline asm
	mov.b64 	%rd72, {%r206, %r211};
	add.s32 	%r216, %r171, 2;
	setp.gt.s32 	%p125, %r216, %r190;
	mov.f64 	%fd202, %fd201;
	mov.u64 	%rd306, %rd305;
	@%p125 bra 	$L__BB10_78;
	setp.lt.f64 	%p126, %fd201, %fd61;
	mov.f64 	%fd202, %fd61;
	mov.u64 	%rd306, %rd72;
	@%p126 bra 	$L__BB10_78;
	setp.gt.f64 	%p127, %fd201, %fd61;
	mov.f64 	%fd202, %fd201;
	mov.u64 	%rd306, %rd305;
	@%p127 bra 	$L__BB10_78;
	setp.lt.s64 	%p128, %rd305, %rd72;
	selp.f64 	%fd202, %fd201, %fd61, %p128;
	min.s64 	%rd306, %rd305, %rd72;
$L__BB10_78:
	mov.b64 	%rd261, %fd202;
	mov.b64 	{%r218, %r223}, %rd261;
	mov.b32 	%r234, 4;
	mov.b32 	%r236, -1;
	// begin inline asm
	shfl.sync.down.b32 %r217, %r218, %r234, %r190, %r236;
	// end inline asm
	// begin inline asm
	shfl.sync.down.b32 %r222, %r223, %r234, %r190, %r236;
	// end inline asm
	mov.b64 	%rd262, {%r217, %r222};
	mov.b64 	%fd64, %rd262;
	mov.b64 	{%r228, %r233}, %rd306;
	// begin inline asm
	shfl.sync.down.b32 %r227, %r228, %r234, %r190, %r236;
	// end inline asm
	// begin inline asm
	shfl.sync.down.b32 %r232, %r233, %r234, %r190, %r236;
	// end inline asm
	mov.b64 	%rd75, {%r227, %r232};
	add.s32 	%r237, %r171, 4;
	setp.gt.s32 	%p129, %r237, %r190;
	mov.f64 	%fd203, %fd202;
	mov.u64 	%rd307, %rd306;
	@%p129 bra 	$L__BB10_82;
	setp.lt.f64 	%p130, %fd202, %fd64;
	mov.f64 	%fd203, %fd64;
	mov.u64 	%rd307, %rd75;
	@%p130 bra 	$L__BB10_82;
	setp.gt.f64 	%p131, %fd202, %fd64;
	mov.f64 	%fd203, %fd202;
	mov.u64 	%rd307, %rd306;
	@%p131 bra 	$L__BB10_82;
	setp.lt.s64 	%p132, %rd306, %rd75;
	selp.f64 	%fd203, %fd202, %fd64, %p132;
	min.s64 	%rd307, %rd306, %rd75;
$L__BB10_82:
	mov.b64 	%rd263, %fd203;
	mov.b64 	{%r239, %r244}, %rd263;
	mov.b32 	%r255, 8;
	mov.b32 	%r257, -1;
	// begin inline asm
	shfl.sync.down.b32 %r238, %r239, %r255, %r190, %r257;
	// end inline asm
	// begin inline asm
	shfl.sync.down.b32 %r243, %r244, %r255, %r190, %r257;
	// end inline asm
	mov.b64 	%rd264, {%r238, %r243};
	mov.b64 	%fd67, %rd264;
	mov.b64 	{%r249, %r254}, %rd307;
	// begin inline asm
	shfl.sync.down.b32 %r248, %r249, %r255, %r190, %r257;
	// end inline asm
	// begin inline asm
	shfl.sync.down.b32 %r253, %r254, %r255, %r190, %r257;
	// end inline asm
	mov.b64 	%rd78, {%r248, %r253};
	add.s32 	%r258, %r171, 8;
	setp.gt.s32 	%p133, %r258, %r190;
	mov.f64 	%fd204, %fd203;
	mov.u64 	%rd308, %rd307;
	@%p133 bra 	$L__BB10_86;
	setp.lt.f64 	%p134, %fd203, %fd67;
	mov.f64 	%fd204, %fd67;
	mov.u64 	%rd308, %rd78;
	@%p134 bra 	$L__BB10_86;
	setp.gt.f64 	%p135, %fd203, %fd67;
	mov.f64 	%fd204, %fd203;
	mov.u64 	%rd308, %rd307;
	@%p135 bra 	$L__BB10_86;
	setp.lt.s64 	%p136, %rd307, %rd78;
	selp.f64 	%fd204, %fd203, %fd67, %p136;
	min.s64 	%rd308, %rd307, %rd78;
$L__BB10_86:
	mov.b64 	%rd265, %fd204;
	mov.b64 	{%r260, %r265}, %rd265;
	mov.b32 	%r276, 16;
	mov.b32 	%r278, -1;
	// begin inline asm
	shfl.sync.down.b32 %r259, %r260, %r276, %r190, %r278;
	// end inline asm
	// begin inline asm
	shfl.sync.down.b32 %r264, %r265, %r276, %r190, %r278;
	// end inline asm
	mov.b64 	%rd266, {%r259, %r264};
	mov.b64 	%fd70, %rd266;
	mov.b64 	{%r270, %r275}, %rd308;
	// begin inline asm
	shfl.sync.down.b32 %r269, %r270, %r276, %r190, %r278;
	// end inline asm
	// begin inline asm
	shfl.sync.down.b32 %r274, %r275, %r276, %r190, %r278;
	// end inline asm
	mov.b64 	%rd81, {%r269, %r274};
	add.s32 	%r279, %r171, 16;
	setp.gt.s32 	%p137, %r279, %r190;
	mov.f64 	%fd241, %fd204;
	mov.u64 	%rd349, %rd308;
	@%p137 bra 	$L__BB10_90;
	setp.lt.f64 	%p138, %fd204, %fd70;
	mov.f64 	%fd241, %fd70;
	mov.u64 	%rd349, %rd81;
	@%p138 bra 	$L__BB10_90;
	setp.gt.f64 	%p139, %fd204, %fd70;
	mov.f64 	%fd241, %fd204;
	mov.u64 	%rd349, %rd308;
	@%p139 bra 	$L__BB10_90;
	setp.lt.s64 	%p140, %rd308, %rd81;
	selp.f64 	%fd241, %fd204, %fd70, %p140;
	min.s64 	%rd349, %rd308, %rd81;
$L__BB10_90:
	setp.ne.s32 	%p141, %r171, 0;
	@%p141 bra 	$L__BB10_92;
	shr.u32 	%r280, %r4, 1;
	and.b32  	%r281, %r280, 496;
	mov.u32 	%r282, _ZN6thrust24THRUST_300001_SM_1000_NS8cuda_cub4core6detail5shmemE;
	add.s32 	%r283, %r282, %r281;
	st.shared.f64 	[%r283+8], %fd241;
	st.shared.u64 	[%r283+16], %rd349;
$L__BB10_92:
	bar.sync 	0;
	setp.ne.s32 	%p142, %r4, 0;
	@%p142 bra 	$L__BB10_208;
	setp.lt.s32 	%p143, %r3, 33;
	mov.f64 	%fd206, %fd241;
	mov.u64 	%rd310, %rd349;
	@%p143 bra 	$L__BB10_97;
	ld.shared.f64 	%fd73, [_ZN6thrust24THRUST_300001_SM_1000_NS8cuda_cub4core6detail5shmemE+24];
	ld.shared.u64 	%rd84, [_ZN6thrust24THRUST_300001_SM_1000_NS8cuda_cub4core6detail5shmemE+32];
	setp.lt.f64 	%p144, %fd241, %fd73;
	mov.f64 	%fd206, %fd73;
	mov.u64 	%rd310, %rd84;
	@%p144 bra 	$L__BB10_97;
	setp.lt.f64 	%p145, %fd73, %fd241;
	mov.f64 	%fd206, %fd241;
	mov.u64 	%rd310, %rd349;
	@%p145 bra 	$L__BB10_97;
	setp.lt.s64 	%p146, %rd349, %rd84;
	selp.f64 	%fd206, %fd241, %fd73, %p146;
	min.s64 	%rd310, %rd349, %rd84;
$L__BB10_97:
	setp.lt.s32 	%p147, %r3, 65;
	mov.f64 	%fd207, %fd206;
	mov.u64 	%rd311, %rd310;
	@%p147 bra 	$L__BB10_101;
	ld.shared.f64 	%fd76, [_ZN6thrust24THRUST_300001_SM_1000_NS8cuda_cub4core6detail5shmemE+40];
	ld.shared.u64 	%rd87, [_ZN6thrust24THRUST_300001_SM_1000_NS8cuda_cub4core6detail5shmemE+48];
	setp.lt.f64 	%p148, %fd206, %fd76;
	mov.f64 	%fd207, %fd76;
	mov.u64 	%rd311, %rd87;
	@%p148 bra 	$L__BB10_101;
	setp.lt.f64 	%p149, %fd76, %fd206;
	mov.f64 	%fd207, %fd206;
	mov.u64 	%rd311, %rd310;
	@%p149 bra 	$L__BB10_101;
	setp.lt.s64 	%p150, %rd310, %rd87;
	selp.f64 	%fd207, %fd206, %fd76, %p150;
	min.s64 	%rd311, %rd310, %rd87;
$L__BB10_101:
	setp.lt.s32 	%p151, %r3, 97;
	mov.f64 	%fd208, %fd207;
	mov.u64 	%rd312, %rd311;
	@%p151 bra 	$L__BB10_105;
	ld.shared.f64 	%fd79, [_ZN6thrust24THRUST_300001_SM_1000_NS8cuda_cub4core6detail5shmemE+56];
	ld.shared.u64 	%rd90, [_ZN6thrust24THRUST_300001_SM_1000_NS8cuda_cub4core6detail5shmemE+64];
	setp.lt.f64 	%p152, %fd207, %fd79;
	mov.f64 	%fd208, %fd79;
	mov.u64 	%rd312, %rd90;
	@%p152 bra 	$L__BB10_105;
	setp.lt.f64 	%p153, %fd79, %fd207;
	mov.f64 	%fd208, %fd207;
	mov.u64 	%rd312, %rd311;
	@%p153 bra 	$L__BB10_105;
	setp.lt.s64 	%p154, %rd311, %rd90;
	selp.f64 	%fd208, %fd207, %fd79, %p154;
	min.s64 	%rd312, %rd311, %rd90;
$L__BB10_105:
	setp.lt.s32 	%p155, %r3, 129;
	mov.f64 	%fd209, %fd208;
	mov.u64 	%rd313, %rd312;
	@%p155 bra 	$L__BB10_109;
	ld.shared.f64 	%fd82, [_ZN6thrust24THRUST_300001_SM_1000_NS8cuda_cub4core6detail5shmemE+72];
	ld.shared.u64 	%rd93, [_ZN6thrust24THRUST_300001_SM_1000_NS8cuda_cub4core6detail5shmemE+80];
	setp.lt.f64 	%p156, %fd208, %fd82;
	mov.f64 	%fd209, %fd82;
	mov.u64 	%rd313, %rd93;
	@%p156 bra 	$L__BB10_109;
	setp.lt.f64 	%p157, %fd82, %fd208;
	mov.f64 	%fd209, %fd208;
	mov.u64 	%rd313, %rd312;
	@%p157 bra 	$L__BB10_109;
	setp.lt.s64 	%p158, %rd312, %rd93;
	selp.f64 	%fd209, %fd208, %fd82, %p158;
	min.s64 	%rd313, %rd312, %rd93;
$L__BB10_109:
	setp.lt.s32 	%p159, %r3, 161;
	mov.f64 	%fd210, %fd209;
	mov.u64 	%rd314, %rd313;
	@%p159 bra 	$L__BB10_113;
	ld.shared.f64 	%fd85, [_ZN6thrust24THRUST_300001_SM_1000_NS8cuda_cub4core6detail5shmemE+88];
	ld.shared.u64 	%rd96, [_ZN6thrust24THRUST_300001_SM_1000_NS8cuda_cub4core6detail5shmemE+96];
	setp.lt.f64 	%p160, %fd209, %fd85;
	mov.f64 	%fd210, %fd85;
	mov.u64 	%rd314, %rd96;
	@%p160 bra 	$L__BB10_113;
	setp.lt.f64 	%p161, %fd85, %fd209;
	mov.f64 	%fd210, %fd209;
	mov.u64 	%rd314, %rd313;
	@%p161 bra 	$L__BB10_113;
	setp.lt.s64 	%p162, %rd313, %rd96;
	selp.f64 	%fd210, %fd209, %fd85, %p162;
	min.s64 	%rd314, %rd313, %rd96;
$L__BB10_113:
	setp.lt.s32 	%p163, %r3, 193;
	mov.f64 	%fd211, %fd210;
	mov.u64 	%rd315, %rd314;
	@%p163 bra 	$L__BB10_117;
	ld.shared.f64 	%fd88, [_ZN6thrust24THRUST_300001_SM_1000_NS8cuda_cub4core6detail5shmemE+104];
	ld.shared.u64 	%rd99, [_ZN6thrust24THRUST_300001_SM_1000_NS8cuda_cub4core6detail5shmemE+112];
	setp.lt.f64 	%p164, %fd210, %fd88;
	mov.f64 	%fd211, %fd88;
	mov.u64 	%rd315, %rd99;
	@%p164 bra 	$L__BB10_117;
	setp.lt.f64 	%p165, %fd88, %fd210;
	mov.f64 	%fd211, %fd210;
	mov.u64 	%rd315, %rd314;
	@%p165 bra 	$L__BB10_117;
	setp.lt.s64 	%p166, %rd314, %rd99;
	selp.f64 	%fd211, %fd210, %fd88, %p166;
	min.s64 	%rd315, %rd314, %rd99;
$L__BB10_117:
	setp.lt.s32 	%p167, %r3, 225;
	mov.u64 	%rd349, %rd315;
	mov.f64 	%fd241, %fd211;
	@%p167 bra 	$L__BB10_208;
	ld.shared.f64 	%fd91, [_ZN6thrust24THRUST_300001_SM_1000_NS8cuda_cub4core6detail5shmemE+120];
	ld.shared.u64 	%rd102, [_ZN6thrust24THRUST_300001_SM_1000_NS8cuda_cub4core6detail5shmemE+128];
	setp.lt.f64 	%p168, %fd211, %fd91;
	mov.u64 	%rd349, %rd102;
	mov.f64 	%fd241, %fd91;
	@%p168 bra 	$L__BB10_208;
	setp.lt.f64 	%p169, %fd91, %fd211;
	mov.u64 	%rd349, %rd315;
	mov.f64 	%fd241, %fd211;
	@%p169 bra 	$L__BB10_208;
	setp.lt.s64 	%p170, %rd315, %rd102;
	selp.f64 	%fd241, %fd211, %fd91, %p170;
	min.s64 	%rd349, %rd315, %rd102;
	bra.uni 	$L__BB10_208;
$L__BB10_121:
	mov.u32 	%r20, %tid.x;
	add.s64 	%rd104, %rd3, %rd4;
	cvt.u64.u32 	%rd105, %r20;
	add.s64 	%rd199, %rd105, %rd4;
	shl.b64 	%rd200, %rd199, 3;
	add.s64 	%rd201, %rd2, %rd200;
	ld.global.f64 	%fd170, [%rd201];
	add.s32 	%r36, %r20, 256;
	cvt.u64.u32 	%rd202, %r36;
	ld.global.f64 	%fd171, [%rd201+2048];
	add.s32 	%r37, %r20, 512;
	cvt.u64.u32 	%rd203, %r37;
	ld.global.f64 	%fd172, [%rd201+4096];
	add.s32 	%r38, %r20, 768;
	cvt.u64.u32 	%rd204, %r38;
	ld.global.f64 	%fd173, [%rd201+6144];
	or.b32  	%r39, %r20, 1024;
	cvt.u64.u32 	%rd106, %r39;
	add.s64 	%rd337, %rd104, %rd106;
	ld.global.f64 	%fd229, [%rd201+8192];
	setp.geu.f64 	%p2, %fd170, %fd171;
	selp.f64 	%fd174, %fd170, %fd171, %p2;
	selp.b64 	%rd205, %rd105, %rd202, %p2;
	setp.geu.f64 	%p3, %fd174, %fd172;
	selp.f64 	%fd175, %fd174, %fd172, %p3;
	selp.b64 	%rd206, %rd205, %rd203, %p3;
	setp.geu.f64 	%p4, %fd175, %fd173;
	selp.f64 	%fd94, %fd175, %fd173, %p4;
	selp.b64 	%rd108, %rd206, %rd204, %p4;
	setp.lt.f64 	%p5, %fd94, %fd229;
	@%p5 bra 	$L__BB10_123;
	setp.lt.f64 	%p6, %fd229, %fd94;
	setp.lt.u64 	%p7, %rd108, %rd106;
	or.pred  	%p8, %p6, %p7;
	selp.f64 	%fd229, %fd94, %fd229, %p8;
	add.s64 	%rd207, %rd104, %rd108;
	selp.b64 	%rd337, %rd207, %rd337, %p8;
$L__BB10_123:
	setp.le.u64 	%p9, %rd195, %rd5;
	@%p9 bra 	$L__BB10_164;
	setp.ne.s32 	%p10, %r20, 0;
	@%p10 bra 	$L__BB10_126;
	atom.global.add.u64 	%rd208, [%rd1+8], 1280;
	add.s64 	%rd209, %rd208, %rd5;
	st.shared.u64 	[_ZN6thrust24THRUST_300001_SM_1000_NS8cuda_cub4core6detail5shmemE+152], %rd209;
$L__BB10_126:
	bar.sync 	0;
	ld.shared.u64 	%rd325, [_ZN6thrust24THRUST_300001_SM_1000_NS8cuda_cub4core6detail5shmemE+152];
	add.s64 	%rd210, %rd325, 1280;
	setp.gt.s64 	%p11, %rd210, %rd195;
	@%p11 bra 	$L__BB10_141;
	mov.f64 	%fd213, %fd229;
	mov.u64 	%rd318, %rd337;
$L__BB10_128:
	add.s64 	%rd211, %rd325, %rd105;
	shl.b64 	%rd212, %rd211, 3;
	add.s64 	%rd213, %rd2, %rd212;
	add.s64 	%rd319, %rd211, %rd3;
	ld.global.f64 	%fd214, [%rd213];
	add.s64 	%rd320, %rd319, 256;
	ld.global.f64 	%fd215, [%rd213+2048];
	add.s64 	%rd321, %rd319, 512;
	ld.global.f64 	%fd216, [%rd213+4096];
	add.s64 	%rd322, %rd319, 768;
	ld.global.f64 	%fd217, [%rd213+6144];
	add.s64 	%rd337, %rd319, 1024;
	ld.global.f64 	%fd229, [%rd213+8192];
	setp.lt.f64 	%p12, %fd213, %fd214;
	@%p12 bra 	$L__BB10_130;
	setp.lt.f64 	%p13, %fd214, %fd213;
	setp.lt.s64 	%p14, %rd318, %rd319;
	or.pred  	%p15, %p13, %p14;
	selp.f64 	%fd214, %fd213, %fd214, %p15;
	selp.b64 	%rd319, %rd318, %rd319, %p15;
$L__BB10_130:
	setp.lt.f64 	%p16, %fd214, %fd215;
	@%p16 bra 	$L__BB10_132;
	setp.lt.f64 	%p17, %fd215, %fd214;
	setp.lt.s64 	%p18, %rd319, %rd320;
	or.pred  	%p19, %p17, %p18;
	selp.f64 	%fd215, %fd214, %fd215, %p19;
	selp.b64 	%rd320, %rd319, %rd320, %p19;
$L__BB10_132:
	setp.lt.f64 	%p20, %fd215, %fd216;
	@%p20 bra 	$L__BB10_134;
	setp.lt.f64 	%p21, %fd216, %fd215;
	setp.lt.s64 	%p22, %rd320, %rd321;
	or.pred  	%p23, %p21, %p22;
	selp.f64 	%fd216, %fd215, %fd216, %p23;
	selp.b64 	%rd321, %rd320, %rd321, %p23;
$L__BB10_134:
	setp.lt.f64 	%p24, %fd216, %fd217;
	@%p24 bra 	$L__BB10_136;
	setp.lt.f64 	%p25, %fd217, %fd216;
	setp.lt.s64 	%p26, %rd321, %rd322;
	or.pred  	%p27, %p25, %p26;
	selp.f64 	%fd217, %fd216, %fd217, %p27;
	selp.b64 	%rd322, %rd321, %rd322, %p27;
$L__BB10_136:
	setp.lt.f64 	%p28, %fd217, %fd229;
	@%p28 bra 	$L__BB10_138;
	setp.lt.f64 	%p29, %fd229, %fd217;
	setp.lt.s64 	%p30, %rd322, %rd337;
	or.pred  	%p31, %p29, %p30;
	selp.f64 	%fd229, %fd217, %fd229, %p31;
	selp.b64 	%rd337, %rd322, %rd337, %p31;
$L__BB10_138:
	setp.ne.s32 	%p32, %r20, 0;
	bar.sync 	0;
	@%p32 bra 	$L__BB10_140;
	atom.global.add.u64 	%rd214, [%rd1+8], 1280;
	add.s64 	%rd215, %rd214, %rd5;
	st.shared.u64 	[_ZN6thrust24THRUST_300001_SM_1000_NS8cuda_cub4core6detail5shmemE+152], %rd215;
$L__BB10_140:
	bar.sync 	0;
	ld.shared.u64 	%rd325, [_ZN6thrust24THRUST_300001_SM_1000_NS8cuda_cub4core6detail5shmemE+152];
	add.s64 	%rd216, %rd325, 1280;
	setp.le.s64 	%p33, %rd216, %rd195;
	mov.f64 	%fd213, %fd229;
	mov.u64 	%rd318, %rd337;
	@%p33 bra 	$L__BB10_128;
$L__BB10_141:
	setp.le.s64 	%p34, %rd195, %rd325;
	@%p34 bra 	$L__BB10_164;
	cvt.u32.u64 	%r40, %rd325;
	cvt.u32.u64 	%r41, %rd195;
	sub.s32 	%r21, %r41, %r40;
	setp.ge.s32 	%p35, %r20, %r21;
	@%p35 bra 	$L__BB10_164;
	not.b32 	%r43, %r20;
	add.s32 	%r44, %r43, %r41;
	sub.s32 	%r22, %r44, %r40;
	and.b32  	%r46, %r22, 768;
	setp.eq.s32 	%p36, %r46, 768;
	mov.u32 	%r397, %r20;
	@%p36 bra 	$L__BB10_149;
	add.s64 	%rd218, %rd325, %rd105;
	add.s64 	%rd327, %rd218, %rd3;
	shl.b64 	%rd219, %rd218, 3;
	add.s64 	%rd326, %rd2, %rd219;
	shr.u32 	%r47, %r22, 8;
	add.s32 	%r48, %r47, 1;
	and.b32  	%r49, %r48, 3;
	neg.s32 	%r395, %r49;
	mov.u32 	%r397, %r20;
$L__BB10_145:
	.pragma "nounroll";
	mov.u64 	%rd136, %rd337;
	mov.f64 	%fd114, %fd229;
	ld.global.f64 	%fd115, [%rd326];
	setp.lt.f64 	%p37, %fd114, %fd115;
	mov.f64 	%fd229, %fd115;
	mov.u64 	%rd337, %rd327;
	@%p37 bra 	$L__BB10_148;
	setp.lt.f64 	%p38, %fd115, %fd114;
	mov.f64 	%fd229, %fd114;
	mov.u64 	%rd337, %rd136;
	@%p38 bra 	$L__BB10_148;
	setp.lt.s64 	%p39, %rd136, %rd327;
	selp.f64 	%fd229, %fd114, %fd115, %p39;
	min.s64 	%rd337, %rd136, %rd327;
$L__BB10_148:
	add.s32 	%r397, %r397, 256;
	add.s64 	%rd327, %rd327, 256;
	add.s64 	%rd326, %rd326, 2048;
	add.s32 	%r395, %r395, 1;
	setp.ne.s32 	%p40, %r395, 0;
	@%p40 bra 	$L__BB10_145;
$L__BB10_149:
	setp.lt.u32 	%p41, %r22, 768;
	@%p41 bra 	$L__BB10_164;
	add.s32 	%r398, %r397, 512;
$L__BB10_151:
	mov.u32 	%r30, %r398;
	add.s32 	%r50, %r30, -512;
	cvt.u64.u32 	%rd220, %r50;
	add.s64 	%rd221, %rd325, %rd220;
	shl.b64 	%rd222, %rd221, 3;
	add.s64 	%rd144, %rd2, %rd222;
	add.s64 	%rd145, %rd221, %rd3;
	ld.global.f64 	%fd121, [%rd144];
	setp.lt.f64 	%p42, %fd229, %fd121;
	mov.f64 	%fd225, %fd121;
	mov.u64 	%rd333, %rd145;
	@%p42 bra 	$L__BB10_154;
	setp.lt.f64 	%p43, %fd121, %fd229;
	mov.f64 	%fd225, %fd229;
	mov.u64 	%rd333, %rd337;
	@%p43 bra 	$L__BB10_154;
	setp.lt.s64 	%p44, %rd337, %rd145;
	selp.f64 	%fd225, %fd229, %fd121, %p44;
	min.s64 	%rd333, %rd337, %rd145;
$L__BB10_154:
	add.s32 	%r51, %r30, -256;
	cvt.u64.u32 	%rd223, %r51;
	add.s64 	%rd224, %rd325, %rd223;
	add.s64 	%rd148, %rd224, %rd3;
	ld.global.f64 	%fd124, [%rd144+2048];
	setp.lt.f64 	%p45, %fd225, %fd124;
	mov.f64 	%fd226, %fd124;
	mov.u64 	%rd334, %rd148;
	@%p45 bra 	$L__BB10_157;
	setp.lt.f64 	%p46, %fd124, %fd225;
	mov.f64 	%fd226, %fd225;
	mov.u64 	%rd334, %rd333;
	@%p46 bra 	$L__BB10_157;
	setp.lt.s64 	%p47, %rd333, %rd148;
	selp.f64 	%fd226, %fd225, %fd124, %p47;
	min.s64 	%rd334, %rd333, %rd148;
$L__BB10_157:
	cvt.u64.u32 	%rd225, %r30;
	add.s64 	%rd226, %rd325, %rd225;
	add.s64 	%rd151, %rd226, %rd3;
	ld.global.f64 	%fd127, [%rd144+4096];
	setp.lt.f64 	%p48, %fd226, %fd127;
	mov.f64 	%fd227, %fd127;
	mov.u64 	%rd335, %rd151;
	@%p48 bra 	$L__BB10_160;
	setp.lt.f64 	%p49, %fd127, %fd226;
	mov.f64 	%fd227, %fd226;
	mov.u64 	%rd335, %rd334;
	@%p49 bra 	$L__BB10_160;
	setp.lt.s64 	%p50, %rd334, %rd151;
	selp.f64 	%fd227, %fd226, %fd127, %p50;
	min.s64 	%rd335, %rd334, %rd151;
$L__BB10_160:
	add.s32 	%r52, %r30, 256;
	cvt.u64.u32 	%rd227, %r52;
	add.s64 	%rd228, %rd325, %rd227;
	add.s64 	%rd154, %rd228, %rd3;
	ld.global.f64 	%fd130, [%rd144+6144];
	setp.lt.f64 	%p51, %fd227, %fd130;
	mov.f64 	%fd229, %fd130;
	mov.u64 	%rd337, %rd154;
	@%p51 bra 	$L__BB10_163;
	setp.lt.f64 	%p52, %fd130, %fd227;
	mov.f64 	%fd229, %fd227;
	mov.u64 	%rd337, %rd335;
	@%p52 bra 	$L__BB10_163;
	setp.lt.s64 	%p53, %rd335, %rd154;
	selp.f64 	%fd229, %fd227, %fd130, %p53;
	min.s64 	%rd337, %rd335, %rd154;
$L__BB10_163:
	add.s32 	%r398, %r30, 1024;
	add.s32 	%r53, %r30, 512;
	setp.lt.s32 	%p54, %r53, %r21;
	@%p54 bra 	$L__BB10_151;
$L__BB10_164:
	// begin inline asm
	mov.u32 %r54, %laneid;
	// end inline asm
	mov.b64 	%rd229, %fd229;
	mov.b64 	{%r56, %r61}, %rd229;
	mov.b32 	%r72, 1;
	mov.b32 	%r73, 31;
	mov.b32 	%r74, -1;
	// begin inline asm
	shfl.sync.down.b32 %r55, %r56, %r72, %r73, %r74;
	// end inline asm
	// begin inline asm
	shfl.sync.down.b32 %r60, %r61, %r72, %r73, %r74;
	// end inline asm
	mov.b64 	%rd230, {%r55, %r60};
	mov.b64 	%fd134, %rd230;
	mov.b64 	{%r66, %r71}, %rd337;
	// begin inline asm
	shfl.sync.down.b32 %r65, %r66, %r72, %r73, %r74;
	// end inline asm
	// begin inline asm
	shfl.sync.down.b32 %r70, %r71, %r72, %r73, %r74;
	// end inline asm
	mov.b64 	%rd158, {%r65, %r70};
	setp.gt.s32 	%p55, %r54, 30;
	mov.f64 	%fd230, %fd229;
	mov.u64 	%rd338, %rd337;
	@%p55 bra 	$L__BB10_168;
	setp.lt.f64 	%p56, %fd229, %fd134;
	mov.f64 	%fd230, %fd134;
	mov.u64 	%rd338, %rd158;
	@%p56 bra 	$L__BB10_168;
	setp.gt.f64 	%p57, %fd229, %fd134;
	mov.f64 	%fd230, %fd229;
	mov.u64 	%rd338, %rd337;
	@%p57 bra 	$L__BB10_168;
	setp.lt.s64 	%p58, %rd337, %rd158;
	selp.f64 	%fd230, %fd229, %fd134, %p58;
	min.s64 	%rd338, %rd337, %rd158;
$L__BB10_168:
	mov.b64 	%rd231, %fd230;
	mov.b64 	{%r76, %r81}, %rd231;
	mov.b32 	%r92, 2;
	mov.b32 	%r93, 31;
	mov.b32 	%r94, -1;
	// begin inline asm
	shfl.sync.down.b32 %r75, %r76, %r92, %r93, %r94;
	// end inline asm
	// begin inline asm
	shfl.sync.down.b32 %r80, %r81, %r92, %r93, %r94;
	// end inline asm
	mov.b64 	%rd232, {%r75, %r80};
	mov.b64 	%fd137, %rd232;
	mov.b64 	{%r86, %r91}, %rd338;
	// begin inline asm
	shfl.sync.down.b32 %r85, %r86, %r92, %r93, %r94;
	// end inline asm
	// begin inline asm
	shfl.sync.down.b32 %r90, %r91, %r92, %r93, %r94;
	// end inline asm
	mov.b64 	%rd161, {%r85, %r90};
	setp.gt.s32 	%p59, %r54, 29;
	mov.f64 	%fd231, %fd230;
	mov.u64 	%rd339, %rd338;
	@%p59 bra 	$L__BB10_172;
	setp.lt.f64 	%p60, %fd230, %fd137;
	mov.f64 	%fd231, %fd137;
	mov.u64 	%rd339, %rd161;
	@%p60 bra 	$L__BB10_172;
	setp.gt.f64 	%p61, %fd230, %fd137;
	mov.f64 	%fd231, %fd230;
	mov.u64 	%rd339, %rd338;
	@%p61 bra 	$L__BB10_172;
	setp.lt.s64 	%p62, %rd338, %rd161;
	selp.f64 	%fd231, %fd230, %fd137, %p62;
	min.s64 	%rd339, %rd338, %rd161;
$L__BB10_172:
	mov.b64 	%rd233, %fd231;
	mov.b64 	{%r96, %r101}, %rd233;
	mov.b32 	%r112, 4;
	mov.b32 	%r113, 31;
	mov.b32 	%r114, -1;
	// begin inline asm
	shfl.sync.down.b32 %r95, %r96, %r112, %r113, %r114;
	// end inline asm
	// begin inline asm
	shfl.sync.down.b32 %r100, %r101, %r112, %r113, %r114;
	// end inline asm
	mov.b64 	%rd234, {%r95, %r100};
	mov.b64 	%fd140, %rd234;
	mov.b64 	{%r106, %r111}, %rd339;
	// begin inline asm
	shfl.sync.down.b32 %r105, %r106, %r112, %r113, %r114;
	// end inline asm
	// begin inline asm
	shfl.sync.down.b32 %r110, %r111, %r112, %r113, %r114;
	// end inline asm
	mov.b64 	%rd164, {%r105, %r110};
	setp.gt.s32 	%p63, %r54, 27;
	mov.f64 	%fd232, %fd231;
	mov.u64 	%rd340, %rd339;
	@%p63 bra 	$L__BB10_176;
	setp.lt.f64 	%p64, %fd231, %fd140;
	mov.f64 	%fd232, %fd140;
	mov.u64 	%rd340, %rd164;
	@%p64 bra 	$L__BB10_176;
	setp.gt.f64 	%p65, %fd231, %fd140;
	mov.f64 	%fd232, %fd231;
	mov.u64 	%rd340, %rd339;
	@%p65 bra 	$L__BB10_176;
	setp.lt.s64 	%p66, %rd339, %rd164;
	selp.f64 	%fd232, %fd231, %fd140, %p66;
	min.s64 	%rd340, %rd339, %rd164;
$L__BB10_176:
	mov.b64 	%rd235, %fd232;
	mov.b64 	{%r116, %r121}, %rd235;
	mov.b32 	%r132, 8;
	mov.b32 	%r133, 31;
	mov.b32 	%r134, -1;
	// begin inline asm
	shfl.sync.down.b32 %r115, %r116, %r132, %r133, %r134;
	// end inline asm
	// begin inline asm
	shfl.sync.down.b32 %r120, %r121, %r132, %r133, %r134;
	// end inline asm
	mov.b64 	%rd236, {%r115, %r120};
	mov.b64 	%fd143, %rd236;
	mov.b64 	{%r126, %r131}, %rd340;
	// begin inline asm
	shfl.sync.down.b32 %r125, %r126, %r132, %r133, %r134;
	// end inline asm
	// begin inline asm
	shfl.sync.down.b32 %r130, %r131, %r132, %r133, %r134;
	// end inline asm
	mov.b64 	%rd167, {%r125, %r130};
	setp.gt.s32 	%p67, %r54, 23;
	mov.f64 	%fd233, %fd232;
	mov.u64 	%rd341, %rd340;
	@%p67 bra 	$L__BB10_180;
	setp.lt.f64 	%p68, %fd232, %fd143;
	mov.f64 	%fd233, %fd143;
	mov.u64 	%rd341, %rd167;
	@%p68 bra 	$L__BB10_180;
	setp.gt.f64 	%p69, %fd232, %fd143;
	mov.f64 	%fd233, %fd232;
	mov.u64 	%rd341, %rd340;
	@%p69 bra 	$L__BB10_180;
	setp.lt.s64 	%p70, %rd340, %rd167;
	selp.f64 	%fd233, %fd232, %fd143, %p70;
	min.s64 	%rd341, %rd340, %rd167;
$L__BB10_180:
	mov.b64 	%rd237, %fd233;
	mov.b64 	{%r136, %r141}, %rd237;
	mov.b32 	%r152, 16;
	mov.b32 	%r153, 31;
	mov.b32 	%r154, -1;
	// begin inline asm
	shfl.sync.down.b32 %r135, %r136, %r152, %r153, %r154;
	// end inline asm
	// begin inline asm
	shfl.sync.down.b32 %r140, %r141, %r152, %r153, %r154;
	// end inline asm
	mov.b64 	%rd238, {%r135, %r140};
	mov.b64 	%fd146, %rd238;
	mov.b64 	{%r146, %r151}, %rd341;
	// begin inline asm
	shfl.sync.down.b32 %r145, %r146, %r152, %r153, %r154;
	// end inline asm
	// begin inline asm
	shfl.sync.down.b32 %r150, %r151, %r152, %r153, %r154;
	// end inline asm
	mov.b64 	%rd170, {%r145, %r150};
	setp.gt.s32 	%p71, %r54, 15;
	mov.f64 	%fd241, %fd233;
	mov.u64 	%rd349, %rd341;
	@%p71 bra 	$L__BB10_184;
	setp.lt.f64 	%p72, %fd233, %fd146;
	mov.f64 	%fd241, %fd146;
	mov.u64 	%rd349, %rd170;
	@%p72 bra 	$L__BB10_184;
	setp.gt.f64 	%p73, %fd233, %fd146;
	mov.f64 	%fd241, %fd233;
	mov.u64 	%rd349, %rd341;
	@%p73 bra 	$L__BB10_184;
	setp.lt.s64 	%p74, %rd341, %rd170;
	selp.f64 	%fd241, %fd233, %fd146, %p74;
	min.s64 	%rd349, %rd341, %rd170;
$L__BB10_184:
	setp.ne.s32 	%p75, %r54, 0;
	@%p75 bra 	$L__BB10_186;
	shr.u32 	%r155, %r20, 1;
	and.b32  	%r156, %r155, 496;
	mov.u32 	%r157, _ZN6thrust24THRUST_300001_SM_1000_NS8cuda_cub4core6detail5shmemE;
	add.s32 	%r158, %r157, %r156;
	st.shared.f64 	[%r158+8], %fd241;
	st.shared.u64 	[%r158+16], %rd349;
$L__BB10_186:
	bar.sync 	0;
	setp.ne.s32 	%p76, %r20, 0;
	@%p76 bra 	$L__BB10_208;
	ld.shared.f64 	%fd149, [_ZN6thrust24THRUST_300001_SM_1000_NS8cuda_cub4core6detail5shmemE+24];
	ld.shared.u64 	%rd173, [_ZN6thrust24THRUST_300001_SM_1000_NS8cuda_cub4core6detail5shmemE+32];
	setp.lt.f64 	%p77, %fd241, %fd149;
	mov.f64 	%fd235, %fd149;
	mov.u64 	%rd343, %rd173;
	@%p77 bra 	$L__BB10_190;
	setp.lt.f64 	%p78, %fd149, %fd241;
	mov.f64 	%fd235, %fd241;
	mov.u64 	%rd343, %rd349;
	@%p78 bra 	$L__BB10_190;
	setp.lt.s64 	%p79, %rd349, %rd173;
	selp.f64 	%fd235, %fd241, %fd149, %p79;
	min.s64 	%rd343, %rd349, %rd173;
$L__BB10_190:
	ld.shared.f64 	%fd152, [_ZN6thrust24THRUST_300001_SM_1000_NS8cuda_cub4core6detail5shmemE+40];
	ld.shared.u64 	%rd176, [_ZN6thrust24THRUST_300001_SM_1000_NS8cuda_cub4core6detail5shmemE+48];
	setp.lt.f64 	%p80, %fd235, %fd152;
	mov.f64 	%fd236, %fd152;
	mov.u64 	%rd344, %rd176;
	@%p80 bra 	$L__BB10_193;
	setp.lt.f64 	%p81, %fd152, %fd235;
	mov.f64 	%fd236, %fd235;
	mov.u64 	%rd344, %rd343;
	@%p81 bra 	$L__BB10_193;
	setp.lt.s64 	%p82, %rd343, %rd176;
	selp.f64 	%fd236, %fd235, %fd152, %p82;
	min.s64 	%rd344, %rd343, %rd176;
$L__BB10_193:
	ld.shared.f64 	%fd155, [_ZN6thrust24THRUST_300001_SM_1000_NS8cuda_cub4core6detail5shmemE+56];
	ld.shared.u64 	%rd179, [_ZN6thrust24THRUST_300001_SM_1000_NS8cuda_cub4core6detail5shmemE+64];
	setp.lt.f64 	%p83, %fd236, %fd155;
	mov.f64 	%fd237, %fd155;
	mov.u64 	%rd345, %rd179;
	@%p83 bra 	$L__BB10_196;
	setp.lt.f64 	%p84, %fd155, %fd236;
	mov.f64 	%fd237, %fd236;
	mov.u64 	%rd345, %rd344;
	@%p84 bra 	$L__BB10_196;
	setp.lt.s64 	%p85, %rd344, %rd179;
	selp.f64 	%fd237, %fd236, %fd155, %p85;
	min.s64 	%rd345, %rd344, %rd179;
$L__BB10_196:
	ld.shared.f64 	%fd158, [_ZN6thrust24THRUST_300001_SM_1000_NS8cuda_cub4core6detail5shmemE+72];
	ld.shared.u64 	%rd182, [_ZN6thrust24THRUST_300001_SM_1000_NS8cuda_cub4core6detail5shmemE+80];
	setp.lt.f64 	%p86, %fd237, %fd158;
	mov.f64 	%fd238, %fd158;
	mov.u64 	%rd346, %rd182;
	@%p86 bra 	$L__BB10_199;
	setp.lt.f64 	%p87, %fd158, %fd237;
	mov.f64 	%fd238, %fd237;
	mov.u64 	%rd346, %rd345;
	@%p87 bra 	$L__BB10_199;
	setp.lt.s64 	%p88, %rd345, %rd182;
	selp.f64 	%fd238, %fd237, %fd158, %p88;
	min.s64 	%rd346, %rd345, %rd182;
$L__BB10_199:
	ld.shared.f64 	%fd161, [_ZN6thrust24THRUST_300001_SM_1000_NS8cuda_cub4core6detail5shmemE+88];
	ld.shared.u64 	%rd185, [_ZN6thrust24THRUST_300001_SM_1000_NS8cuda_cub4core6detail5shmemE+96];
	setp.lt.f64 	%p89, %fd238, %fd161;
	mov.f64 	%fd239, %fd161;
	mov.u64 	%rd347, %rd185;
	@%p89 bra 	$L__BB10_202;
	setp.lt.f64 	%p90, %fd161, %fd238;
	mov.f64 	%fd239, %fd238;
	mov.u64 	%rd347, %rd346;
	@%p90 bra 	$L__BB10_202;
	setp.lt.s64 	%p91, %rd346, %rd185;
	selp.f64 	%fd239, %fd238, %fd161, %p91;
	min.s64 	%rd347, %rd346, %rd185;
$L__BB10_202:
	ld.shared.f64 	%fd164, [_ZN6thrust24THRUST_300001_SM_1000_NS8cuda_cub4core6detail5shmemE+104];
	ld.shared.u64 	%rd188, [_ZN6thrust24THRUST_300001_SM_1000_NS8cuda_cub4core6detail5shmemE+112];
	setp.lt.f64 	%p92, %fd239, %fd164;
	mov.f64 	%fd240, %fd164;
	mov.u64 	%rd348, %rd188;
	@%p92 bra 	$L__BB10_205;
	setp.lt.f64 	%p93, %fd164, %fd239;
	mov.f64 	%fd240, %fd239;
	mov.u64 	%rd348, %rd347;
	@%p93 bra 	$L__BB10_205;
	setp.lt.s64 	%p94, %rd347, %rd188;
	selp.f64 	%fd240, %fd239, %fd164, %p94;
	min.s64 	%rd348, %rd347, %rd188;
$L__BB10_205:
	ld.shared.f64 	%fd167, [_ZN6thrust24THRUST_300001_SM_1000_NS8cuda_cub4core6detail5shmemE+120];
	ld.shared.u64 	%rd191, [_ZN6thrust24THRUST_300001_SM_1000_NS8cuda_cub4core6detail5shmemE+128];
	setp.lt.f64 	%p95, %fd240, %fd167;
	mov.u64 	%rd349, %rd191;
	mov.f64 	%fd241, %fd167;
	@%p95 bra 	$L__BB10_208;
	setp.lt.f64 	%p96, %fd167, %fd240;
	mov.u64 	%rd349, %rd348;
	mov.f64 	%fd241, %fd240;
	@%p96 bra 	$L__BB10_208;
	setp.lt.s64 	%p97, %rd348, %rd191;
	selp.f64 	%fd241, %fd240, %fd167, %p97;
	min.s64 	%rd349, %rd348, %rd191;
$L__BB10_208:
	mov.u32 	%r389, %tid.x;
	setp.ne.s32 	%p214, %r389, 0;
	@%p214 bra 	$L__BB10_210;
	ld.param.u64 	%rd280, [_ZN6thrust24THRUST_300001_SM_1000_NS8cuda_cub4core6detail13_kernel_agentINS1_8__reduce11ReduceAgentINS0_12zip_iteratorIN4cuda3std3__45tupleIJNS0_6detail15normal_iteratorINS0_10device_ptrIdEEEENS0_17counting_iteratorIlNS0_11use_defaultESI_SI_EEEEEEEPNSB_IJdlEEESM_lNS1_9__extrema9arg_max_fIdlNSA_4lessIdEEEEEEJSL_SN_lN3cub18CUB_300001_SM_100013GridEvenShareIlEENSV_9GridQueueIyEESS_EEEvDpT0__param_1];
	cvta.to.global.u64 	%rd277, %rd280;
	mul.wide.u32 	%rd278, %r1, 16;
	add.s64 	%rd279, %rd277, %rd278;
	st.global.f64 	[%rd279], %fd241;
	st.global.u64 	[%rd279+8], %rd349;
$L__BB10_210:
	ret;

}
	// .globl	_ZN6thrust24THRUST_300001_SM_1000_NS8cuda_cub4core6detail13_kernel_agentINS1_8__reduce10DrainAgentIlEEJN3cub18CUB_300001_SM_10009GridQueueIyEElEEEvDpT0_
.visible .entry _ZN6thrust24THRUST_300001_SM_1000_NS8cuda_cub4core6detail13_kernel_agentINS1_8__reduce10DrainAgentIlEEJN3cub18CUB_300001_SM_10009GridQueueIyEElEEEvDpT0_(
	.param .align 8 .b8 _ZN6thrust24THRUST_300001_SM_1000_NS8cuda_cub4core6detail13_kernel_agentINS1_8__reduce10DrainAgentIlEEJN3cub18CUB_300001_SM_10009GridQueueIyEElEEEvDpT0__param_0[8],
	.param .u64 _ZN6thrust24THRUST_300001_SM_1000_NS8cuda_cub4core6detail13_kernel_agentINS1_8__reduce10DrainAgentIlEEJN3cub18CUB_300001_SM_10009GridQueueIyEElEEEvDpT0__param_1
)
.maxntid 1
{
	.reg .b64 	%rd<5>;

	ld.param.u64 	%rd1, [_ZN6thrust24THRUST_300001_SM_1000_NS8cuda_cub4core6detail13_kernel_agentINS1_8__reduce10DrainAgentIlEEJN3cub18CUB_300001_SM_10009GridQueueIyEElEEEvDpT0__param_0];
	ld.param.u64 	%rd2, [_ZN6thrust24THRUST_300001_SM_1000_NS8cuda_cub4core6detail13_kernel_agentINS1_8__reduce10DrainAgentIlEEJN3cub18CUB_300001_SM_10009GridQueueIyEElEEEvDpT0__param_1];
	cvta.to.global.u64 	%rd3, %rd1;
	st.global.u64 	[%rd3], %rd2;
	mov.b64 	%rd4, 0;
	st.global.u64 	[%rd3+8], %rd4;
	ret;

}
	// .globl	_ZN6thrust24THRUST_300001_SM_1000_NS8cuda_cub4core6detail13_kernel_agentINS1_8__reduce11ReduceAgentIPN4cuda3std3__45tupleIJdlEEESC_SB_lNS1_9__extrema9arg_max_fIdlNS9_4lessIdEEEEEEJSC_SC_iSH_EEEvDpT0_
.visible .entry _ZN6thrust24THRUST_300001_SM_1000_NS8cuda_cub4core6detail13_kernel_agentINS1_8__reduce11ReduceAgentIPN4cuda3std3__45tupleIJdlEEESC_SB_lNS1_9__extrema9arg_max_fIdlNS9_4lessIdEEEEEEJSC_SC_iSH_EEEvDpT0_(
	.param .u64 .ptr .align 1 _ZN6thrust24THRUST_300001_SM_1000_NS8cuda_cub4core6detail13_kernel_agentINS1_8__reduce11ReduceAgentIPN4cuda3std3__45tupleIJdlEEESC_SB_lNS1_9__extrema9arg_max_fIdlNS9_4lessIdEEEEEEJSC_SC_iSH_EEEvDpT0__param_0,
	.param .u64 .ptr .align 1 _ZN6thrust24THRUST_300001_SM_1000_NS8cuda_cub4core6detail13_kernel_agentINS1_8__reduce11ReduceAgentIPN4cuda3std3__45tupleIJdlEEESC_SB_lNS1_9__extrema9arg_max_fIdlNS9_4lessIdEEEEEEJSC_SC_iSH_EEEvDpT0__param_1,
	.param .u32 _ZN6thrust24THRUST_300001_SM_1000_NS8cuda_cub4core6detail13_kernel_agentINS1_8__reduce11ReduceAgentIPN4cuda3std3__45tupleIJdlEEESC_SB_lNS1_9__extrema9arg_max_fIdlNS9_4lessIdEEEEEEJSC_SC_iSH_EEEvDpT0__param_2,
	.param .align 1 .b8 _ZN6thrust24THRUST_300001_SM_1000_NS8cuda_cub4core6detail13_kernel_agentINS1_8__reduce11ReduceAgentIPN4cuda3std3__45tupleIJdlEEESC_SB_lNS1_9__extrema9arg_max_fIdlNS9_4lessIdEEEEEEJSC_SC_iSH_EEEvDpT0__param_3[1]
)
.maxntid 256
{
	.reg .pred 	%p<264>;
	.reg .b32 	%r<374>;
	.reg .b64 	%rd<508>;
	.reg .b64 	%fd<293>;

	ld.param.u64 	%rd237, [_ZN6thrust24THRUST_300001_SM_1000_NS8cuda_cub4core6detail13_kernel_agentINS1_8__reduce11ReduceAgentIPN4cuda3std3__45tupleIJdlEEESC_SB_lNS1_9__extrema9arg_max_fIdlNS9_4lessIdEEEEEEJSC_SC_iSH_EEEvDpT0__param_0];
	ld.param.u32 	%r29, [_ZN6thrust24THRUST_300001_SM_1000_NS8cuda_cub4core6detail13_kernel_agentINS1_8__reduce11ReduceAgentIPN4cuda3std3__45tupleIJdlEEESC_SB_lNS1_9__extrema9arg_max_fIdlNS9_4lessIdEEEEEEJSC_SC_iSH_EEEvDpT0__param_2];
	cvt.s64.s32 	%rd1, %r29;
	setp.eq.s32 	%p1, %r29, 0;
	@%p1 bra 	$L__BB12_234;
	setp.gt.s32 	%p2, %r29, 1279;
	@%p2 bra 	$L__BB12_121;
	mov.u32 	%r1, %tid.x;
	setp.ge.s32 	%p147, %r1, %r29;
	mov.f64 	%fd224, 0d0000000000000000;
	mov.b64 	%rd431, 0;
	mov.u32 	%r368, %r1;
	@%p147 bra 	$L__BB12_4;
	mul.wide.u32 	%rd375, %r1, 16;
	add.s64 	%rd372, %rd237, %rd375;
	// begin inline asm
	ld.global.nc.u64 %rd371, [%rd372];
	// end inline asm
	add.s64 	%rd374, %rd372, 8;
	// begin inline asm
	ld.global.nc.u64 %rd431, [%rd374];
	// end inline asm
	mov.b64 	%fd224, %rd371;
	add.s32 	%r368, %r1, 256;
$L__BB12_4:
	setp.ge.s32 	%p148, %r368, %r29;
	@%p148 bra 	$L__BB12_25;
	not.b32 	%r141, %r368;
	add.s32 	%r4, %r29, %r141;
	and.b32  	%r142, %r4, 768;
	setp.eq.s32 	%p149, %r142, 768;
	@%p149 bra 	$L__BB12_11;
	mul.wide.u32 	%rd377, %r368, 16;
	add.s64 	%rd422, %rd237, %rd377;
	shr.u32 	%r143, %r4, 8;
	add.s32 	%r144, %r143, 1;
	and.b32  	%r145, %r144, 3;
	neg.s32 	%r366, %r145;
$L__BB12_7:
	.pragma "nounroll";
	mov.u64 	%rd6, %rd431;
	mov.f64 	%fd3, %fd224;
	// begin inline asm
	ld.global.nc.u64 %rd378, [%rd422];
	// end inline asm
	add.s64 	%rd381, %rd422, 8;
	// begin inline asm
	ld.global.nc.u64 %rd380, [%rd381];
	// end inline asm
	mov.b64 	%fd4, %rd378;
	setp.lt.f64 	%p150, %fd3, %fd4;
	mov.u64 	%rd431, %rd380;
	mov.f64 	%fd224, %fd4;
	@%p150 bra 	$L__BB12_10;
	setp.gt.f64 	%p151, %fd3, %fd4;
	mov.u64 	%rd431, %rd6;
	mov.f64 	%fd224, %fd3;
	@%p151 bra 	$L__BB12_10;
	setp.lt.s64 	%p152, %rd6, %rd380;
	min.s64 	%rd431, %rd6, %rd380;
	selp.f64 	%fd224, %fd3, %fd4, %p152;
$L__BB12_10:
	add.s32 	%r368, %r368, 256;
	add.s64 	%rd422, %rd422, 4096;
	add.s32 	%r366, %r366, 1;
	setp.ne.s32 	%p153, %r366, 0;
	@%p153 bra 	$L__BB12_7;
$L__BB12_11:
	setp.lt.u32 	%p154, %r4, 768;
	@%p154 bra 	$L__BB12_25;
$L__BB12_12:
	mul.wide.s32 	%rd386, %r368, 16;
	add.s64 	%rd383, %rd237, %rd386;
	// begin inline asm
	ld.global.nc.u64 %rd382, [%rd383];
	// end inline asm
	add.s64 	%rd385, %rd383, 8;
	// begin inline asm
	ld.global.nc.u64 %rd384, [%rd385];
	// end inline asm
	mov.b64 	%fd10, %rd382;
	setp.lt.f64 	%p155, %fd224, %fd10;
	mov.u64 	%rd428, %rd384;
	mov.f64 	%fd221, %fd10;
	@%p155 bra 	$L__BB12_15;
	setp.gt.f64 	%p156, %fd224, %fd10;
	mov.u64 	%rd428, %rd431;
	mov.f64 	%fd221, %fd224;
	@%p156 bra 	$L__BB12_15;
	setp.lt.s64 	%p157, %rd431, %rd384;
	min.s64 	%rd428, %rd431, %rd384;
	selp.f64 	%fd221, %fd224, %fd10, %p157;
$L__BB12_15:
	add.s64 	%rd388, %rd383, 4096;
	// begin inline asm
	ld.global.nc.u64 %rd387, [%rd388];
	// end inline asm
	add.s64 	%rd390, %rd383, 4104;
	// begin inline asm
	ld.global.nc.u64 %rd389, [%rd390];
	// end inline asm
	mov.b64 	%fd13, %rd387;
	setp.lt.f64 	%p158, %fd221, %fd13;
	mov.u64 	%rd429, %rd389;
	mov.f64 	%fd222, %fd13;
	@%p158 bra 	$L__BB12_18;
	setp.gt.f64 	%p159, %fd221, %fd13;
	mov.u64 	%rd429, %rd428;
	mov.f64 	%fd222, %fd221;
	@%p159 bra 	$L__BB12_18;
	setp.lt.s64 	%p160, %rd428, %rd389;
	min.s64 	%rd429, %rd428, %rd389;
	selp.f64 	%fd222, %fd221, %fd13, %p160;
$L__BB12_18:
	add.s64 	%rd392, %rd383, 8192;
	// begin inline asm
	ld.global.nc.u64 %rd391, [%rd392];
	// end inline asm
	add.s64 	%rd394, %rd383, 8200;
	// begin inline asm
	ld.global.nc.u64 %rd393, [%rd394];
	// end inline asm
	mov.b64 	%fd16, %rd391;
	setp.lt.f64 	%p161, %fd222, %fd16;
	mov.u64 	%rd430, %rd393;
	mov.f64 	%fd223, %fd16;
	@%p161 bra 	$L__BB12_21;
	setp.gt.f64 	%p162, %fd222, %fd16;
	mov.u64 	%rd430, %rd429;
	mov.f64 	%fd223, %fd222;
	@%p162 bra 	$L__BB12_21;
	setp.lt.s64 	%p163, %rd429, %rd393;
	min.s64 	%rd430, %rd429, %rd393;
	selp.f64 	%fd223, %fd222, %fd16, %p163;
$L__BB12_21:
	add.s64 	%rd396, %rd383, 12288;
	// begin inline asm
	ld.global.nc.u64 %rd395, [%rd396];
	// end inline asm
	add.s64 	%rd398, %rd383, 12296;
	// begin inline asm
	ld.global.nc.u64 %rd397, [%rd398];
	// end inline asm
	mov.b64 	%fd19, %rd395;
	setp.lt.f64 	%p164, %fd223, %fd19;
	mov.u64 	%rd431, %rd397;
	mov.f64 	%fd224, %fd19;
	@%p164 bra 	$L__BB12_24;
	setp.gt.f64 	%p165, %fd223, %fd19;
	mov.u64 	%rd431, %rd430;
	mov.f64 	%fd224, %fd223;
	@%p165 bra 	$L__BB12_24;
	setp.lt.s64 	%p166, %rd430, %rd397;
	min.s64 	%rd431, %rd430, %rd397;
	selp.f64 	%fd224, %fd223, %fd19, %p166;
$L__BB12_24:
	add.s32 	%r368, %r368, 1024;
	setp.lt.s32 	%p167, %r368, %r29;
	@%p167 bra 	$L__BB12_12;
$L__BB12_25:
	setp.lt.s32 	%p168, %r29, 256;
	@%p168 bra 	$L__BB12_70;
	// begin inline asm
	mov.u32 %r259, %laneid;
	// end inline asm
	mov.b64 	%rd409, %fd224;
	mov.b64 	{%r261, %r266}, %rd409;
	mov.b32 	%r277, 1;
	mov.b32 	%r278, 31;
	mov.b32 	%r279, -1;
	// begin inline asm
	shfl.sync.down.b32 %r260, %r261, %r277, %r278, %r279;
	// end inline asm
	// begin inline asm
	shfl.sync.down.b32 %r265, %r266, %r277, %r278, %r279;
	// end inline asm
	mov.b64 	%rd410, {%r260, %r265};
	mov.b64 	%fd23, %rd410;
	mov.b64 	{%r271, %r276}, %rd431;
	// begin inline asm
	shfl.sync.down.b32 %r270, %r271, %r277, %r278, %r279;
	// end inline asm
	// begin inline asm
	shfl.sync.down.b32 %r275, %r276, %r277, %r278, %r279;
	// end inline asm
	mov.b64 	%rd28, {%r270, %r275};
	setp.gt.s32 	%p220, %r259, 30;
	mov.u64 	%rd433, %rd431;
	mov.f64 	%fd226, %fd224;
	@%p220 bra 	$L__BB12_30;
	setp.lt.f64 	%p221, %fd224, %fd23;
	mov.u64 	%rd433, %rd28;
	mov.f64 	%fd226, %fd23;
	@%p221 bra 	$L__BB12_30;
	setp.gt.f64 	%p222, %fd224, %fd23;
	mov.u64 	%rd433, %rd431;
	mov.f64 	%fd226, %fd224;
	@%p222 bra 	$L__BB12_30;
	setp.lt.s64 	%p223, %rd431, %rd28;
	min.s64 	%rd433, %rd431, %rd28;
	selp.f64 	%fd226, %fd224, %fd23, %p223;
$L__BB12_30:
	mov.b64 	%rd411, %fd226;
	mov.b64 	{%r281, %r286}, %rd411;
	mov.b32 	%r297, 2;
	mov.b32 	%r298, 31;
	mov.b32 	%r299, -1;
	// begin inline asm
	shfl.sync.down.b32 %r280, %r281, %r297, %r298, %r299;
	// end inline asm
	// begin inline asm
	shfl.sync.down.b32 %r285, %r286, %r297, %r298, %r299;
	// end inline asm
	mov.b64 	%rd412, {%r280, %r285};
	mov.b64 	%fd26, %rd412;
	mov.b64 	{%r291, %r296}, %rd433;
	// begin inline asm
	shfl.sync.down.b32 %r290, %r291, %r297, %r298, %r299;
	// end inline asm
	// begin inline asm
	shfl.sync.down.b32 %r295, %r296, %r297, %r298, %r299;
	// end inline asm
	mov.b64 	%rd31, {%r290, %r295};
	setp.gt.s32 	%p224, %r259, 29;
	mov.u64 	%rd434, %rd433;
	mov.f64 	%fd227, %fd226;
	@%p224 bra 	$L__BB12_34;
	setp.lt.f64 	%p225, %fd226, %fd26;
	mov.u64 	%rd434, %rd31;
	mov.f64 	%fd227, %fd26;
	@%p225 bra 	$L__BB12_34;
	setp.gt.f64 	%p226, %fd226, %fd26;
	mov.u64 	%rd434, %rd433;
	mov.f64 	%fd227, %fd226;
	@%p226 bra 	$L__BB12_34;
	setp.lt.s64 	%p227, %rd433, %rd31;
	min.s64 	%rd434, %rd433, %rd31;
	selp.f64 	%fd227, %fd226, %fd26, %p227;
$L__BB12_34:
	mov.b64 	%rd413, %fd227;
	mov.b64 	{%r301, %r306}, %rd413;
	mov.b32 	%r317, 4;
	mov.b32 	%r318, 31;
	mov.b32 	%r319, -1;
	// begin inline asm
	shfl.sync.down.b32 %r300, %r301, %r317, %r318, %r319;
	// end inline asm
	// begin inline asm
	shfl.sync.down.b32 %r305, %r306, %r317, %r318, %r319;
	// end inline asm
	mov.b64 	%rd414, {%r300, %r305};
	mov.b64 	%fd29, %rd414;
	mov.b64 	{%r311, %r316}, %rd434;
	// begin inline asm
	shfl.sync.down.b32 %r310, %r311, %r317, %r318, %r319;
	// end inline asm
	// begin inline asm
	shfl.sync.down.b32 %r315, %r316, %r317, %r318, %r319;
	// end inline asm
	mov.b64 	%rd34, {%r310, %r315};
	setp.gt.s32 	%p228, %r259, 27;
	mov.u64 	%rd435, %rd434;
	mov.f64 	%fd228, %fd227;
	@%p228 bra 	$L__BB12_38;
	setp.lt.f64 	%p229, %fd227, %fd29;
	mov.u64 	%rd435, %rd34;
	mov.f64 	%fd228, %fd29;
	@%p229 bra 	$L__BB12_38;
	setp.gt.f64 	%p230, %fd227, %fd29;
	mov.u64 	%rd435, %rd434;
	mov.f64 	%fd228, %fd227;
	@%p230 bra 	$L__BB12_38;
	setp.lt.s64 	%p231, %rd434, %rd34;
	min.s64 	%rd435, %rd434, %rd34;
	selp.f64 	%fd228, %fd227, %fd29, %p231;
$L__BB12_38:
	mov.b64 	%rd415, %fd228;
	mov.b64 	{%r321, %r326}, %rd415;
	mov.b32 	%r337, 8;
	mov.b32 	%r338, 31;
	mov.b32 	%r339, -1;
	// begin inline asm
	shfl.sync.down.b32 %r320, %r321, %r337, %r338, %r339;
	// end inline asm
	// begin inline asm
	shfl.sync.down.b32 %r325, %r326, %r337, %r338, %r339;
	// end inline asm
	mov.b64 	%rd416, {%r320, %r325};
	mov.b64 	%fd32, %rd416;
	mov.b64 	{%r331, %r336}, %rd435;
	// begin inline asm
	shfl.sync.down.b32 %r330, %r331, %r337, %r338, %r339;
	// end inline asm
	// begin inline asm
	shfl.sync.down.b32 %r335, %r336, %r337, %r338, %r339;
	// end inline asm
	mov.b64 	%rd37, {%r330, %r335};
	setp.gt.s32 	%p232, %r259, 23;
	mov.u64 	%rd436, %rd435;
	mov.f64 	%fd229, %fd228;
	@%p232 bra 	$L__BB12_42;
	setp.lt.f64 	%p233, %fd228, %fd32;
	mov.u64 	%rd436, %rd37;
	mov.f64 	%fd229, %fd32;
	@%p233 bra 	$L__BB12_42;
	setp.gt.f64 	%p234, %fd228, %fd32;
	mov.u64 	%rd436, %rd435;
	mov.f64 	%fd229, %fd228;
	@%p234 bra 	$L__BB12_42;
	setp.lt.s64 	%p235, %rd435, %rd37;
	min.s64 	%rd436, %rd435, %rd37;
	selp.f64 	%fd229, %fd228, %fd32, %p235;
$L__BB12_42:
	mov.b64 	%rd417, %fd229;
	mov.b64 	{%r341, %r346}, %rd417;
	mov.b32 	%r357, 16;
	mov.b32 	%r358, 31;
	mov.b32 	%r359, -1;
	// begin inline asm
	shfl.sync.down.b32 %r340, %r341, %r357, %r358, %r359;
	// end inline asm
	// begin inline asm
	shfl.sync.down.b32 %r345, %r346, %r357, %r358, %r359;
	// end inline asm
	mov.b64 	%rd418, {%r340, %r345};
	mov.b64 	%fd35, %rd418;
	mov.b64 	{%r351, %r356}, %rd436;
	// begin inline asm
	shfl.sync.down.b32 %r350, %r351, %r357, %r358, %r359;
	// end inline asm
	// begin inline asm
	shfl.sync.down.b32 %r355, %r356, %r357, %r358, %r359;
	// end inline asm
	mov.b64 	%rd40, {%r350, %r355};
	setp.gt.s32 	%p236, %r259, 15;
	mov.u64 	%rd507, %rd436;
	mov.f64 	%fd292, %fd229;
	@%p236 bra 	$L__BB12_46;
	setp.lt.f64 	%p237, %fd229, %fd35;
	mov.u64 	%rd507, %rd40;
	mov.f64 	%fd292, %fd35;
	@%p237 bra 	$L__BB12_46;
	setp.gt.f64 	%p238, %fd229, %fd35;
	mov.u64 	%rd507, %rd436;
	mov.f64 	%fd292, %fd229;
	@%p238 bra 	$L__BB12_46;
	setp.lt.s64 	%p239, %rd436, %rd40;
	min.s64 	%rd507, %rd436, %rd40;
	selp.f64 	%fd292, %fd229, %fd35, %p239;
$L__BB12_46:
	setp.ne.s32 	%p240, %r259, 0;
	@%p240 bra 	$L__BB12_48;
	shr.u32 	%r360, %r1, 1;
	and.b32  	%r361, %r360, 496;
	mov.u32 	%r362, _ZN6thrust24THRUST_300001_SM_1000_NS8cuda_cub4core6detail5shmemE;
	add.s32 	%r363, %r362, %r361;
	st.shared.f64 	[%r363+8], %fd292;
	st.shared.u64 	[%r363+16], %rd507;
$L__BB12_48:
	bar.sync 	0;
	setp.ne.s32 	%p241, %r1, 0;
	@%p241 bra 	$L__BB12_232;
	ld.shared.f64 	%fd38, [_ZN6thrust24THRUST_300001_SM_1000_NS8cuda_cub4core6detail5shmemE+24];
	ld.shared.u64 	%rd43, [_ZN6thrust24THRUST_300001_SM_1000_NS8cuda_cub4core6detail5shmemE+32];
	setp.lt.f64 	%p242, %fd292, %fd38;
	mov.u64 	%rd438, %rd43;
	mov.f64 	%fd231, %fd38;
	@%p242 bra 	$L__BB12_52;
	setp.lt.f64 	%p243, %fd38, %fd292;
	mov.u64 	%rd438, %rd507;
	mov.f64 	%fd231, %fd292;
	@%p243 bra 	$L__BB12_52;
	setp.lt.s64 	%p244, %rd507, %rd43;
	min.s64 	%rd438, %rd507, %rd43;
	selp.f64 	%fd231, %fd292, %fd38, %p244;
$L__BB12_52:
	ld.shared.f64 	%fd41, [_ZN6thrust24THRUST_300001_SM_1000_NS8cuda_cub4core6detail5shmemE+40];
	ld.shared.u64 	%rd46, [_ZN6thrust24THRUST_300001_SM_1000_NS8cuda_cub4core6detail5shmemE+48];
	setp.lt.f64 	%p245, %fd231, %fd41;
	mov.u64 	%rd439, %rd46;
	mov.f64 	%fd232, %fd41;
	@%p245 bra 	$L__BB12_55;
	setp.lt.f64 	%p246, %fd41, %fd231;
	mov.u64 	%rd439, %rd438;
	mov.f64 	%fd232, %fd231;
	@%p246 bra 	$L__BB12_55;
	setp.lt.s64 	%p247, %rd438, %rd46;
	min.s64 	%rd439, %rd438, %rd46;
	selp.f64 	%fd232, %fd231, %fd41, %p247;
$L__BB12_55:
	ld.shared.f64 	%fd44, [_ZN6thrust24THRUST_300001_SM_1000_NS8cuda_cub4core6detail5shmemE+56];
	ld.shared.u64 	%rd49, [_ZN6thrust24THRUST_300001_SM_1000_NS8cuda_cub4core6detail5shmemE+64];
	setp.lt.f64 	%p248, %fd232, %fd44;
	mov.u64 	%rd440, %rd49;
	mov.f64 	%fd233, %fd44;
	@%p248 bra 	$L__BB12_58;
	setp.lt.f64 	%p249, %fd44, %fd232;
	mov.u64 	%rd440, %rd439;
	mov.f64 	%fd233, %fd232;
	@%p249 bra 	$L__BB12_58;
	setp.lt.s64 	%p250, %rd439, %rd49;
	min.s64 	%rd440, %rd439, %rd49;
	selp.f64 	%fd233, %fd232, %fd44, %p250;
$L__BB12_58:
	ld.shared.f64 	%fd47, [_ZN6thrust24THRUST_300001_SM_1000_NS8cuda_cub4core6detail5shmemE+72];
	ld.shared.u64 	%rd52, [_ZN6thrust24THRUST_300001_SM_1000_NS8cuda_cub4core6detail5shmemE+80];
	setp.lt.f64 	%p251, %fd233, %fd47;
	mov.u64 	%rd441, %rd52;
	mov.f64 	%fd234, %fd47;
	@%p251 bra 	$L__BB12_61;
	setp.lt.f64 	%p252, %fd47, %fd233;
	mov.u64 	%rd441, %rd440;
	mov.f64 	%fd234, %fd233;
	@%p252 bra 	$L__BB12_61;
	setp.lt.s64 	%p253, %rd440, %rd52;
	min.s64 	%rd441, %rd440, %rd52;
	selp.f64 	%fd234, %fd233, %fd47, %p253;
$L__BB12_61:
	ld.shared.f64 	%fd50, [_ZN6thrust24THRUST_300001_SM_1000_NS8cuda_cub4core6detail5shmemE+88];
	ld.shared.u64 	%rd55, [_ZN6thrust24THRUST_300001_SM_1000_NS8cuda_cub4core6detail5shmemE+96];
	setp.lt.f64 	%p254, %fd234, %fd50;
	mov.u64 	%rd442, %rd55;
	mov.f64 	%fd235, %fd50;
	@%p254 bra 	$L__BB12_64;
	setp.lt.f64 	%p255, %fd50, %fd234;
	mov.u64 	%rd442, %rd441;
	mov.f64 	%fd235, %fd234;
	@%p255 bra 	$L__BB12_64;
	setp.lt.s64 	%p256, %rd441, %rd55;
	min.s64 	%rd442, %rd441, %rd55;
	selp.f64 	%fd235, %fd234, %fd50, %p256;
$L__BB12_64:
	ld.shared.f64 	%fd53, [_ZN6thrust24THRUST_300001_SM_1000_NS8cuda_cub4core6detail5shmemE+104];
	ld.shared.u64 	%rd58, [_ZN6thrust24THRUST_300001_SM_1000_NS8cuda_cub4core6detail5shmemE+112];
	setp.lt.f64 	%p257, %fd235, %fd53;
	mov.u64 	%rd443, %rd58;
	mov.f64 	%fd236, %fd53;
	@%p257 bra 	$L__BB12_67;
	setp.lt.f64 	%p258, %fd53, %fd235;
	mov.u64 	%rd443, %rd442;
	mov.f64 	%fd236, %fd235;
	@%p258 bra 	$L__BB12_67;
	setp.lt.s64 	%p259, %rd442, %rd58;
	min.s64 	%rd443, %rd442, %rd58;
	selp.f64 	%fd236, %fd235, %fd53, %p259;
$L__BB12_67:
	ld.shared.f64 	%fd56, [_ZN6thrust24THRUST_300001_SM_1000_NS8cuda_cub4core6detail5shmemE+120];
	ld.shared.u64 	%rd61, [_ZN6thrust24THRUST_300001_SM_1000_NS8cuda_cub4core6detail5shmemE+128];
	setp.lt.f64 	%p260, %fd236, %fd56;
	mov.u64 	%rd507, %rd61;
	mov.f64 	%fd292, %fd56;
	@%p260 bra 	$L__BB12_232;
	setp.lt.f64 	%p261, %fd56, %fd236;
	mov.u64 	%rd507, %rd443;
	mov.f64 	%fd292, %fd236;
	@%p261 bra 	$L__BB12_232;
	setp.lt.s64 	%p262, %rd443, %rd61;
	min.s64 	%rd507, %rd443, %rd61;
	selp.f64 	%fd292, %fd236, %fd56, %p262;
	bra.uni 	$L__BB12_232;
$L__BB12_70:
	// begin inline asm
	mov.u32 %r146, %laneid;
	// end inline asm
	and.b32  	%r167, %r1, 992;
	add.s32 	%r168, %r167, 32;
	setp.gt.s32 	%p169, %r168, %r29;
	not.b32 	%r169, %r167;
	add.s32 	%r170, %r29, %r169;
	selp.b32 	%r165, %r170, 31, %p169;
	mov.b64 	%rd399, %fd224;
	mov.b64 	{%r148, %r153}, %rd399;
	mov.b32 	%r164, 1;
	mov.b32 	%r166, -1;
	// begin inline asm
	shfl.sync.down.b32 %r147, %r148, %r164, %r165, %r166;
	// end inline asm
	// begin inline asm
	shfl.sync.down.b32 %r152, %r153, %r164, %r165, %r166;
	// end inline asm
	mov.b64 	%rd400, {%r147, %r152};
	mov.b64 	%fd58, %rd400;
	mov.b64 	{%r158, %r163}, %rd431;
	// begin inline asm
	shfl.sync.down.b32 %r157, %r158, %r164, %r165, %r166;
	// end inline asm
	// begin inline asm
	shfl.sync.down.b32 %r162, %r163, %r164, %r165, %r166;
	// end inline asm
	mov.b64 	%rd63, {%r157, %r162};
	setp.ge.s32 	%p170, %r146, %r165;
	mov.u64 	%rd444, %rd431;
	mov.f64 	%fd237, %fd224;
	@%p170 bra 	$L__BB12_74;
	setp.lt.f64 	%p171, %fd224, %fd58;
	mov.u64 	%rd444, %rd63;
	mov.f64 	%fd237, %fd58;
	@%p171 bra 	$L__BB12_74;
	setp.gt.f64 	%p172, %fd224, %fd58;
	mov.u64 	%rd444, %rd431;
	mov.f64 	%fd237, %fd224;
	@%p172 bra 	$L__BB12_74;
	setp.lt.s64 	%p173, %rd431, %rd63;
	min.s64 	%rd444, %rd431, %rd63;
	selp.f64 	%fd237, %fd224, %fd58, %p173;
$L__BB12_74:
	mov.b64 	%rd401, %fd237;
	mov.b64 	{%r172, %r177}, %rd401;
	mov.b32 	%r188, 2;
	mov.b32 	%r190, -1;
	// begin inline asm
	shfl.sync.down.b32 %r171, %r172, %r188, %r165, %r190;
	// end inline asm
	// begin inline asm
	shfl.sync.down.b32 %r176, %r177, %r188, %r165, %r190;
	// end inline asm
	mov.b64 	%rd402, {%r171, %r176};
	mov.b64 	%fd61, %rd402;
	mov.b64 	{%r182, %r187}, %rd444;
	// begin inline asm
	shfl.sync.down.b32 %r181, %r182, %r188, %r165, %r190;
	// end inline asm
	// begin inline asm
	shfl.sync.down.b32 %r186, %r187, %r188, %r165, %r190;
	// end inline asm
	mov.b64 	%rd66, {%r181, %r186};
	add.s32 	%r191, %r146, 2;
	setp.gt.s32 	%p174, %r191, %r165;
	mov.u64 	%rd445, %rd444;
	mov.f64 	%fd238, %fd237;
	@%p174 bra 	$L__BB12_78;
	setp.lt.f64 	%p175, %fd237, %fd61;
	mov.u64 	%rd445, %rd66;
	mov.f64 	%fd238, %fd61;
	@%p175 bra 	$L__BB12_78;
	setp.gt.f64 	%p176, %fd237, %fd61;
	mov.u64 	%rd445, %rd444;
	mov.f64 	%fd238, %fd237;
	@%p176 bra 	$L__BB12_78;
	setp.lt.s64 	%p177, %rd444, %rd66;
	min.s64 	%rd445, %rd444, %rd66;
	selp.f64 	%fd238, %fd237, %fd61, %p177;
$L__BB12_78:
	mov.b64 	%rd403, %fd238;
	mov.b64 	{%r193, %r198}, %rd403;
	mov.b32 	%r209, 4;
	mov.b32 	%r211, -1;
	// begin inline asm
	shfl.sync.down.b32 %r192, %r193, %r209, %r165, %r211;
	// end inline asm
	// begin inline asm
	shfl.sync.down.b32 %r197, %r198, %r209, %r165, %r211;
	// end inline asm
	mov.b64 	%rd404, {%r192, %r197};
	mov.b64 	%fd64, %rd404;
	mov.b64 	{%r203, %r208}, %rd445;
	// begin inline asm
	shfl.sync.down.b32 %r202, %r203, %r209, %r165, %r211;
	// end inline asm
	// begin inline asm
	shfl.sync.down.b32 %r207, %r208, %r209, %r165, %r211;
	// end inline asm
	mov.b64 	%rd69, {%r202, %r207};
	add.s32 	%r212, %r146, 4;
	setp.gt.s32 	%p178, %r212, %r165;
	mov.u64 	%rd446, %rd445;
	mov.f64 	%fd239, %fd238;
	@%p178 bra 	$L__BB12_82;
	setp.lt.f64 	%p179, %fd238, %fd64;
	mov.u64 	%rd446, %rd69;
	mov.f64 	%fd239, %fd64;
	@%p179 bra 	$L__BB12_82;
	setp.gt.f64 	%p180, %fd238, %fd64;
	mov.u64 	%rd446, %rd445;
	mov.f64 	%fd239, %fd238;
	@%p180 bra 	$L__BB12_82;
	setp.lt.s64 	%p181, %rd445, %rd69;
	min.s64 	%rd446, %rd445, %rd69;
	selp.f64 	%fd239, %fd238, %fd64, %p181;
$L__BB12_82:
	mov.b64 	%rd405, %fd239;
	mov.b64 	{%r214, %r219}, %rd405;
	mov.b32 	%r230, 8;
	mov.b32 	%r232, -1;
	// begin inline asm
	shfl.sync.down.b32 %r213, %r214, %r230, %r165, %r232;
	// end inline asm
	// begin inline asm
	shfl.sync.down.b32 %r218, %r219, %r230, %r165, %r232;
	// end inline asm
	mov.b64 	%rd406, {%r213, %r218};
	mov.b64 	%fd67, %rd406;
	mov.b64 	{%r224, %r229}, %rd446;
	// begin inline asm
	shfl.sync.down.b32 %r223, %r224, %r230, %r165, %r232;
	// end inline asm
	// begin inline asm
	shfl.sync.down.b32 %r228, %r229, %r230, %r165, %r232;
	// end inline asm
	mov.b64 	%rd72, {%r223, %r228};
	add.s32 	%r233, %r146, 8;
	setp.gt.s32 	%p182, %r233, %r165;
	mov.u64 	%rd447, %rd446;
	mov.f64 	%fd240, %fd239;
	@%p182 bra 	$L__BB12_86;
	setp.lt.f64 	%p183, %fd239, %fd67;
	mov.u64 	%rd447, %rd72;
	mov.f64 	%fd240, %fd67;
	@%p183 bra 	$L__BB12_86;
	setp.gt.f64 	%p184, %fd239, %fd67;
	mov.u64 	%rd447, %rd446;
	mov.f64 	%fd240, %fd239;
	@%p184 bra 	$L__BB12_86;
	setp.lt.s64 	%p185, %rd446, %rd72;
	min.s64 	%rd447, %rd446, %rd72;
	selp.f64 	%fd240, %fd239, %fd67, %p185;
$L__BB12_86:
	mov.b64 	%rd407, %fd240;
	mov.b64 	{%r235, %r240}, %rd407;
	mov.b32 	%r251, 16;
	mov.b32 	%r253, -1;
	// begin inline asm
	shfl.sync.down.b32 %r234, %r235, %r251, %r165, %r253;
	// end inline asm
	// begin inline asm
	shfl.sync.down.b32 %r239, %r240, %r251, %r165, %r253;
	// end inline asm
	mov.b64 	%rd408, {%r234, %r239};
	mov.b64 	%fd70, %rd408;
	mov.b64 	{%r245, %r250}, %rd447;
	// begin inline asm
	shfl.sync.down.b32 %r244, %r245, %r251, %r165, %r253;
	// end inline asm
	// begin inline asm
	shfl.sync.down.b32 %r249, %r250, %r251, %r165, %r253;
	// end inline asm
	mov.b64 	%rd75, {%r244, %r249};
	add.s32 	%r254, %r146, 16;
	setp.gt.s32 	%p186, %r254, %r165;
	mov.u64 	%rd507, %rd447;
	mov.f64 	%fd292, %fd240;
	@%p186 bra 	$L__BB12_90;
	setp.lt.f64 	%p187, %fd240, %fd70;
	mov.u64 	%rd507, %rd75;
	mov.f64 	%fd292, %fd70;
	@%p187 bra 	$L__BB12_90;
	setp.gt.f64 	%p188, %fd240, %fd70;
	mov.u64 	%rd507, %rd447;
	mov.f64 	%fd292, %fd240;
	@%p188 bra 	$L__BB12_90;
	setp.lt.s64 	%p189, %rd447, %rd75;
	min.s64 	%rd507, %rd447, %rd75;
	selp.f64 	%fd292, %fd240, %fd70, %p189;
$L__BB12_90:
	setp.ne.s32 	%p190, %r146, 0;
	@%p190 bra 	$L__BB12_92;
	shr.u32 	%r255, %r1, 1;
	and.b32  	%r256, %r255, 496;
	mov.u32 	%r257, _ZN6thrust24THRUST_300001_SM_1000_NS8cuda_cub4core6detail5shmemE;
	add.s32 	%r258, %r257, %r256;
	st.shared.f64 	[%r258+8], %fd292;
	st.shared.u64 	[%r258+16], %rd507;
$L__BB12_92:
	bar.sync 	0;
	setp.ne.s32 	%p191, %r1, 0;
	@%p191 bra 	$L__BB12_232;
	setp.lt.s32 	%p192, %r29, 33;
	mov.f64 	%fd242, %fd292;
	mov.u64 	%rd449, %rd507;
	@%p192 bra 	$L__BB12_97;
	ld.shared.f64 	%fd73, [_ZN6thrust24THRUST_300001_SM_1000_NS8cuda_cub4core6detail5shmemE+24];
	ld.shared.u64 	%rd78, [_ZN6thrust24THRUST_300001_SM_1000_NS8cuda_cub4core6detail5shmemE+32];
	setp.lt.f64 	%p193, %fd292, %fd73;
	mov.f64 	%fd242, %fd73;
	mov.u64 	%rd449, %rd78;
	@%p193 bra 	$L__BB12_97;
	setp.lt.f64 	%p194, %fd73, %fd292;
	mov.f64 	%fd242, %fd292;
	mov.u64 	%rd449, %rd507;
	@%p194 bra 	$L__BB12_97;
	setp.lt.s64 	%p195, %rd507, %rd78;
	min.s64 	%rd449, %rd507, %rd78;
	selp.f64 	%fd242, %fd292, %fd73, %p195;
$L__BB12_97:
	setp.lt.s32 	%p196, %r29, 65;
	mov.f64 	%fd243, %fd242;
	mov.u64 	%rd450, %rd449;
	@%p196 bra 	$L__BB12_101;
	ld.shared.f64 	%fd76, [_ZN6thrust24THRUST_300001_SM_1000_NS8cuda_cub4core6detail5shmemE+40];
	ld.shared.u64 	%rd81, [_ZN6thrust24THRUST_300001_SM_1000_NS8cuda_cub4core6detail5shmemE+48];
	setp.lt.f64 	%p197, %fd242, %fd76;
	mov.f64 	%fd243, %fd76;
	mov.u64 	%rd450, %rd81;
	@%p197 bra 	$L__BB12_101;
	setp.lt.f64 	%p198, %fd76, %fd242;
	mov.f64 	%fd243, %fd242;
	mov.u64 	%rd450, %rd449;
	@%p198 bra 	$L__BB12_101;
	setp.lt.s64 	%p199, %rd449, %rd81;
	selp.f64 	%fd243, %fd242, %fd76, %p199;
	min.s64 	%rd450, %rd449, %rd81;
$L__BB12_101:
	setp.lt.s32 	%p200, %r29, 97;
	mov.f64 	%fd244, %fd243;
	mov.u64 	%rd451, %rd450;
	@%p200 bra 	$L__BB12_105;
	ld.shared.f64 	%fd79, [_ZN6thrust24THRUST_300001_SM_1000_NS8cuda_cub4core6detail5shmemE+56];
	ld.shared.u64 	%rd84, [_ZN6thrust24THRUST_300001_SM_1000_NS8cuda_cub4core6detail5shmemE+64];
	setp.lt.f64 	%p201, %fd243, %fd79;
	mov.f64 	%fd244, %fd79;
	mov.u64 	%rd451, %rd84;
	@%p201 bra 	$L__BB12_105;
	setp.lt.f64 	%p202, %fd79, %fd243;
	mov.f64 	%fd244, %fd243;
	mov.u64 	%rd451, %rd450;
	@%p202 bra 	$L__BB12_105;
	setp.lt.s64 	%p203, %rd450, %rd84;
	selp.f64 	%fd244, %fd243, %fd79, %p203;
	min.s64 	%rd451, %rd450, %rd84;
$L__BB12_105:
	setp.lt.s32 	%p204, %r29, 129;
	mov.f64 	%fd245, %fd244;
	mov.u64 	%rd452, %rd451;
	@%p204 bra 	$L__BB12_109;
	ld.shared.f64 	%fd82, [_ZN6thrust24THRUST_300001_SM_1000_NS8cuda_cub4core6detail5shmemE+72];
	ld.shared.u64 	%rd87, [_ZN6thrust24THRUST_300001_SM_1000_NS8cuda_cub4core6detail5shmemE+80];
	setp.lt.f64 	%p205, %fd244, %fd82;
	mov.f64 	%fd245, %fd82;
	mov.u64 	%rd452, %rd87;
	@%p205 bra 	$L__BB12_109;
	setp.lt.f64 	%p206, %fd82, %fd244;
	mov.f64 	%fd245, %fd244;
	mov.u64 	%rd452, %rd451;
	@%p206 bra 	$L__BB12_109;
	setp.lt.s64 	%p207, %rd451, %rd87;
	selp.f64 	%fd245, %fd244, %fd82, %p207;
	min.s64 	%rd452, %rd451, %rd87;
$L__BB12_109:
	setp.lt.s32 	%p208, %r29, 161;
	mov.f64 	%fd246, %fd245;
	mov.u64 	%rd453, %rd452;
	@%p208 bra 	$L__BB12_113;
	ld.shared.f64 	%fd85, [_ZN6thrust24THRUST_300001_SM_1000_NS8cuda_cub4core6detail5shmemE+88];
	ld.shared.u64 	%rd90, [_ZN6thrust24THRUST_300001_SM_1000_NS8cuda_cub4core6detail5shmemE+96];
	setp.lt.f64 	%p209, %fd245, %fd85;
	mov.f64 	%fd246, %fd85;
	mov.u64 	%rd453, %rd90;
	@%p209 bra 	$L__BB12_113;
	setp.lt.f64 	%p210, %fd85, %fd245;
	mov.f64 	%fd246, %fd245;
	mov.u64 	%rd453, %rd452;
	@%p210 bra 	$L__BB12_113;
	setp.lt.s64 	%p211, %rd452, %rd90;
	selp.f64 	%fd246, %fd245, %fd85, %p211;
	min.s64 	%rd453, %rd452, %rd90;
$L__BB12_113:
	setp.lt.s32 	%p212, %r29, 193;
	mov.f64 	%fd247, %fd246;
	mov.u64 	%rd454, %rd453;
	@%p212 bra 	$L__BB12_117;
	ld.shared.f64 	%fd88, [_ZN6thrust24THRUST_300001_SM_1000_NS8cuda_cub4core6detail5shmemE+104];
	ld.shared.u64 	%rd93, [_ZN6thrust24THRUST_300001_SM_1000_NS8cuda_cub4core6detail5shmemE+112];
	setp.lt.f64 	%p213, %fd246, %fd88;
	mov.f64 	%fd247, %fd88;
	mov.u64 	%rd454, %rd93;
	@%p213 bra 	$L__BB12_117;
	setp.lt.f64 	%p214, %fd88, %fd246;
	mov.f64 	%fd247, %fd246;
	mov.u64 	%rd454, %rd453;
	@%p214 bra 	$L__BB12_117;
	setp.lt.s64 	%p215, %rd453, %rd93;
	selp.f64 	%fd247, %fd246, %fd88, %p215;
	min.s64 	%rd454, %rd453, %rd93;
$L__BB12_117:
	setp.lt.s32 	%p216, %r29, 225;
	mov.u64 	%rd507, %rd454;
	mov.f64 	%fd292, %fd247;
	@%p216 bra 	$L__BB12_232;
	ld.shared.f64 	%fd91, [_ZN6thrust24THRUST_300001_SM_1000_NS8cuda_cub4core6detail5shmemE+120];
	ld.shared.u64 	%rd96, [_ZN6thrust24THRUST_300001_SM_1000_NS8cuda_cub4core6detail5shmemE+128];
	setp.lt.f64 	%p217, %fd247, %fd91;
	mov.u64 	%rd507, %rd96;
	mov.f64 	%fd292, %fd91;
	@%p217 bra 	$L__BB12_232;
	setp.lt.f64 	%p218, %fd91, %fd247;
	mov.u64 	%rd507, %rd454;
	mov.f64 	%fd292, %fd247;
	@%p218 bra 	$L__BB12_232;
	setp.lt.s64 	%p219, %rd454, %rd96;
	selp.f64 	%fd292, %fd247, %fd91, %p219;
	min.s64 	%rd507, %rd454, %rd96;
	bra.uni 	$L__BB12_232;
$L__BB12_121:
	mov.u32 	%r16, %tid.x;
	cvt.u64.u32 	%rd98, %r16;
	mul.wide.u32 	%rd259, %r16, 16;
	add.s64 	%rd240, %rd237, %rd259;
	// begin inline asm
	ld.global.nc.u64 %rd239, [%rd240];
	// end inline asm
	add.s64 	%rd242, %rd240, 8;
	// begin inline asm
	ld.global.nc.u64 %rd241, [%rd242];
	// end inline asm
	mov.b64 	%fd93, %rd239;
	add.s64 	%rd244, %rd240, 4096;
	// begin inline asm
	ld.global.nc.u64 %rd243, [%rd244];
	// end inline asm
	add.s64 	%rd246, %rd240, 4104;
	// begin inline asm
	ld.global.nc.u64 %rd455, [%rd246];
	// end inline asm
	mov.b64 	%fd248, %rd243;
	add.s64 	%rd248, %rd240, 8192;
	// begin inline asm
	ld.global.nc.u64 %rd247, [%rd248];
	// end inline asm
	add.s64 	%rd250, %rd240, 8200;
	// begin inline asm
	ld.global.nc.u64 %rd456, [%rd250];
	// end inline asm
	mov.b64 	%fd249, %rd247;
	add.s64 	%rd252, %rd240, 12288;
	// begin inline asm
	ld.global.nc.u64 %rd251, [%rd252];
	// end inline asm
	add.s64 	%rd254, %rd240, 12296;
	// begin inline asm
	ld.global.nc.u64 %rd457, [%rd254];
	// end inline asm
	mov.b64 	%fd250, %rd251;
	add.s64 	%rd256, %rd240, 16384;
	// begin inline asm
	ld.global.nc.u64 %rd255, [%rd256];
	// end inline asm
	add.s64 	%rd258, %rd240, 16392;
	// begin inline asm
	ld.global.nc.u64 %rd494, [%rd258];
	// end inline asm
	mov.b64 	%fd279, %rd255;
	setp.lt.f64 	%p3, %fd93, %fd248;
	@%p3 bra 	$L__BB12_123;
	setp.lt.f64 	%p4, %fd248, %fd93;
	setp.lt.s64 	%p5, %rd241, %rd455;
	or.pred  	%p6, %p4, %p5;
	selp.f64 	%fd248, %fd93, %fd248, %p6;
	selp.b64 	%rd455, %rd241, %rd455, %p6;
$L__BB12_123:
	setp.lt.f64 	%p7, %fd248, %fd249;
	@%p7 bra 	$L__BB12_125;
	setp.gt.f64 	%p8, %fd248, %fd249;
	setp.lt.s64 	%p9, %rd455, %rd456;
	or.pred  	%p10, %p8, %p9;
	selp.f64 	%fd249, %fd248, %fd249, %p10;
	selp.b64 	%rd456, %rd455, %rd456, %p10;
$L__BB12_125:
	setp.lt.f64 	%p11, %fd249, %fd250;
	@%p11 bra 	$L__BB12_127;
	setp.gt.f64 	%p12, %fd249, %fd250;
	setp.lt.s64 	%p13, %rd456, %rd457;
	or.pred  	%p14, %p12, %p13;
	selp.f64 	%fd250, %fd249, %fd250, %p14;
	selp.b64 	%rd457, %rd456, %rd457, %p14;
$L__BB12_127:
	setp.lt.f64 	%p15, %fd250, %fd279;
	@%p15 bra 	$L__BB12_129;
	setp.gt.f64 	%p16, %fd250, %fd279;
	setp.lt.s64 	%p17, %rd457, %rd494;
	or.pred  	%p18, %p16, %p17;
	selp.f64 	%fd279, %fd250, %fd279, %p18;
	selp.b64 	%rd494, %rd457, %rd494, %p18;
$L__BB12_129:
	setp.lt.u32 	%p19, %r29, 2560;
	mov.b64 	%rd473, 1280;
	@%p19 bra 	$L__BB12_165;
	add.s64 	%rd263, %rd1, -2560;
	mul.hi.u64 	%rd264, %rd263, -3689348814741910323;
	shr.u64 	%rd113, %rd264, 10;
	setp.lt.u64 	%p20, %rd263, 1280;
	mov.b64 	%rd473, 1280;
	@%p20 bra 	$L__BB12_153;
	add.s64 	%rd266, %rd113, 1;
	and.b64  	%rd459, %rd266, 36028797018963966;
	shl.b64 	%rd267, %rd98, 4;
	add.s64 	%rd268, %rd267, %rd237;
	add.s64 	%rd460, %rd268, 57352;
	mov.b64 	%rd473, 1280;
$L__BB12_132:
	add.s64 	%rd270, %rd460, -36872;
	// begin inline asm
	ld.global.nc.u64 %rd269, [%rd270];
	// end inline asm
	add.s64 	%rd272, %rd460, -36864;
	// begin inline asm
	ld.global.nc.u64 %rd463, [%rd272];
	// end inline asm
	mov.b64 	%fd253, %rd269;
	add.s64 	%rd274, %rd460, -32776;
	// begin inline asm
	ld.global.nc.u64 %rd273, [%rd274];
	// end inline asm
	add.s64 	%rd276, %rd460, -32768;
	// begin inline asm
	ld.global.nc.u64 %rd464, [%rd276];
	// end inline asm
	mov.b64 	%fd254, %rd273;
	add.s64 	%rd278, %rd460, -28680;
	// begin inline asm
	ld.global.nc.u64 %rd277, [%rd278];
	// end inline asm
	add.s64 	%rd280, %rd460, -28672;
	// begin inline asm
	ld.global.nc.u64 %rd465, [%rd280];
	// end inline asm
	mov.b64 	%fd255, %rd277;
	add.s64 	%rd282, %rd460, -24584;
	// begin inline asm
	ld.global.nc.u64 %rd281, [%rd282];
	// end inline asm
	add.s64 	%rd284, %rd460, -24576;
	// begin inline asm
	ld.global.nc.u64 %rd466, [%rd284];
	// end inline asm
	mov.b64 	%fd256, %rd281;
	add.s64 	%rd286, %rd460, -20488;
	// begin inline asm
	ld.global.nc.u64 %rd285, [%rd286];
	// end inline asm
	add.s64 	%rd288, %rd460, -20480;
	// begin inline asm
	ld.global.nc.u64 %rd467, [%rd288];
	// end inline asm
	mov.b64 	%fd257, %rd285;
	setp.lt.f64 	%p21, %fd279, %fd253;
	@%p21 bra 	$L__BB12_134;
	setp.gt.f64 	%p22, %fd279, %fd253;
	setp.lt.s64 	%p23, %rd494, %rd463;
	or.pred  	%p24, %p22, %p23;
	selp.f64 	%fd253, %fd279, %fd253, %p24;
	selp.b64 	%rd463, %rd494, %rd463, %p24;
$L__BB12_134:
	setp.lt.f64 	%p25, %fd253, %fd254;
	@%p25 bra 	$L__BB12_136;
	setp.gt.f64 	%p26, %fd253, %fd254;
	setp.lt.s64 	%p27, %rd463, %rd464;
	or.pred  	%p28, %p26, %p27;
	selp.f64 	%fd254, %fd253, %fd254, %p28;
	selp.b64 	%rd464, %rd463, %rd464, %p28;
$L__BB12_136:
	setp.lt.f64 	%p29, %fd254, %fd255;
	@%p29 bra 	$L__BB12_138;
	setp.gt.f64 	%p30, %fd254, %fd255;
	setp.lt.s64 	%p31, %rd464, %rd465;
	or.pred  	%p32, %p30, %p31;
	selp.f64 	%fd255, %fd254, %fd255, %p32;
	selp.b64 	%rd465, %rd464, %rd465, %p32;
$L__BB12_138:
	setp.lt.f64 	%p33, %fd255, %fd256;
	@%p33 bra 	$L__BB12_140;
	setp.gt.f64 	%p34, %fd255, %fd256;
	setp.lt.s64 	%p35, %rd465, %rd466;
	or.pred  	%p36, %p34, %p35;
	selp.f64 	%fd256, %fd255, %fd256, %p36;
	selp.b64 	%rd466, %rd465, %rd466, %p36;
$L__BB12_140:
	setp.lt.f64 	%p37, %fd256, %fd257;
	@%p37 bra 	$L__BB12_142;
	setp.gt.f64 	%p38, %fd256, %fd257;
	setp.lt.s64 	%p39, %rd466, %rd467;
	or.pred  	%p40, %p38, %p39;
	selp.f64 	%fd257, %fd256, %fd257, %p40;
	selp.b64 	%rd467, %rd466, %rd467, %p40;
$L__BB12_142:
	add.s64 	%rd290, %rd460, -16392;
	// begin inline asm
	ld.global.nc.u64 %rd289, [%rd290];
	// end inline asm
	add.s64 	%rd292, %rd460, -16384;
	// begin inline asm
	ld.global.nc.u64 %rd468, [%rd292];
	// end inline asm
	mov.b64 	%fd258, %rd289;
	add.s64 	%rd294, %rd460, -12296;
	// begin inline asm
	ld.global.nc.u64 %rd293, [%rd294];
	// end inline asm
	add.s64 	%rd296, %rd460, -12288;
	// begin inline asm
	ld.global.nc.u64 %rd469, [%rd296];
	// end inline asm
	mov.b64 	%fd259, %rd293;
	add.s64 	%rd298, %rd460, -8200;
	// begin inline asm
	ld.global.nc.u64 %rd297, [%rd298];
	// end inline asm
	add.s64 	%rd300, %rd460, -8192;
	// begin inline asm
	ld.global.nc.u64 %rd470, [%rd300];
	// end inline asm
	mov.b64 	%fd260, %rd297;
	add.s64 	%rd302, %rd460, -4104;
	// begin inline asm
	ld.global.nc.u64 %rd301, [%rd302];
	// end inline asm
	add.s64 	%rd304, %rd460, -4096;
	// begin inline asm
	ld.global.nc.u64 %rd471, [%rd304];
	// end inline asm
	mov.b64 	%fd261, %rd301;
	add.s64 	%rd306, %rd460, -8;
	// begin inline asm
	ld.global.nc.u64 %rd305, [%rd306];
	// end inline asm
	// begin inline asm
	ld.global.nc.u64 %rd494, [%rd460];
	// end inline asm
	mov.b64 	%fd279, %rd305;
	setp.lt.f64 	%p41, %fd257, %fd258;
	@%p41 bra 	$L__BB12_144;
	setp.gt.f64 	%p42, %fd257, %fd258;
	setp.lt.s64 	%p43, %rd467, %rd468;
	or.pred  	%p44, %p42, %p43;
	selp.f64 	%fd258, %fd257, %fd258, %p44;
	selp.b64 	%rd468, %rd467, %rd468, %p44;
$L__BB12_144:
	setp.lt.f64 	%p45, %fd258, %fd259;
	@%p45 bra 	$L__BB12_146;
	setp.gt.f64 	%p46, %fd258, %fd259;
	setp.lt.s64 	%p47, %rd468, %rd469;
	or.pred  	%p48, %p46, %p47;
	selp.f64 	%fd259, %fd258, %fd259, %p48;
	selp.b64 	%rd469, %rd468, %rd469, %p48;
$L__BB12_146:
	setp.lt.f64 	%p49, %fd259, %fd260;
	@%p49 bra 	$L__BB12_148;
	setp.gt.f64 	%p50, %fd259, %fd260;
	setp.lt.s64 	%p51, %rd469, %rd470;
	or.pred  	%p52, %p50, %p51;
	selp.f64 	%fd260, %fd259, %fd260, %p52;
	selp.b64 	%rd470, %rd469, %rd470, %p52;
$L__BB12_148:
	setp.lt.f64 	%p53, %fd260, %fd261;
	@%p53 bra 	$L__BB12_150;
	setp.gt.f64 	%p54, %fd260, %fd261;
	setp.lt.s64 	%p55, %rd470, %rd471;
	or.pred  	%p56, %p54, %p55;
	selp.f64 	%fd261, %fd260, %fd261, %p56;
	selp.b64 	%rd471, %rd470, %rd471, %p56;
$L__BB12_150:
	setp.lt.f64 	%p57, %fd261, %fd279;
	@%p57 bra 	$L__BB12_152;
	setp.gt.f64 	%p58, %fd261, %fd279;
	setp.lt.s64 	%p59, %rd471, %rd494;
	or.pred  	%p60, %p58, %p59;
	selp.f64 	%fd279, %fd261, %fd279, %p60;
	selp.b64 	%rd494, %rd471, %rd494, %p60;
$L__BB12_152:
	add.s64 	%rd473, %rd473, 2560;
	add.s64 	%rd460, %rd460, 40960;
	add.s64 	%rd459, %rd459, -2;
	setp.ne.s64 	%p61, %rd459, 0;
	@%p61 bra 	$L__BB12_132;
$L__BB12_153:
	and.b64  	%rd309, %rd113, 1;
	setp.eq.b64 	%p62, %rd309, 1;
	@%p62 bra 	$L__BB12_165;
	shl.b64 	%rd330, %rd473, 4;
	add.s64 	%rd311, %rd240, %rd330;
	// begin inline asm
	ld.global.nc.u64 %rd310, [%rd311];
	// end inline asm
	add.s64 	%rd313, %rd311, 8;
	// begin inline asm
	ld.global.nc.u64 %rd477, [%rd313];
	// end inline asm
	mov.b64 	%fd265, %rd310;
	add.s64 	%rd315, %rd311, 4096;
	// begin inline asm
	ld.global.nc.u64 %rd314, [%rd315];
	// end inline asm
	add.s64 	%rd317, %rd311, 4104;
	// begin inline asm
	ld.global.nc.u64 %rd478, [%rd317];
	// end inline asm
	mov.b64 	%fd266, %rd314;
	add.s64 	%rd319, %rd311, 8192;
	// begin inline asm
	ld.global.nc.u64 %rd318, [%rd319];
	// end inline asm
	add.s64 	%rd321, %rd311, 8200;
	// begin inline asm
	ld.global.nc.u64 %rd479, [%rd321];
	// end inline asm
	mov.b64 	%fd267, %rd318;
	add.s64 	%rd323, %rd311, 12288;
	// begin inline asm
	ld.global.nc.u64 %rd322, [%rd323];
	// end inline asm
	add.s64 	%rd325, %rd311, 12296;
	// begin inline asm
	ld.global.nc.u64 %rd480, [%rd325];
	// end inline asm
	mov.b64 	%fd268, %rd322;
	add.s64 	%rd327, %rd311, 16384;
	// begin inline asm
	ld.global.nc.u64 %rd326, [%rd327];
	// end inline asm
	add.s64 	%rd329, %rd311, 16392;
	// begin inline asm
	ld.global.nc.u64 %rd481, [%rd329];
	// end inline asm
	mov.b64 	%fd269, %rd326;
	setp.lt.f64 	%p63, %fd279, %fd265;
	@%p63 bra 	$L__BB12_156;
	setp.gt.f64 	%p64, %fd279, %fd265;
	setp.lt.s64 	%p65, %rd494, %rd477;
	or.pred  	%p66, %p64, %p65;
	selp.f64 	%fd265, %fd279, %fd265, %p66;
	selp.b64 	%rd477, %rd494, %rd477, %p66;
$L__BB12_156:
	setp.lt.f64 	%p67, %fd265, %fd266;
	@%p67 bra 	$L__BB12_158;
	setp.gt.f64 	%p68, %fd265, %fd266;
	setp.lt.s64 	%p69, %rd477, %rd478;
	or.pred  	%p70, %p68, %p69;
	selp.f64 	%fd266, %fd265, %fd266, %p70;
	selp.b64 	%rd478, %rd477, %rd478, %p70;
$L__BB12_158:
	setp.lt.f64 	%p71, %fd266, %fd267;
	@%p71 bra 	$L__BB12_160;
	setp.gt.f64 	%p72, %fd266, %fd267;
	setp.lt.s64 	%p73, %rd478, %rd479;
	or.pred  	%p74, %p72, %p73;
	selp.f64 	%fd267, %fd266, %fd267, %p74;
	selp.b64 	%rd479, %rd478, %rd479, %p74;
$L__BB12_160:
	setp.lt.f64 	%p75, %fd267, %fd268;
	@%p75 bra 	$L__BB12_162;
	setp.gt.f64 	%p76, %fd267, %fd268;
	setp.lt.s64 	%p77, %rd479, %rd480;
	or.pred  	%p78, %p76, %p77;
	selp.f64 	%fd268, %fd267, %fd268, %p78;
	selp.b64 	%rd480, %rd479, %rd480, %p78;
$L__BB12_162:
	setp.lt.f64 	%p79, %fd268, %fd269;
	@%p79 bra 	$L__BB12_164;
	setp.gt.f64 	%p80, %fd268, %fd269;
	setp.lt.s64 	%p81, %rd480, %rd481;
	or.pred  	%p82, %p80, %p81;
	selp.f64 	%fd269, %fd268, %fd269, %p82;
	selp.b64 	%rd481, %rd480, %rd481, %p82;
$L__BB12_164:
	add.s64 	%rd473, %rd473, 1280;
	mov.u64 	%rd494, %rd481;
	mov.f64 	%fd279, %fd269;
$L__BB12_165:
	cvt.s64.s32 	%rd331, %r29;
	setp.ge.s64 	%p83, %rd473, %rd331;
	@%p83 bra 	$L__BB12_188;
	cvt.u32.u64 	%r17, %rd473;
	sub.s32 	%r18, %r29, %r17;
	setp.ge.s32 	%p84, %r16, %r18;
	@%p84 bra 	$L__BB12_188;
	not.b32 	%r30, %r16;
	add.s32 	%r31, %r29, %r30;
	sub.s32 	%r19, %r31, %r17;
	and.b32  	%r32, %r19, 768;
	setp.eq.s32 	%p85, %r32, 768;
	mov.u32 	%r372, %r16;
	@%p85 bra 	$L__BB12_173;
	cvt.u64.u32 	%rd333, %r16;
	add.s64 	%rd334, %rd473, %rd333;
	shl.b64 	%rd335, %rd334, 4;
	add.s64 	%rd484, %rd237, %rd335;
	shr.u32 	%r33, %r19, 8;
	add.s32 	%r34, %r33, 1;
	and.b32  	%r35, %r34, 3;
	neg.s32 	%r370, %r35;
	mov.u32 	%r372, %r16;
$L__BB12_169:
	.pragma "nounroll";
	mov.u64 	%rd177, %rd494;
	mov.f64 	%fd155, %fd279;
	// begin inline asm
	ld.global.nc.u64 %rd336, [%rd484];
	// end inline asm
	add.s64 	%rd339, %rd484, 8;
	// begin inline asm
	ld.global.nc.u64 %rd338, [%rd339];
	// end inline asm
	mov.b64 	%fd156, %rd336;
	setp.lt.f64 	%p86, %fd155, %fd156;
	mov.f64 	%fd279, %fd156;
	mov.u64 	%rd494, %rd338;
	@%p86 bra 	$L__BB12_172;
	setp.gt.f64 	%p87, %fd155, %fd156;
	mov.f64 	%fd279, %fd155;
	mov.u64 	%rd494, %rd177;
	@%p87 bra 	$L__BB12_172;
	setp.lt.s64 	%p88, %rd177, %rd338;
	selp.f64 	%fd279, %fd155, %fd156, %p88;
	min.s64 	%rd494, %rd177, %rd338;
$L__BB12_172:
	add.s32 	%r372, %r372, 256;
	add.s64 	%rd484, %rd484, 4096;
	add.s32 	%r370, %r370, 1;
	setp.ne.s32 	%p89, %r370, 0;
	@%p89 bra 	$L__BB12_169;
$L__BB12_173:
	setp.lt.u32 	%p90, %r19, 768;
	@%p90 bra 	$L__BB12_188;
	cvt.u64.u32 	%rd340, %r372;
	add.s64 	%rd341, %rd473, %rd340;
	shl.b64 	%rd342, %rd341, 4;
	add.s64 	%rd343, %rd342, %rd237;
	add.s64 	%rd489, %rd343, 12296;
$L__BB12_175:
	add.s64 	%rd345, %rd489, -12296;
	// begin inline asm
	ld.global.nc.u64 %rd344, [%rd345];
	// end inline asm
	add.s64 	%rd347, %rd489, -12288;
	// begin inline asm
	ld.global.nc.u64 %rd346, [%rd347];
	// end inline asm
	mov.b64 	%fd162, %rd344;
	setp.lt.f64 	%p91, %fd279, %fd162;
	mov.f64 	%fd276, %fd162;
	mov.u64 	%rd491, %rd346;
	@%p91 bra 	$L__BB12_178;
	setp.gt.f64 	%p92, %fd279, %fd162;
	mov.f64 	%fd276, %fd279;
	mov.u64 	%rd491, %rd494;
	@%p92 bra 	$L__BB12_178;
	setp.lt.s64 	%p93, %rd494, %rd346;
	selp.f64 	%fd276, %fd279, %fd162, %p93;
	min.s64 	%rd491, %rd494, %rd346;
$L__BB12_178:
	add.s64 	%rd349, %rd489, -8200;
	// begin inline asm
	ld.global.nc.u64 %rd348, [%rd349];
	// end inline asm
	add.s64 	%rd351, %rd489, -8192;
	// begin inline asm
	ld.global.nc.u64 %rd350, [%rd351];
	// end inline asm
	mov.b64 	%fd165, %rd348;
	setp.lt.f64 	%p94, %fd276, %fd165;
	mov.f64 	%fd277, %fd165;
	mov.u64 	%rd492, %rd350;
	@%p94 bra 	$L__BB12_181;
	setp.gt.f64 	%p95, %fd276, %fd165;
	mov.f64 	%fd277, %fd276;
	mov.u64 	%rd492, %rd491;
	@%p95 bra 	$L__BB12_181;
	setp.lt.s64 	%p96, %rd491, %rd350;
	selp.f64 	%fd277, %fd276, %fd165, %p96;
	min.s64 	%rd492, %rd491, %rd350;
$L__BB12_181:
	add.s64 	%rd353, %rd489, -4104;
	// begin inline asm
	ld.global.nc.u64 %rd352, [%rd353];
	// end inline asm
	add.s64 	%rd355, %rd489, -4096;
	// begin inline asm
	ld.global.nc.u64 %rd354, [%rd355];
	// end inline asm
	mov.b64 	%fd168, %rd352;
	setp.lt.f64 	%p97, %fd277, %fd168;
	mov.f64 	%fd278, %fd168;
	mov.u64 	%rd493, %rd354;
	@%p97 bra 	$L__BB12_184;
	setp.gt.f64 	%p98, %fd277, %fd168;
	mov.f64 	%fd278, %fd277;
	mov.u64 	%rd493, %rd492;
	@%p98 bra 	$L__BB12_184;
	setp.lt.s64 	%p99, %rd492, %rd354;
	selp.f64 	%fd278, %fd277, %fd168, %p99;
	min.s64 	%rd493, %rd492, %rd354;
$L__BB12_184:
	add.s64 	%rd357, %rd489, -8;
	// begin inline asm
	ld.global.nc.u64 %rd356, [%rd357];
	// end inline asm
	// begin inline asm
	ld.global.nc.u64 %rd358, [%rd489];
	// end inline asm
	mov.b64 	%fd171, %rd356;
	setp.lt.f64 	%p100, %fd278, %fd171;
	mov.f64 	%fd279, %fd171;
	mov.u64 	%rd494, %rd358;
	@%p100 bra 	$L__BB12_187;
	setp.gt.f64 	%p101, %fd278, %fd171;
	mov.f64 	%fd279, %fd278;
	mov.u64 	%rd494, %rd493;
	@%p101 bra 	$L__BB12_187;
	setp.lt.s64 	%p102, %rd493, %rd358;
	selp.f64 	%fd279, %fd278, %fd171, %p102;
	min.s64 	%rd494, %rd493, %rd358;
$L__BB12_187:
	add.s32 	%r372, %r372, 1024;
	add.s64 	%rd489, %rd489, 16384;
	setp.lt.s32 	%p103, %r372, %r18;
	@%p103 bra 	$L__BB12_175;
$L__BB12_188:
	// begin inline asm
	mov.u32 %r36, %laneid;
	// end inline asm
	mov.b64 	%rd360, %fd279;
	mov.b64 	{%r38, %r43}, %rd360;
	mov.b32 	%r54, 1;
	mov.b32 	%r55, 31;
	mov.b32 	%r56, -1;
	// begin inline asm
	shfl.sync.down.b32 %r37, %r38, %r54, %r55, %r56;
	// end inline asm
	// begin inline asm
	shfl.sync.down.b32 %r42, %r43, %r54, %r55, %r56;
	// end inline asm
	mov.b64 	%rd361, {%r37, %r42};
	mov.b64 	%fd175, %rd361;
	mov.b64 	{%r48, %r53}, %rd494;
	// begin inline asm
	shfl.sync.down.b32 %r47, %r48, %r54, %r55, %r56;
	// end inline asm
	// begin inline asm
	shfl.sync.down.b32 %r52, %r53, %r54, %r55, %r56;
	// end inline asm
	mov.b64 	%rd201, {%r47, %r52};
	setp.gt.s32 	%p104, %r36, 30;
	mov.f64 	%fd281, %fd279;
	mov.u64 	%rd496, %rd494;
	@%p104 bra 	$L__BB12_192;
	setp.lt.f64 	%p105, %fd279, %fd175;
	mov.f64 	%fd281, %fd175;
	mov.u64 	%rd496, %rd201;
	@%p105 bra 	$L__BB12_192;
	setp.gt.f64 	%p106, %fd279, %fd175;
	mov.f64 	%fd281, %fd279;
	mov.u64 	%rd496, %rd494;
	@%p106 bra 	$L__BB12_192;
	setp.lt.s64 	%p107, %rd494, %rd201;
	selp.f64 	%fd281, %fd279, %fd175, %p107;
	min.s64 	%rd496, %rd494, %rd201;
$L__BB12_192:
	mov.b64 	%rd362, %fd281;
	mov.b64 	{%r58, %r63}, %rd362;
	mov.b32 	%r74, 2;
	mov.b32 	%r75, 31;
	mov.b32 	%r76, -1;
	// begin inline asm
	shfl.sync.down.b32 %r57, %r58, %r74, %r75, %r76;
	// end inline asm
	// begin inline asm
	shfl.sync.down.b32 %r62, %r63, %r74, %r75, %r76;
	// end inline asm
	mov.b64 	%rd363, {%r57, %r62};
	mov.b64 	%fd178, %rd363;
	mov.b64 	{%r68, %r73}, %rd496;
	// begin inline asm
	shfl.sync.down.b32 %r67, %r68, %r74, %r75, %r76;
	// end inline asm
	// begin inline asm
	shfl.sync.down.b32 %r72, %r73, %r74, %r75, %r76;
	// end inline asm
	mov.b64 	%rd204, {%r67, %r72};
	setp.gt.s32 	%p108, %r36, 29;
	mov.f64 	%fd282, %fd281;
	mov.u64 	%rd497, %rd496;
	@%p108 bra 	$L__BB12_196;
	setp.lt.f64 	%p109, %fd281, %fd178;
	mov.f64 	%fd282, %fd178;
	mov.u64 	%rd497, %rd204;
	@%p109 bra 	$L__BB12_196;
	setp.gt.f64 	%p110, %fd281, %fd178;
	mov.f64 	%fd282, %fd281;
	mov.u64 	%rd497, %rd496;
	@%p110 bra 	$L__BB12_196;
	setp.lt.s64 	%p111, %rd496, %rd204;
	selp.f64 	%fd282, %fd281, %fd178, %p111;
	min.s64 	%rd497, %rd496, %rd204;
$L__BB12_196:
	mov.b64 	%rd364, %fd282;
	mov.b64 	{%r78, %r83}, %rd364;
	mov.b32 	%r94, 4;
	mov.b32 	%r95, 31;
	mov.b32 	%r96, -1;
	// begin inline asm
	shfl.sync.down.b32 %r77, %r78, %r94, %r95, %r96;
	// end inline asm
	// begin inline asm
	shfl.sync.down.b32 %r82, %r83, %r94, %r95, %r96;
	// end inline asm
	mov.b64 	%rd365, {%r77, %r82};
	mov.b64 	%fd181, %rd365;
	mov.b64 	{%r88, %r93}, %rd497;
	// begin inline asm
	shfl.sync.down.b32 %r87, %r88, %r94, %r95, %r96;
	// end inline asm
	// begin inline asm
	shfl.sync.down.b32 %r92, %r93, %r94, %r95, %r96;
	// end inline asm
	mov.b64 	%rd207, {%r87, %r92};
	setp.gt.s32 	%p112, %r36, 27;
	mov.f64 	%fd283, %fd282;
	mov.u64 	%rd498, %rd497;
	@%p112 bra 	$L__BB12_200;
	setp.lt.f64 	%p113, %fd282, %fd181;
	mov.f64 	%fd283, %fd181;
	mov.u64 	%rd498, %rd207;
	@%p113 bra 	$L__BB12_200;
	setp.gt.f64 	%p114, %fd282, %fd181;
	mov.f64 	%fd283, %fd282;
	mov.u64 	%rd498, %rd497;
	@%p114 bra 	$L__BB12_200;
	setp.lt.s64 	%p115, %rd497, %rd207;
	selp.f64 	%fd283, %fd282, %fd181, %p115;
	min.s64 	%rd498, %rd497, %rd207;
$L__BB12_200:
	mov.b64 	%rd366, %fd283;
	mov.b64 	{%r98, %r103}, %rd366;
	mov.b32 	%r114, 8;
	mov.b32 	%r115, 31;
	mov.b32 	%r116, -1;
	// begin inline asm
	shfl.sync.down.b32 %r97, %r98, %r114, %r115, %r116;
	// end inline asm
	// begin inline asm
	shfl.sync.down.b32 %r102, %r103, %r114, %r115, %r116;
	// end inline asm
	mov.b64 	%rd367, {%r97, %r102};
	mov.b64 	%fd184, %rd367;
	mov.b64 	{%r108, %r113}, %rd498;
	// begin inline asm
	shfl.sync.down.b32 %r107, %r108, %r114, %r115, %r116;
	// end inline asm
	// begin inline asm
	shfl.sync.down.b32 %r112, %r113, %r114, %r115, %r116;
	// end inline asm
	mov.b64 	%rd210, {%r107, %r112};
	setp.gt.s32 	%p116, %r36, 23;
	mov.f64 	%fd284, %fd283;
	mov.u64 	%rd499, %rd498;
	@%p116 bra 	$L__BB12_204;
	setp.lt.f64 	%p117, %fd283, %fd184;
	mov.f64 	%fd284, %fd184;
	mov.u64 	%rd499, %rd210;
	@%p117 bra 	$L__BB12_204;
	setp.gt.f64 	%p118, %fd283, %fd184;
	mov.f64 	%fd284, %fd283;
	mov.u64 	%rd499, %rd498;
	@%p118 bra 	$L__BB12_204;
	setp.lt.s64 	%p119, %rd498, %rd210;
	selp.f64 	%fd284, %fd283, %fd184, %p119;
	min.s64 	%rd499, %rd498, %rd210;
$L__BB12_204:
	mov.b64 	%rd368, %fd284;
	mov.b64 	{%r118, %r123}, %rd368;
	mov.b32 	%r134, 16;
	mov.b32 	%r135, 31;
	mov.b32 	%r136, -1;
	// begin inline asm
	shfl.sync.down.b32 %r117, %r118, %r134, %r135, %r136;
	// end inline asm
	// begin inline asm
	shfl.sync.down.b32 %r122, %r123, %r134, %r135, %r136;
	// end inline asm
	mov.b64 	%rd369, {%r117, %r122};
	mov.b64 	%fd187, %rd369;
	mov.b64 	{%r128, %r133}, %rd499;
	// begin inline asm
	shfl.sync.down.b32 %r127, %r128, %r134, %r135, %r136;
	// end inline asm
	// begin inline asm
	shfl.sync.down.b32 %r132, %r133, %r134, %r135, %r136;
	// end inline asm
	mov.b64 	%rd213, {%r127, %r132};
	setp.gt.s32 	%p120, %r36, 15;
	mov.f64 	%fd292, %fd284;
	mov.u64 	%rd507, %rd499;
	@%p120 bra 	$L__BB12_208;
	setp.lt.f64 	%p121, %fd284, %fd187;
	mov.f64 	%fd292, %fd187;
	mov.u64 	%rd507, %rd213;
	@%p121 bra 	$L__BB12_208;
	setp.gt.f64 	%p122, %fd284, %fd187;
	mov.f64 	%fd292, %fd284;
	mov.u64 	%rd507, %rd499;
	@%p122 bra 	$L__BB12_208;
	setp.lt.s64 	%p123, %rd499, %rd213;
	selp.f64 	%fd292, %fd284, %fd187, %p123;
	min.s64 	%rd507, %rd499, %rd213;
$L__BB12_208:
	setp.ne.s32 	%p124, %r36, 0;
	@%p124 bra 	$L__BB12_210;
	shr.u32 	%r137, %r16, 1;
	and.b32  	%r138, %r137, 496;
	mov.u32 	%r139, _ZN6thrust24THRUST_300001_SM_1000_NS8cuda_cub4core6detail5shmemE;
	add.s32 	%r140, %r139, %r138;
	st.shared.f64 	[%r140+8], %fd292;
	st.shared.u64 	[%r140+16], %rd507;
$L__BB12_210:
	bar.sync 	0;
	setp.ne.s32 	%p125, %r16, 0;
	@%p125 bra 	$L__BB12_232;
	ld.shared.f64 	%fd190, [_ZN6thrust24THRUST_300001_SM_1000_NS8cuda_cub4core6detail5shmemE+24];
	ld.shared.u64 	%rd216, [_ZN6thrust24THRUST_300001_SM_1000_NS8cuda_cub4core6detail5shmemE+32];
	setp.lt.f64 	%p126, %fd292, %fd190;
	mov.f64 	%fd286, %fd190;
	mov.u64 	%rd501, %rd216;
	@%p126 bra 	$L__BB12_214;
	setp.lt.f64 	%p127, %fd190, %fd292;
	mov.f64 	%fd286, %fd292;
	mov.u64 	%rd501, %rd507;
	@%p127 bra 	$L__BB12_214;
	setp.lt.s64 	%p128, %rd507, %rd216;
	selp.f64 	%fd286, %fd292, %fd190, %p128;
	min.s64 	%rd501, %rd507, %rd216;
$L__BB12_214:
	ld.shared.f64 	%fd193, [_ZN6thrust24THRUST_300001_SM_1000_NS8cuda_cub4core6detail5shmemE+40];
	ld.shared.u64 	%rd219, [_ZN6thrust24THRUST_300001_SM_1000_NS8cuda_cub4core6detail5shmemE+48];
	setp.lt.f64 	%p129, %fd286, %fd193;
	mov.f64 	%fd287, %fd193;
	mov.u64 	%rd502, %rd219;
	@%p129 bra 	$L__BB12_217;
	setp.lt.f64 	%p130, %fd193, %fd286;
	mov.f64 	%fd287, %fd286;
	mov.u64 	%rd502, %rd501;
	@%p130 bra 	$L__BB12_217;
	setp.lt.s64 	%p131, %rd501, %rd219;
	selp.f64 	%fd287, %fd286, %fd193, %p131;
	min.s64 	%rd502, %rd501, %rd219;
$L__BB12_217:
	ld.shared.f64 	%fd196, [_ZN6thrust24THRUST_300001_SM_1000_NS8cuda_cub4core6detail5shmemE+56];
	ld.shared.u64 	%rd222, [_ZN6thrust24THRUST_300001_SM_1000_NS8cuda_cub4core6detail5shmemE+64];
	setp.lt.f64 	%p132, %fd287, %fd196;
	mov.f64 	%fd288, %fd196;
	mov.u64 	%rd503, %rd222;
	@%p132 bra 	$L__BB12_220;
	setp.lt.f64 	%p133, %fd196, %fd287;
	mov.f64 	%fd288, %fd287;
	mov.u64 	%rd503, %rd502;
	@%p133 bra 	$L__BB12_220;
	setp.lt.s64 	%p134, %rd502, %rd222;
	selp.f64 	%fd288, %fd287, %fd196, %p134;
	min.s64 	%rd503, %rd502, %rd222;
$L__BB12_220:
	ld.shared.f64 	%fd199, [_ZN6thrust24THRUST_300001_SM_1000_NS8cuda_cub4core6detail5shmemE+72];
	ld.shared.u64 	%rd225, [_ZN6thrust24THRUST_300001_SM_1000_NS8cuda_cub4core6detail5shmemE+80];
	setp.lt.f64 	%p135, %fd288, %fd199;
	mov.f64 	%fd289, %fd199;
	mov.u64 	%rd504, %rd225;
	@%p135 bra 	$L__BB12_223;
	setp.lt.f64 	%p136, %fd199, %fd288;
	mov.f64 	%fd289, %fd288;
	mov.u64 	%rd504, %rd503;
	@%p136 bra 	$L__BB12_223;
	setp.lt.s64 	%p137, %rd503, %rd225;
	selp.f64 	%fd289, %fd288, %fd199, %p137;
	min.s64 	%rd504, %rd503, %rd225;
$L__BB12_223:
	ld.shared.f64 	%fd202, [_ZN6thrust24THRUST_300001_SM_1000_NS8cuda_cub4core6detail5shmemE+88];
	ld.shared.u64 	%rd228, [_ZN6thrust24THRUST_300001_SM_1000_NS8cuda_cub4core6detail5shmemE+96];
	setp.lt.f64 	%p138, %fd289, %fd202;
	mov.f64 	%fd290, %fd202;
	mov.u64 	%rd505, %rd228;
	@%p138 bra 	$L__BB12_226;
	setp.lt.f64 	%p139, %fd202, %fd289;
	mov.f64 	%fd290, %fd289;
	mov.u64 	%rd505, %rd504;
	@%p139 bra 	$L__BB12_226;
	setp.lt.s64 	%p140, %rd504, %rd228;
	selp.f64 	%fd290, %fd289, %fd202, %p140;
	min.s64 	%rd505, %rd504, %rd228;
$L__BB12_226:
	ld.shared.f64 	%fd205, [_ZN6thrust24THRUST_300001_SM_1000_NS8cuda_cub4core6detail5shmemE+104];
	ld.shared.u64 	%rd231, [_ZN6thrust24THRUST_300001_SM_1000_NS8cuda_cub4core6detail5shmemE+112];
	setp.lt.f64 	%p141, %fd290, %fd205;
	mov.f64 	%fd291, %fd205;
	mov.u64 	%rd506, %rd231;
	@%p141 bra 	$L__BB12_229;
	setp.lt.f64 	%p142, %fd205, %fd290;
	mov.f64 	%fd291, %fd290;
	mov.u64 	%rd506, %rd505;
	@%p142 bra 	$L__BB12_229;
	setp.lt.s64 	%p143, %rd505, %rd231;
	selp.f64 	%fd291, %fd290, %fd205, %p143;
	min.s64 	%rd506, %rd505, %rd231;
$L__BB12_229:
	ld.shared.f64 	%fd208, [_ZN6thrust24THRUST_300001_SM_1000_NS8cuda_cub4core6detail5shmemE+120];
	ld.shared.u64 	%rd234, [_ZN6thrust24THRUST_300001_SM_1000_NS8cuda_cub4core6detail5shmemE+128];
	setp.lt.f64 	%p144, %fd291, %fd208;
	mov.u64 	%rd507, %rd234;
	mov.f64 	%fd292, %fd208;
	@%p144 bra 	$L__BB12_232;
	setp.lt.f64 	%p145, %fd208, %fd291;
	mov.u64 	%rd507, %rd506;
	mov.f64 	%fd292, %fd291;
	@%p145 bra 	$L__BB12_232;
	setp.lt.s64 	%p146, %rd506, %rd234;
	selp.f64 	%fd292, %fd291, %fd208, %p146;
	min.s64 	%rd507, %rd506, %rd234;
$L__BB12_232:
	mov.u32 	%r364, %tid.x;
	setp.ne.s32 	%p263, %r364, 0;
	@%p263 bra 	$L__BB12_234;
	ld.param.u64 	%rd420, [_ZN6thrust24THRUST_300001_SM_1000_NS8cuda_cub4core6detail13_kernel_agentINS1_8__reduce11ReduceAgentIPN4cuda3std3__45tupleIJdlEEESC_SB_lNS1_9__extrema9arg_max_fIdlNS9_4lessIdEEEEEEJSC_SC_iSH_EEEvDpT0__param_1];
	cvta.to.global.u64 	%rd419, %rd420;
	st.global.f64 	[%rd419], %fd292;
	st.global.u64 	[%rd419+8], %rd507;
$L__BB12_234:
	ret;

}
	// .globl	_ZN6thrust24THRUST_300001_SM_1000_NS8cuda_cub4core6detail13_kernel_agentINS1_8__reduce11ReduceAgentINS0_12zip_iteratorIN4cuda3std3__45tupleIJNS0_6detail15normal_iteratorINS0_10device_ptrIdEEEENS0_17counting_iteratorIlNS0_11use_defaultESI_SI_EEEEEEEPNSB_IJdlEEESM_iNS1_9__extrema9arg_min_fIdlNSA_4lessIdEEEEEEJSL_SN_iSS_EEEvDpT0_
.visible .entry _ZN6thrust24THRUST_300001_SM_1000_NS8cuda_cub4core6detail13_kernel_agentINS1_8__reduce11ReduceAgentINS0_12zip_iteratorIN4cuda3std3__45tupleIJNS0_6detail15normal_iteratorINS0_10device_ptrIdEEEENS0_17counting_iteratorIlNS0_11use_defaultESI_SI_EEEEEEEPNSB_IJdlEEESM_iNS1_9__extrema9arg_min_fIdlNSA_4lessIdEEEEEEJSL_SN_iSS_EEEvDpT0_(
	.param .align 8 .b8 _ZN6thrust24THRUST_300001_SM_1000_NS8cuda_cub4core6detail13_kernel_agentINS1_8__reduce11ReduceAgentINS0_12zip_iteratorIN4cuda3std3__45tupleIJNS0_6detail15normal_iteratorINS0_10device_ptrIdEEEENS0_17counting_iteratorIlNS0_11use_defaultESI_SI_EEEEEEEPNSB_IJdlEEESM_iNS1_9__extrema9arg_min_fIdlNSA_4lessIdEEEEEEJSL_SN_iSS_EEEvDpT0__param_0[16],
	.param .u64 .ptr .align 1 _ZN6thrust24THRUST_300001_SM_1000_NS8cuda_cub4core6detail13_kernel_agentINS1_8__reduce11ReduceAgentINS0_12zip_iteratorIN4cuda3std3__45tupleIJNS0_6detail15normal_iteratorINS0_10device_ptrIdEEEENS0_17counting_iteratorIlNS0_11use_defaultESI_SI_EEEEEEEPNSB_IJdlEEESM_iNS1_9__extrema9arg_min_fIdlNSA_4lessIdEEEEEEJSL_SN_iSS_EEEvDpT0__param_1,
	.param .u32 _ZN6thrust24THRUST_300001_SM_1000_NS8cuda_cub4core6detail13_kernel_agentINS1_8__reduce11ReduceAgentINS0_12zip_iteratorIN4cuda3std3__45tupleIJNS0_6detail15normal_iteratorINS0_10device_ptrIdEEEENS0_17counting_iteratorIlNS0_11use_defaultESI_SI_EEEEEEEPNSB_IJdlEEESM_iNS1_9__extrema9arg_min_fIdlNSA_4lessIdEEEEEEJSL_SN_iSS_EEEvDpT0__param_2,
	.param .align 1 .b8 _ZN6thrust24THRUST_300001_SM_1000_NS8cuda_cub4core6detail13_kernel_agentINS1_8__reduce11ReduceAgentINS0_12zip_iteratorIN4cuda3std3__45tupleIJNS0_6detail15normal_iteratorINS0_10device_ptrIdEEEENS0_17counting_iteratorIlNS0_11use_defaultESI_SI_EEEEEEEPNSB_IJdlEEESM_iNS1_9__extrema9arg_min_fIdlNSA_4lessIdEEEEEEJSL_SN_iSS_EEEvDpT0__param_3[1]
)
.maxntid 256
{
	.reg .pred 	%p<223>;
	.reg .b32 	%r<400>;
	.reg .b64 	%rd<357>;
	.reg .b64 	%fd<243>;

	ld.param.u64 	%rd201, [_ZN6thrust24THRUST_300001_SM_1000_NS8cuda_cub4core6detail13_kernel_agentINS1_8__reduce11ReduceAgentINS0_12zip_iteratorIN4cuda3std3__45tupleIJNS0_6detail15normal_iteratorINS0_10device_ptrIdEEEENS0_17counting_iteratorIlNS0_11use_defaultESI_SI_EEEEEEEPNSB_IJdlEEESM_iNS1_9__extrema9arg_min_fIdlNSA_4lessIdEEEEEEJSL_SN_iSS_EEEvDpT0__param_0+8];
	ld.param.u64 	%rd200, [_ZN6thrust24THRUST_300001_SM_1000_NS8cuda_cub4core6detail13_kernel_agentINS1_8__reduce11ReduceAgentINS0_12zip_iteratorIN4cuda3std3__45tupleIJNS0_6detail15normal_iteratorINS0_10device_ptrIdEEEENS0_17counting_iteratorIlNS0_11use_defaultESI_SI_EEEEEEEPNSB_IJdlEEESM_iNS1_9__extrema9arg_min_fIdlNSA_4lessIdEEEEEEJSL_SN_iSS_EEEvDpT0__param_0];
	ld.param.u32 	%r36, [_ZN6thrust24THRUST_300001_SM_1000_NS8cuda_cub4core6detail13_kernel_agentINS1_8__reduce11ReduceAgentINS0_12zip_iteratorIN4cuda3std3__45tupleIJNS0_6detail15normal_iteratorINS0_10device_ptrIdEEEENS0_17counting_iteratorIlNS0_11use_defaultESI_SI_EEEEEEEPNSB_IJdlEEESM_iNS1_9__extrema9arg_min_fIdlNSA_4lessIdEEEEEEJSL_SN_iSS_EEEvDpT0__param_2];
	setp.eq.s32 	%p1, %r36, 0;
	@%p1 bra 	$L__BB13_200;
	cvta.to.global.u64 	%rd1, %rd200;
	setp.gt.s32 	%p2, %r36, 1279;
	@%p2 bra 	$L__BB13_112;
	mov.u32 	%r1, %tid.x;
	setp.ge.s32 	%p96, %r1, %r36;
	mov.f64 	%fd188, 0d0000000000000000;
	mov.b64 	%rd297, 0;
	mov.u32 	%r391, %r1;
	@%p96 bra 	$L__BB13_4;
	cvt.u64.u32 	%rd253, %r1;
	mul.wide.u32 	%rd254, %r1, 8;
	add.s64 	%rd255, %rd1, %rd254;
	add.s64 	%rd297, %rd201, %rd253;
	ld.global.f64 	%fd188, [%rd255];
	add.s32 	%r391, %r1, 256;
$L__BB13_4:
	setp.ge.s32 	%p97, %r391, %r36;
	@%p97 bra 	$L__BB13_26;
	not.b32 	%r160, %r391;
	add.s32 	%r4, %r36, %r160;
	and.b32  	%r161, %r4, 768;
	setp.eq.s32 	%p98, %r161, 768;
	@%p98 bra 	$L__BB13_11;
	cvt.u64.u32 	%rd257, %r391;
	add.s64 	%rd288, %rd201, %rd257;
	mul.wide.u32 	%rd258, %r391, 8;
	add.s64 	%rd287, %rd1, %rd258;
	shr.u32 	%r162, %r4, 8;
	add.s32 	%r163, %r162, 1;
	and.b32  	%r164, %r163, 3;
	neg.s32 	%r389, %r164;
$L__BB13_7:
	.pragma "nounroll";
	mov.u64 	%rd9, %rd297;
	mov.f64 	%fd3, %fd188;
	ld.global.f64 	%fd4, [%rd287];
	setp.lt.f64 	%p99, %fd3, %fd4;
	@%p99 bra 	$L__BB13_10;
	setp.lt.f64 	%p100, %fd4, %fd3;
	mov.u64 	%rd297, %rd288;
	mov.f64 	%fd188, %fd4;
	@%p100 bra 	$L__BB13_10;
	setp.lt.s64 	%p101, %rd9, %rd288;
	min.s64 	%rd297, %rd9, %rd288;
	selp.f64 	%fd188, %fd3, %fd4, %p101;
$L__BB13_10:
	add.s32 	%r391, %r391, 256;
	add.s64 	%rd288, %rd288, 256;
	add.s64 	%rd287, %rd287, 2048;
	add.s32 	%r389, %r389, 1;
	setp.ne.s32 	%p102, %r389, 0;
	@%p102 bra 	$L__BB13_7;
$L__BB13_11:
	setp.lt.u32 	%p103, %r4, 768;
	@%p103 bra 	$L__BB13_26;
	add.s32 	%r392, %r391, 512;
$L__BB13_13:
	mov.u32 	%r12, %r392;
	add.s32 	%r165, %r12, -512;
	cvt.s64.s32 	%rd259, %r165;
	mul.wide.s32 	%rd260, %r165, 8;
	add.s64 	%rd17, %rd1, %rd260;
	add.s64 	%rd18, %rd201, %rd259;
	ld.global.f64 	%fd10, [%rd17];
	setp.lt.f64 	%p104, %fd188, %fd10;
	mov.u64 	%rd294, %rd297;
	mov.f64 	%fd185, %fd188;
	@%p104 bra 	$L__BB13_16;
	setp.lt.f64 	%p105, %fd10, %fd188;
	mov.u64 	%rd294, %rd18;
	mov.f64 	%fd185, %fd10;
	@%p105 bra 	$L__BB13_16;
	setp.lt.s64 	%p106, %rd297, %rd18;
	min.s64 	%rd294, %rd297, %rd18;
	selp.f64 	%fd185, %fd188, %fd10, %p106;
$L__BB13_16:
	add.s32 	%r166, %r12, -256;
	cvt.s64.s32 	%rd261, %r166;
	add.s64 	%rd21, %rd201, %rd261;
	ld.global.f64 	%fd13, [%rd17+2048];
	setp.lt.f64 	%p107, %fd185, %fd13;
	mov.u64 	%rd295, %rd294;
	mov.f64 	%fd186, %fd185;
	@%p107 bra 	$L__BB13_19;
	setp.lt.f64 	%p108, %fd13, %fd185;
	mov.u64 	%rd295, %rd21;
	mov.f64 	%fd186, %fd13;
	@%p108 bra 	$L__BB13_19;
	setp.lt.s64 	%p109, %rd294, %rd21;
	min.s64 	%rd295, %rd294, %rd21;
	selp.f64 	%fd186, %fd185, %fd13, %p109;
$L__BB13_19:
	cvt.s64.s32 	%rd262, %r12;
	add.s64 	%rd24, %rd201, %rd262;
	ld.global.f64 	%fd16, [%rd17+4096];
	setp.lt.f64 	%p110, %fd186, %fd16;
	mov.u64 	%rd296, %rd295;
	mov.f64 	%fd187, %fd186;
	@%p110 bra 	$L__BB13_22;
	setp.lt.f64 	%p111, %fd16, %fd186;
	mov.u64 	%rd296, %rd24;
	mov.f64 	%fd187, %fd16;
	@%p111 bra 	$L__BB13_22;
	setp.lt.s64 	%p112, %rd295, %rd24;
	min.s64 	%rd296, %rd295, %rd24;
	selp.f64 	%fd187, %fd186, %fd16, %p112;
$L__BB13_22:
	add.s32 	%r167, %r12, 256;
	cvt.s64.s32 	%rd263, %r167;
	add.s64 	%rd27, %rd201, %rd263;
	ld.global.f64 	%fd19, [%rd17+6144];
	setp.lt.f64 	%p113, %fd187, %fd19;
	mov.u64 	%rd297, %rd296;
	mov.f64 	%fd188, %fd187;
	@%p113 bra 	$L__BB13_25;
	setp.lt.f64 	%p114, %fd19, %fd187;
	mov.u64 	%rd297, %rd27;
	mov.f64 	%fd188, %fd19;
	@%p114 bra 	$L__BB13_25;
	setp.lt.s64 	%p115, %rd296, %rd27;
	min.s64 	%rd297, %rd296, %rd27;
	selp.f64 	%fd188, %fd187, %fd19, %p115;
$L__BB13_25:
	add.s32 	%r392, %r12, 1024;
	add.s32 	%r168, %r12, 512;
	setp.lt.s32 	%p116, %r168, %r36;
	@%p116 bra 	$L__BB13_13;
$L__BB13_26:
	setp.lt.s32 	%p117, %r36, 256;
	@%p117 bra 	$L__BB13_66;
	// begin inline asm
	mov.u32 %r282, %laneid;
	// end inline asm
	mov.b64 	%rd274, %fd188;
	mov.b64 	{%r284, %r289}, %rd274;
	mov.b32 	%r300, 1;
	mov.b32 	%r301, 31;
	mov.b32 	%r302, -1;
	// begin inline asm
	shfl.sync.down.b32 %r283, %r284, %r300, %r301, %r302;
	// end inline asm
	// begin inline asm
	shfl.sync.down.b32 %r288, %r289, %r300, %r301, %r302;
	// end inline asm
	mov.b64 	%rd275, {%r283, %r288};
	mov.b64 	%fd23, %rd275;
	mov.b64 	{%r294, %r299}, %rd297;
	// begin inline asm
	shfl.sync.down.b32 %r293, %r294, %r300, %r301, %r302;
	// end inline asm
	// begin inline asm
	shfl.sync.down.b32 %r298, %r299, %r300, %r301, %r302;
	// end inline asm
	mov.b64 	%rd31, {%r293, %r298};
	setp.gt.s32 	%p174, %r282, 30;
	setp.lt.f64 	%p175, %fd188, %fd23;
	or.pred  	%p176, %p174, %p175;
	mov.u64 	%rd299, %rd297;
	mov.f64 	%fd190, %fd188;
	@%p176 bra 	$L__BB13_30;
	setp.gt.f64 	%p177, %fd188, %fd23;
	mov.u64 	%rd299, %rd31;
	mov.f64 	%fd190, %fd23;
	@%p177 bra 	$L__BB13_30;
	setp.lt.s64 	%p178, %rd297, %rd31;
	min.s64 	%rd299, %rd297, %rd31;
	selp.f64 	%fd190, %fd188, %fd23, %p178;
$L__BB13_30:
	mov.b64 	%rd276, %fd190;
	mov.b64 	{%r304, %r309}, %rd276;
	mov.b32 	%r320, 2;
	mov.b32 	%r321, 31;
	mov.b32 	%r322, -1;
	// begin inline asm
	shfl.sync.down.b32 %r303, %r304, %r320, %r321, %r322;
	// end inline asm
	// begin inline asm
	shfl.sync.down.b32 %r308, %r309, %r320, %r321, %r322;
	// end inline asm
	mov.b64 	%rd277, {%r303, %r308};
	mov.b64 	%fd26, %rd277;
	mov.b64 	{%r314, %r319}, %rd299;
	// begin inline asm
	shfl.sync.down.b32 %r313, %r314, %r320, %r321, %r322;
	// end inline asm
	// begin inline asm
	shfl.sync.down.b32 %r318, %r319, %r320, %r321, %r322;
	// end inline asm
	mov.b64 	%rd34, {%r313, %r318};
	setp.gt.s32 	%p179, %r282, 29;
	setp.lt.f64 	%p180, %fd190, %fd26;
	or.pred  	%p181, %p179, %p180;
	mov.u64 	%rd300, %rd299;
	mov.f64 	%fd191, %fd190;
	@%p181 bra 	$L__BB13_33;
	setp.gt.f64 	%p182, %fd190, %fd26;
	mov.u64 	%rd300, %rd34;
	mov.f64 	%fd191, %fd26;
	@%p182 bra 	$L__BB13_33;
	setp.lt.s64 	%p183, %rd299, %rd34;
	min.s64 	%rd300, %rd299, %rd34;
	selp.f64 	%fd191, %fd190, %fd26, %p183;
$L__BB13_33:
	mov.b64 	%rd278, %fd191;
	mov.b64 	{%r324, %r329}, %rd278;
	mov.b32 	%r340, 4;
	mov.b32 	%r341, 31;
	mov.b32 	%r342, -1;
	// begin inline asm
	shfl.sync.down.b32 %r323, %r324, %r340, %r341, %r342;
	// end inline asm
	// begin inline asm
	shfl.sync.down.b32 %r328, %r329, %r340, %r341, %r342;
	// end inline asm
	mov.b64 	%rd279, {%r323, %r328};
	mov.b64 	%fd29, %rd279;
	mov.b64 	{%r334, %r339}, %rd300;
	// begin inline asm
	shfl.sync.down.b32 %r333, %r334, %r340, %r341, %r342;
	// end inline asm
	// begin inline asm
	shfl.sync.down.b32 %r338, %r339, %r340, %r341, %r342;
	// end inline asm
	mov.b64 	%rd37, {%r333, %r338};
	setp.gt.s32 	%p184, %r282, 27;
	setp.lt.f64 	%p185, %fd191, %fd29;
	or.pred  	%p186, %p184, %p185;
	mov.u64 	%rd301, %rd300;
	mov.f64 	%fd192, %fd191;
	@%p186 bra 	$L__BB13_36;
	setp.gt.f64 	%p187, %fd191, %fd29;
	mov.u64 	%rd301, %rd37;
	mov.f64 	%fd192, %fd29;
	@%p187 bra 	$L__BB13_36;
	setp.lt.s64 	%p188, %rd300, %rd37;
	min.s64 	%rd301, %rd300, %rd37;
	selp.f64 	%fd192, %fd191, %fd29, %p188;
$L__BB13_36:
	mov.b64 	%rd280, %fd192;
	mov.b64 	{%r344, %r349}, %rd280;
	mov.b32 	%r360, 8;
	mov.b32 	%r361, 31;
	mov.b32 	%r362, -1;
	// begin inline asm
	shfl.sync.down.b32 %r343, %r344, %r360, %r361, %r362;
	// end inline asm
	// begin inline asm
	shfl.sync.down.b32 %r348, %r349, %r360, %r361, %r362;
	// end inline asm
	mov.b64 	%rd281, {%r343, %r348};
	mov.b64 	%fd32, %rd281;
	mov.b64 	{%r354, %r359}, %rd301;
	// begin inline asm
	shfl.sync.down.b32 %r353, %r354, %r360, %r361, %r362;
	// end inline asm
	// begin inline asm
	shfl.sync.down.b32 %r358, %r359, %r360, %r361, %r362;
	// end inline asm
	mov.b64 	%rd40, {%r353, %r358};
	setp.gt.s32 	%p189, %r282, 23;
	setp.lt.f64 	%p190, %fd192, %fd32;
	or.pred  	%p191, %p189, %p190;
	mov.u64 	%rd302, %rd301;
	mov.f64 	%fd193, %fd192;
	@%p191 bra 	$L__BB13_39;
	setp.gt.f64 	%p192, %fd192, %fd32;
	mov.u64 	%rd302, %rd40;
	mov.f64 	%fd193, %fd32;
	@%p192 bra 	$L__BB13_39;
	setp.lt.s64 	%p193, %rd301, %rd40;
	min.s64 	%rd302, %rd301, %rd40;
	selp.f64 	%fd193, %fd192, %fd32, %p193;
$L__BB13_39:
	mov.b64 	%rd282, %fd193;
	mov.b64 	{%r364, %r369}, %rd282;
	mov.b32 	%r380, 16;
	mov.b32 	%r381, 31;
	mov.b32 	%r382, -1;
	// begin inline asm
	shfl.sync.down.b32 %r363, %r364, %r380, %r381, %r382;
	// end inline asm
	// begin inline asm
	shfl.sync.down.b32 %r368, %r369, %r380, %r381, %r382;
	// end inline asm
	mov.b64 	%rd283, {%r363, %r368};
	mov.b64 	%fd35, %rd283;
	mov.b64 	{%r374, %r379}, %rd302;
	// begin inline asm
	shfl.sync.down.b32 %r373, %r374, %r380, %r381, %r382;
	// end inline asm
	// begin inline asm
	shfl.sync.down.b32 %r378, %r379, %r380, %r381, %r382;
	// end inline asm
	mov.b64 	%rd43, {%r373, %r378};
	setp.gt.s32 	%p194, %r282, 15;
	setp.lt.f64 	%p195, %fd193, %fd35;
	or.pred  	%p196, %p194, %p195;
	mov.u64 	%rd356, %rd302;
	mov.f64 	%fd242, %fd193;
	@%p196 bra 	$L__BB13_42;
	setp.gt.f64 	%p197, %fd193, %fd35;
	mov.u64 	%rd356, %rd43;
	mov.f64 	%fd242, %fd35;
	@%p197 bra 	$L__BB13_42;
	setp.lt.s64 	%p198, %rd302, %rd43;
	min.s64 	%rd356, %rd302, %rd43;
	selp.f64 	%fd242, %fd193, %fd35, %p198;
$L__BB13_42:
	setp.ne.s32 	%p199, %r282, 0;
	@%p199 bra 	$L__BB13_44;
	shr.u32 	%r383, %r1, 1;
	and.b32  	%r384, %r383, 496;
	mov.u32 	%r385, _ZN6thrust24THRUST_300001_SM_1000_NS8cuda_cub4core6detail5shmemE;
	add.s32 	%r386, %r385, %r384;
	st.shared.f64 	[%r386+8], %fd242;
	st.shared.u64 	[%r386+16], %rd356;
$L__BB13_44:
	bar.sync 	0;
	setp.ne.s32 	%p200, %r1, 0;
	@%p200 bra 	$L__BB13_198;
	ld.shared.f64 	%fd38, [_ZN6thrust24THRUST_300001_SM_1000_NS8cuda_cub4core6detail5shmemE+24];
	ld.shared.u64 	%rd46, [_ZN6thrust24THRUST_300001_SM_1000_NS8cuda_cub4core6detail5shmemE+32];
	setp.lt.f64 	%p201, %fd242, %fd38;
	mov.u64 	%rd304, %rd356;
	mov.f64 	%fd195, %fd242;
	@%p201 bra 	$L__BB13_48;
	setp.lt.f64 	%p202, %fd38, %fd242;
	mov.u64 	%rd304, %rd46;
	mov.f64 	%fd195, %fd38;
	@%p202 bra 	$L__BB13_48;
	setp.lt.s64 	%p203, %rd356, %rd46;
	min.s64 	%rd304, %rd356, %rd46;
	selp.f64 	%fd195, %fd242, %fd38, %p203;
$L__BB13_48:
	ld.shared.f64 	%fd41, [_ZN6thrust24THRUST_300001_SM_1000_NS8cuda_cub4core6detail5shmemE+40];
	ld.shared.u64 	%rd49, [_ZN6thrust24THRUST_300001_SM_1000_NS8cuda_cub4core6detail5shmemE+48];
	setp.lt.f64 	%p204, %fd195, %fd41;
	mov.u64 	%rd305, %rd304;
	mov.f64 	%fd196, %fd195;
	@%p204 bra 	$L__BB13_51;
	setp.lt.f64 	%p205, %fd41, %fd195;
	mov.u64 	%rd305, %rd49;
	mov.f64 	%fd196, %fd41;
	@%p205 bra 	$L__BB13_51;
	setp.lt.s64 	%p206, %rd304, %rd49;
	min.s64 	%rd305, %rd304, %rd49;
	selp.f64 	%fd196, %fd195, %fd41, %p206;
$L__BB13_51:
	ld.shared.f64 	%fd44, [_ZN6thrust24THRUST_300001_SM_1000_NS8cuda_cub4core6detail5shmemE+56];
	ld.shared.u64 	%rd52, [_ZN6thrust24THRUST_300001_SM_1000_NS8cuda_cub4core6detail5shmemE+64];
	setp.lt.f64 	%p207, %fd196, %fd44;
	mov.u64 	%rd306, %rd305;
	mov.f64 	%fd197, %fd196;
	@%p207 bra 	$L__BB13_54;
	setp.lt.f64 	%p208, %fd44, %fd196;
	mov.u64 	%rd306, %rd52;
	mov.f64 	%fd197, %fd44;
	@%p208 bra 	$L__BB13_54;
	setp.lt.s64 	%p209, %rd305, %rd52;
	min.s64 	%rd306, %rd305, %rd52;
	selp.f64 	%fd197, %fd196, %fd44, %p209;
$L__BB13_54:
	ld.shared.f64 	%fd47, [_ZN6thrust24THRUST_300001_SM_1000_NS8cuda_cub4core6detail5shmemE+72];
	ld.shared.u64 	%rd55, [_ZN6thrust24THRUST_300001_SM_1000_NS8cuda_cub4core6detail5shmemE+80];
	setp.lt.f64 	%p210, %fd197, %fd47;
	mov.u64 	%rd307, %rd306;
	mov.f64 	%fd198, %fd197;
	@%p210 bra 	$L__BB13_57;
	setp.lt.f64 	%p211, %fd47, %fd197;
	mov.u64 	%rd307, %rd55;
	mov.f64 	%fd198, %fd47;
	@%p211 bra 	$L__BB13_57;
	setp.lt.s64 	%p212, %rd306, %rd55;
	min.s64 	%rd307, %rd306, %rd55;
	selp.f64 	%fd198, %fd197, %fd47, %p212;
$L__BB13_57:
	ld.shared.f64 	%fd50, [_ZN6thrust24THRUST_300001_SM_1000_NS8cuda_cub4core6detail5shmemE+88];
	ld.shared.u64 	%rd58, [_ZN6thrust24THRUST_300001_SM_1000_NS8cuda_cub4core6detail5shmemE+96];
	setp.lt.f64 	%p213, %fd198, %fd50;
	mov.u64 	%rd308, %rd307;
	mov.f64 	%fd199, %fd198;
	@%p213 bra 	$L__BB13_60;
	setp.lt.f64 	%p214, %fd50, %fd198;
	mov.u64 	%rd308, %rd58;
	mov.f64 	%fd199, %fd50;
	@%p214 bra 	$L__BB13_60;
	setp.lt.s64 	%p215, %rd307, %rd58;
	min.s64 	%rd308, %rd307, %rd58;
	selp.f64 	%fd199, %fd198, %fd50, %p215;
$L__BB13_60:
	ld.shared.f64 	%fd53, [_ZN6thrust24THRUST_300001_SM_1000_NS8cuda_cub4core6detail5shmemE+104];
	ld.shared.u64 	%rd61, [_ZN6thrust24THRUST_300001_SM_1000_NS8cuda_cub4core6detail5shmemE+112];
	setp.lt.f64 	%p216, %fd199, %fd53;
	mov.u64 	%rd309, %rd308;
	mov.f64 	%fd200, %fd199;
	@%p216 bra 	$L__BB13_63;
	setp.lt.f64 	%p217, %fd53, %fd199;
	mov.u64 	%rd309, %rd61;
	mov.f64 	%fd200, %fd53;
	@%p217 bra 	$L__BB13_63;
	setp.lt.s64 	%p218, %rd308, %rd61;
	min.s64 	%rd309, %rd308, %rd61;
	selp.f64 	%fd200, %fd199, %fd53, %p218;
$L__BB13_63:
	ld.shared.f64 	%fd56, [_ZN6thrust24THRUST_300001_SM_1000_NS8cuda_cub4core6detail5shmemE+120];
	ld.shared.u64 	%rd64, [_ZN6thrust24THRUST_300001_SM_1000_NS8cuda_cub4core6detail5shmemE+128];
	setp.lt.f64 	%p219, %fd200, %fd56;
	mov.u64 	%rd356, %rd309;
	mov.f64 	%fd242, %fd200;
	@%p219 bra 	$L__BB13_198;
	setp.lt.f64 	%p220, %fd56, %fd200;
	mov.u64 	%rd356, %rd64;
	mov.f64 	%fd242, %fd56;
	@%p220 bra 	$L__BB13_198;
	setp.lt.s64 	%p221, %rd309, %rd64;
	min.s64 	%rd356, %rd309, %rd64;
	selp.f64 	%fd242, %fd200, %fd56, %p221;
	bra.uni 	$L__BB13_198;
$L__BB13_66:
	// begin inline asm
	mov.u32 %r169, %laneid;
	// end inline asm
	and.b32  	%r190, %r1, 992;
	add.s32 	%r191, %r190, 32;
	setp.gt.s32 	%p118, %r191, %r36;
	not.b32 	%r192, %r190;
	add.s32 	%r193, %r36, %r192;
	selp.b32 	%r188, %r193, 31, %p118;
	mov.b64 	%rd264, %fd188;
	mov.b64 	{%r171, %r176}, %rd264;
	mov.b32 	%r187, 1;
	mov.b32 	%r189, -1;
	// begin inline asm
	shfl.sync.down.b32 %r170, %r171, %r187, %r188, %r189;
	// end inline asm
	// begin inline asm
	shfl.sync.down.b32 %r175, %r176, %r187, %r188, %r189;
	// end inline asm
	mov.b64 	%rd265, {%r170, %r175};
	mov.b64 	%fd58, %rd265;
	mov.b64 	{%r181, %r186}, %rd297;
	// begin inline asm
	shfl.sync.down.b32 %r180, %r181, %r187, %r188, %r189;
	// end inline asm
	// begin inline asm
	shfl.sync.down.b32 %r185, %r186, %r187, %r188, %r189;
	// end inline asm
	mov.b64 	%rd66, {%r180, %r185};
	setp.ge.s32 	%p119, %r169, %r188;
	setp.lt.f64 	%p120, %fd188, %fd58;
	or.pred  	%p121, %p119, %p120;
	mov.u64 	%rd310, %rd297;
	mov.f64 	%fd201, %fd188;
	@%p121 bra 	$L__BB13_69;
	setp.gt.f64 	%p122, %fd188, %fd58;
	mov.u64 	%rd310, %rd66;
	mov.f64 	%fd201, %fd58;
	@%p122 bra 	$L__BB13_69;
	setp.lt.s64 	%p123, %rd297, %rd66;
	min.s64 	%rd310, %rd297, %rd66;
	selp.f64 	%fd201, %fd188, %fd58, %p123;
$L__BB13_69:
	mov.b64 	%rd266, %fd201;
	mov.b64 	{%r195, %r200}, %rd266;
	mov.b32 	%r211, 2;
	mov.b32 	%r213, -1;
	// begin inline asm
	shfl.sync.down.b32 %r194, %r195, %r211, %r188, %r213;
	// end inline asm
	// begin inline asm
	shfl.sync.down.b32 %r199, %r200, %r211, %r188, %r213;
	// end inline asm
	mov.b64 	%rd267, {%r194, %r199};
	mov.b64 	%fd61, %rd267;
	mov.b64 	{%r205, %r210}, %rd310;
	// begin inline asm
	shfl.sync.down.b32 %r204, %r205, %r211, %r188, %r213;
	// end inline asm
	// begin inline asm
	shfl.sync.down.b32 %r209, %r210, %r211, %r188, %r213;
	// end inline asm
	mov.b64 	%rd69, {%r204, %r209};
	add.s32 	%r214, %r169, 2;
	setp.gt.s32 	%p124, %r214, %r188;
	setp.lt.f64 	%p125, %fd201, %fd61;
	or.pred  	%p126, %p124, %p125;
	mov.u64 	%rd311, %rd310;
	mov.f64 	%fd202, %fd201;
	@%p126 bra 	$L__BB13_72;
	setp.gt.f64 	%p127, %fd201, %fd61;
	mov.u64 	%rd311, %rd69;
	mov.f64 	%fd202, %fd61;
	@%p127 bra 	$L__BB13_72;
	setp.lt.s64 	%p128, %rd310, %rd69;
	min.s64 	%rd311, %rd310, %rd69;
	selp.f64 	%fd202, %fd201, %fd61, %p128;
$L__BB13_72:
	mov.b64 	%rd268, %fd202;
	mov.b64 	{%r216, %r221}, %rd268;
	mov.b32 	%r232, 4;
	mov.b32 	%r234, -1;
	// begin inline asm
	shfl.sync.down.b32 %r215, %r216, %r232, %r188, %r234;
	// end inline asm
	// begin inline asm
	shfl.sync.down.b32 %r220, %r221, %r232, %r188, %r234;
	// end inline asm
	mov.b64 	%rd269, {%r215, %r220};
	mov.b64 	%fd64, %rd269;
	mov.b64 	{%r226, %r231}, %rd311;
	// begin inline asm
	shfl.sync.down.b32 %r225, %r226, %r232, %r188, %r234;
	// end inline asm
	// begin inline asm
	shfl.sync.down.b32 %r230, %r231, %r232, %r188, %r234;
	// end inline asm
	mov.b64 	%rd72, {%r225, %r230};
	add.s32 	%r235, %r169, 4;
	setp.gt.s32 	%p129, %r235, %r188;
	setp.lt.f64 	%p130, %fd202, %fd64;
	or.pred  	%p131, %p129, %p130;
	mov.u64 	%rd312, %rd311;
	mov.f64 	%fd203, %fd202;
	@%p131 bra 	$L__BB13_75;
	setp.gt.f64 	%p132, %fd202, %fd64;
	mov.u64 	%rd312, %rd72;
	mov.f64 	%fd203, %fd64;
	@%p132 bra 	$L__BB13_75;
	setp.lt.s64 	%p133, %rd311, %rd72;
	min.s64 	%rd312, %rd311, %rd72;
	selp.f64 	%fd203, %fd202, %fd64, %p133;
$L__BB13_75:
	mov.b64 	%rd270, %fd203;
	mov.b64 	{%r237, %r242}, %rd270;
	mov.b32 	%r253, 8;
	mov.b32 	%r255, -1;
	// begin inline asm
	shfl.sync.down.b32 %r236, %r237, %r253, %r188, %r255;
	// end inline asm
	// begin inline asm
	shfl.sync.down.b32 %r241, %r242, %r253, %r188, %r255;
	// end inline asm
	mov.b64 	%rd271, {%r236, %r241};
	mov.b64 	%fd67, %rd271;
	mov.b64 	{%r247, %r252}, %rd312;
	// begin inline asm
	shfl.sync.down.b32 %r246, %r247, %r253, %r188, %r255;
	// end inline asm
	// begin inline asm
	shfl.sync.down.b32 %r251, %r252, %r253, %r188, %r255;
	// end inline asm
	mov.b64 	%rd75, {%r246, %r251};
	add.s32 	%r256, %r169, 8;
	setp.gt.s32 	%p134, %r256, %r188;
	setp.lt.f64 	%p135, %fd203, %fd67;
	or.pred  	%p136, %p134, %p135;
	mov.f64 	%fd204, %fd203;
	mov.u64 	%rd313, %rd312;
	@%p136 bra 	$L__BB13_78;
	setp.gt.f64 	%p137, %fd203, %fd67;
	mov.f64 	%fd204, %fd67;
	mov.u64 	%rd313, %rd75;
	@%p137 bra 	$L__BB13_78;
	setp.lt.s64 	%p138, %rd312, %rd75;
	selp.f64 	%fd204, %fd203, %fd67, %p138;
	min.s64 	%rd313, %rd312, %rd75;
$L__BB13_78:
	mov.b64 	%rd272, %fd204;
	mov.b64 	{%r258, %r263}, %rd272;
	mov.b32 	%r274, 16;
	mov.b32 	%r276, -1;
	// begin inline asm
	shfl.sync.down.b32 %r257, %r258, %r274, %r188, %r276;
	// end inline asm
	// begin inline asm
	shfl.sync.down.b32 %r262, %r263, %r274, %r188, %r276;
	// end inline asm
	mov.b64 	%rd273, {%r257, %r262};
	mov.b64 	%fd70, %rd273;
	mov.b64 	{%r268, %r273}, %rd313;
	// begin inline asm
	shfl.sync.down.b32 %r267, %r268, %r274, %r188, %r276;
	// end inline asm
	// begin inline asm
	shfl.sync.down.b32 %r272, %r273, %r274, %r188, %r276;
	// end inline asm
	mov.b64 	%rd78, {%r267, %r272};
	add.s32 	%r277, %r169, 16;
	setp.gt.s32 	%p139, %r277, %r188;
	setp.lt.f64 	%p140, %fd204, %fd70;
	or.pred  	%p141, %p139, %p140;
	mov.f64 	%fd242, %fd204;
	mov.u64 	%rd356, %rd313;
	@%p141 bra 	$L__BB13_81;
	setp.gt.f64 	%p142, %fd204, %fd70;
	mov.f64 	%fd242, %fd70;
	mov.u64 	%rd356, %rd78;
	@%p142 bra 	$L__BB13_81;
	setp.lt.s64 	%p143, %rd313, %rd78;
	selp.f64 	%fd242, %fd204, %fd70, %p143;
	min.s64 	%rd356, %rd313, %rd78;
$L__BB13_81:
	setp.ne.s32 	%p144, %r169, 0;
	@%p144 bra 	$L__BB13_83;
	shr.u32 	%r278, %r1, 1;
	and.b32  	%r279, %r278, 496;
	mov.u32 	%r280, _ZN6thrust24THRUST_300001_SM_1000_NS8cuda_cub4core6detail5shmemE;
	add.s32 	%r281, %r280, %r279;
	st.shared.f64 	[%r281+8], %fd242;
	st.shared.u64 	[%r281+16], %rd356;
$L__BB13_83:
	bar.sync 	0;
	setp.ne.s32 	%p145, %r1, 0;
	@%p145 bra 	$L__BB13_198;
	setp.lt.s32 	%p146, %r36, 33;
	mov.f64 	%fd206, %fd242;
	mov.u64 	%rd315, %rd356;
	@%p146 bra 	$L__BB13_88;
	ld.shared.f64 	%fd73, [_ZN6thrust24THRUST_300001_SM_1000_NS8cuda_cub4core6detail5shmemE+24];
	ld.shared.u64 	%rd81, [_ZN6thrust24THRUST_300001_SM_1000_NS8cuda_cub4core6detail5shmemE+32];
	setp.lt.f64 	%p147, %fd242, %fd73;
	mov.f64 	%fd206, %fd242;
	mov.u64 	%rd315, %rd356;
	@%p147 bra 	$L__BB13_88;
	setp.lt.f64 	%p148, %fd73, %fd242;
	mov.f64 	%fd206, %fd73;
	mov.u64 	%rd315, %rd81;
	@%p148 bra 	$L__BB13_88;
	setp.lt.s64 	%p149, %rd356, %rd81;
	selp.f64 	%fd206, %fd242, %fd73, %p149;
	min.s64 	%rd315, %rd356, %rd81;
$L__BB13_88:
	setp.lt.s32 	%p150, %r36, 65;
	mov.f64 	%fd207, %fd206;
	mov.u64 	%rd316, %rd315;
	@%p150 bra 	$L__BB13_92;
	ld.shared.f64 	%fd76, [_ZN6thrust24THRUST_300001_SM_1000_NS8cuda_cub4core6detail5shmemE+40];
	ld.shared.u64 	%rd84, [_ZN6thrust24THRUST_300001_SM_1000_NS8cuda_cub4core6detail5shmemE+48];
	setp.lt.f64 	%p151, %fd206, %fd76;
	mov.f64 	%fd207, %fd206;
	mov.u64 	%rd316, %rd315;
	@%p151 bra 	$L__BB13_92;
	setp.lt.f64 	%p152, %fd76, %fd206;
	mov.f64 	%fd207, %fd76;
	mov.u64 	%rd316, %rd84;
	@%p152 bra 	$L__BB13_92;
	setp.lt.s64 	%p153, %rd315, %rd84;
	selp.f64 	%fd207, %fd206, %fd76, %p153;
	min.s64 	%rd316, %rd315, %rd84;
$L__BB13_92:
	setp.lt.s32 	%p154, %r36, 97;
	mov.f64 	%fd208, %fd207;
	mov.u64 	%rd317, %rd316;
	@%p154 bra 	$L__BB13_96;
	ld.shared.f64 	%fd79, [_ZN6thrust24THRUST_300001_SM_1000_NS8cuda_cub4core6detail5shmemE+56];
	ld.shared.u64 	%rd87, [_ZN6thrust24THRUST_300001_SM_1000_NS8cuda_cub4core6detail5shmemE+64];
	setp.lt.f64 	%p155, %fd207, %fd79;
	mov.f64 	%fd208, %fd207;
	mov.u64 	%rd317, %rd316;
	@%p155 bra 	$L__BB13_96;
	setp.lt.f64 	%p156, %fd79, %fd207;
	mov.f64 	%fd208, %fd79;
	mov.u64 	%rd317, %rd87;
	@%p156 bra 	$L__BB13_96;
	setp.lt.s64 	%p157, %rd316, %rd87;
	selp.f64 	%fd208, %fd207, %fd79, %p157;
	min.s64 	%rd317, %rd316, %rd87;
$L__BB13_96:
	setp.lt.s32 	%p158, %r36, 129;
	mov.f64 	%fd209, %fd208;
	mov.u64 	%rd318, %rd317;
	@%p158 bra 	$L__BB13_100;
	ld.shared.f64 	%fd82, [_ZN6thrust24THRUST_300001_SM_1000_NS8cuda_cub4core6detail5shmemE+72];
	ld.shared.u64 	%rd90, [_ZN6thrust24THRUST_300001_SM_1000_NS8cuda_cub4core6detail5shmemE+80];
	setp.lt.f64 	%p159, %fd208, %fd82;
	mov.f64 	%fd209, %fd208;
	mov.u64 	%rd318, %rd317;
	@%p159 bra 	$L__BB13_100;
	setp.lt.f64 	%p160, %fd82, %fd208;
	mov.f64 	%fd209, %fd82;
	mov.u64 	%rd318, %rd90;
	@%p160 bra 	$L__BB13_100;
	setp.lt.s64 	%p161, %rd317, %rd90;
	selp.f64 	%fd209, %fd208, %fd82, %p161;
	min.s64 	%rd318, %rd317, %rd90;
$L__BB13_100:
	setp.lt.s32 	%p162, %r36, 161;
	mov.f64 	%fd210, %fd209;
	mov.u64 	%rd319, %rd318;
	@%p162 bra 	$L__BB13_104;
	ld.shared.f64 	%fd85, [_ZN6thrust24THRUST_300001_SM_1000_NS8cuda_cub4core6detail5shmemE+88];
	ld.shared.u64 	%rd93, [_ZN6thrust24THRUST_300001_SM_1000_NS8cuda_cub4core6detail5shmemE+96];
	setp.lt.f64 	%p163, %fd209, %fd85;
	mov.f64 	%fd210, %fd209;
	mov.u64 	%rd319, %rd318;
	@%p163 bra 	$L__BB13_104;
	setp.lt.f64 	%p164, %fd85, %fd209;
	mov.f64 	%fd210, %fd85;
	mov.u64 	%rd319, %rd93;
	@%p164 bra 	$L__BB13_104;
	setp.lt.s64 	%p165, %rd318, %rd93;
	selp.f64 	%fd210, %fd209, %fd85, %p165;
	min.s64 	%rd319, %rd318, %rd93;
$L__BB13_104:
	setp.lt.s32 	%p166, %r36, 193;
	mov.f64 	%fd211, %fd210;
	mov.u64 	%rd320, %rd319;
	@%p166 bra 	$L__BB13_108;
	ld.shared.f64 	%fd88, [_ZN6thrust24THRUST_300001_SM_1000_NS8cuda_cub4core6detail5shmemE+104];
	ld.shared.u64 	%rd96, [_ZN6thrust24THRUST_300001_SM_1000_NS8cuda_cub4core6detail5shmemE+112];
	setp.lt.f64 	%p167, %fd210, %fd88;
	mov.f64 	%fd211, %fd210;
	mov.u64 	%rd320, %rd319;
	@%p167 bra 	$L__BB13_108;
	setp.lt.f64 	%p168, %fd88, %fd210;
	mov.f64 	%fd211, %fd88;
	mov.u64 	%rd320, %rd96;
	@%p168 bra 	$L__BB13_108;
	setp.lt.s64 	%p169, %rd319, %rd96;
	selp.f64 	%fd211, %fd210, %fd88, %p169;
	min.s64 	%rd320, %rd319, %rd96;
$L__BB13_108:
	setp.lt.s32 	%p170, %r36, 225;
	mov.u64 	%rd356, %rd320;
	mov.f64 	%fd242, %fd211;
	@%p170 bra 	$L__BB13_198;
	ld.shared.f64 	%fd91, [_ZN6thrust24THRUST_300001_SM_1000_NS8cuda_cub4core6detail5shmemE+120];
	ld.shared.u64 	%rd99, [_ZN6thrust24THRUST_300001_SM_1000_NS8cuda_cub4core6detail5shmemE+128];
	setp.lt.f64 	%p171, %fd211, %fd91;
	mov.u64 	%rd356, %rd320;
	mov.f64 	%fd242, %fd211;
	@%p171 bra 	$L__BB13_198;
	setp.lt.f64 	%p172, %fd91, %fd211;
	mov.u64 	%rd356, %rd99;
	mov.f64 	%fd242, %fd91;
	@%p172 bra 	$L__BB13_198;
	setp.lt.s64 	%p173, %rd320, %rd99;
	selp.f64 	%fd242, %fd211, %fd91, %p173;
	min.s64 	%rd356, %rd320, %rd99;
	bra.uni 	$L__BB13_198;
$L__BB13_112:
	mov.u32 	%r17, %tid.x;
	cvt.u64.u32 	%rd203, %r17;
	cvta.to.global.u64 	%rd204, %rd200;
	mul.wide.u32 	%rd205, %r17, 8;
	add.s64 	%rd101, %rd204, %rd205;
	ld.global.f64 	%fd172, [%rd101];
	add.s32 	%r37, %r17, 256;
	cvt.u64.u32 	%rd206, %r37;
	ld.global.f64 	%fd173, [%rd101+2048];
	add.s32 	%r38, %r17, 512;
	cvt.u64.u32 	%rd207, %r38;
	ld.global.f64 	%fd174, [%rd101+4096];
	ld.global.f64 	%fd93, [%rd101+6144];
	or.b32  	%r39, %r17, 1024;
	cvt.u64.u32 	%rd102, %r39;
	add.s64 	%rd103, %rd201, %rd102;
	ld.global.f64 	%fd94, [%rd101+8192];
	setp.lt.f64 	%p3, %fd173, %fd172;
	selp.f64 	%fd175, %fd173, %fd172, %p3;
	selp.b64 	%rd208, %rd206, %rd203, %p3;
	setp.lt.f64 	%p4, %fd174, %fd175;
	selp.f64 	%fd95, %fd174, %fd175, %p4;
	selp.b64 	%rd104, %rd207, %rd208, %p4;
	setp.lt.f64 	%p5, %fd95, %fd93;
	mov.f64 	%fd212, %fd95;
	mov.u64 	%rd321, %rd104;
	@%p5 bra 	$L__BB13_115;
	add.s32 	%r40, %r17, 768;
	cvt.u64.u32 	%rd321, %r40;
	setp.lt.f64 	%p6, %fd93, %fd95;
	mov.f64 	%fd212, %fd93;
	@%p6 bra 	$L__BB13_115;
	mov.f64 	%fd212, %fd95;
	mov.u64 	%rd321, %rd104;
$L__BB13_115:
	add.s64 	%rd107, %rd201, %rd321;
	setp.lt.f64 	%p7, %fd212, %fd94;
	mov.f64 	%fd229, %fd212;
	mov.u64 	%rd343, %rd107;
	@%p7 bra 	$L__BB13_118;
	setp.lt.f64 	%p8, %fd94, %fd212;
	mov.f64 	%fd229, %fd94;
	mov.u64 	%rd343, %rd103;
	@%p8 bra 	$L__BB13_118;
	setp.lt.s64 	%p9, %rd321, %rd102;
	selp.f64 	%fd229, %fd212, %fd94, %p9;
	selp.b64 	%rd343, %rd107, %rd103, %p9;
$L__BB13_118:
	setp.lt.u32 	%p10, %r36, 2560;
	mov.b32 	%r394, 1280;
	@%p10 bra 	$L__BB13_136;
	mov.b32 	%r394, 1280;
$L__BB13_120:
	mov.u32 	%r18, %r394;
	cvt.u64.u32 	%rd209, %r18;
	add.s64 	%rd210, %rd203, %rd209;
	mul.wide.u32 	%rd211, %r18, 8;
	add.s64 	%rd212, %rd101, %rd211;
	add.s64 	%rd113, %rd210, %rd201;
	ld.global.f64 	%fd100, [%rd212];
	ld.global.f64 	%fd101, [%rd212+2048];
	ld.global.f64 	%fd102, [%rd212+4096];
	ld.global.f64 	%fd103, [%rd212+6144];
	ld.global.f64 	%fd104, [%rd212+8192];
	setp.lt.f64 	%p11, %fd229, %fd100;
	mov.f64 	%fd215, %fd229;
	mov.u64 	%rd324, %rd343;
	@%p11 bra 	$L__BB13_123;
	setp.lt.f64 	%p12, %fd100, %fd229;
	mov.f64 	%fd215, %fd100;
	mov.u64 	%rd324, %rd113;
	@%p12 bra 	$L__BB13_123;
	setp.lt.s64 	%p13, %rd343, %rd113;
	selp.f64 	%fd215, %fd229, %fd100, %p13;
	min.s64 	%rd324, %rd343, %rd113;
$L__BB13_123:
	setp.lt.f64 	%p14, %fd215, %fd101;
	mov.f64 	%fd216, %fd215;
	mov.u64 	%rd325, %rd324;
	@%p14 bra 	$L__BB13_126;
	cvt.u64.u32 	%rd213, %r18;
	add.s64 	%rd214, %rd203, %rd213;
	add.s64 	%rd215, %rd214, %rd201;
	add.s64 	%rd325, %rd215, 256;
	setp.lt.f64 	%p15, %fd101, %fd215;
	mov.f64 	%fd216, %fd101;
	@%p15 bra 	$L__BB13_126;
	add.s64 	%rd219, %rd215, 256;
	setp.lt.s64 	%p16, %rd324, %rd219;
	selp.f64 	%fd216, %fd215, %fd101, %p16;
	min.s64 	%rd325, %rd324, %rd219;
$L__BB13_126:
	setp.lt.f64 	%p17, %fd216, %fd102;
	mov.f64 	%fd217, %fd216;
	mov.u64 	%rd326, %rd325;
	@%p17 bra 	$L__BB13_129;
	cvt.u64.u32 	%rd220, %r18;
	add.s64 	%rd221, %rd203, %rd220;
	add.s64 	%rd222, %rd221, %rd201;
	add.s64 	%rd326, %rd222, 512;
	setp.lt.f64 	%p18, %fd102, %fd216;
	mov.f64 	%fd217, %fd102;
	@%p18 bra 	$L__BB13_129;
	setp.lt.s64 	%p19, %rd325, %rd326;
	selp.f64 	%fd217, %fd216, %fd102, %p19;
	min.s64 	%rd326, %rd325, %rd326;
$L__BB13_129:
	setp.lt.f64 	%p20, %fd217, %fd103;
	mov.f64 	%fd218, %fd217;
	mov.u64 	%rd327, %rd326;
	@%p20 bra 	$L__BB13_132;
	cvt.u64.u32 	%rd223, %r18;
	add.s64 	%rd224, %rd203, %rd223;
	add.s64 	%rd225, %rd224, %rd201;
	add.s64 	%rd327, %rd225, 768;
	setp.lt.f64 	%p21, %fd103, %fd217;
	mov.f64 	%fd218, %fd103;
	@%p21 bra 	$L__BB13_132;
	setp.lt.s64 	%p22, %rd326, %rd327;
	selp.f64 	%fd218, %fd217, %fd103, %p22;
	min.s64 	%rd327, %rd326, %rd327;
$L__BB13_132:
	setp.lt.f64 	%p23, %fd218, %fd104;
	mov.f64 	%fd229, %fd218;
	mov.u64 	%rd343, %rd327;
	@%p23 bra 	$L__BB13_135;
	add.s64 	%rd228, %rd210, %rd201;
	add.s64 	%rd343, %rd228, 1024;
	setp.lt.f64 	%p24, %fd104, %fd218;
	mov.f64 	%fd229, %fd104;
	@%p24 bra 	$L__BB13_135;
	setp.lt.s64 	%p25, %rd327, %rd343;
	selp.f64 	%fd229, %fd218, %fd104, %p25;
	min.s64 	%rd343, %rd327, %rd343;
$L__BB13_135:
	add.s32 	%r394, %r18, 1280;
	add.s32 	%r43, %r18, 2560;
	setp.le.s32 	%p26, %r43, %r36;
	@%p26 bra 	$L__BB13_120;
$L__BB13_136:
	setp.le.s32 	%p27, %r36, %r394;
	@%p27 bra 	$L__BB13_159;
	sub.s32 	%r21, %r36, %r394;
	setp.ge.s32 	%p28, %r17, %r21;
	@%p28 bra 	$L__BB13_159;
	cvta.to.global.u64 	%rd130, %rd200;
	not.b32 	%r44, %r17;
	add.s32 	%r45, %r36, %r44;
	sub.s32 	%r22, %r45, %r394;
	and.b32  	%r46, %r22, 768;
	setp.eq.s32 	%p29, %r46, 768;
	mov.u32 	%r397, %r17;
	@%p29 bra 	$L__BB13_144;
	add.s32 	%r47, %r17, %r394;
	cvt.u64.u32 	%rd230, %r47;
	add.s64 	%rd331, %rd201, %rd230;
	mul.wide.u32 	%rd231, %r47, 8;
	add.s64 	%rd330, %rd130, %rd231;
	shr.u32 	%r48, %r22, 8;
	add.s32 	%r49, %r48, 1;
	and.b32  	%r50, %r49, 3;
	neg.s32 	%r395, %r50;
	mov.u32 	%r397, %r17;
$L__BB13_140:
	.pragma "nounroll";
	mov.u64 	%rd135, %rd343;
	mov.f64 	%fd116, %fd229;
	ld.global.f64 	%fd117, [%rd330];
	setp.lt.f64 	%p30, %fd116, %fd117;
	@%p30 bra 	$L__BB13_143;
	setp.lt.f64 	%p31, %fd117, %fd116;
	mov.f64 	%fd229, %fd117;
	mov.u64 	%rd343, %rd331;
	@%p31 bra 	$L__BB13_143;
	setp.lt.s64 	%p32, %rd135, %rd331;
	selp.f64 	%fd229, %fd116, %fd117, %p32;
	min.s64 	%rd343, %rd135, %rd331;
$L__BB13_143:
	add.s32 	%r397, %r397, 256;
	add.s64 	%rd331, %rd331, 256;
	add.s64 	%rd330, %rd330, 2048;
	add.s32 	%r395, %r395, 1;
	setp.ne.s32 	%p33, %r395, 0;
	@%p33 bra 	$L__BB13_140;
$L__BB13_144:
	setp.lt.u32 	%p34, %r22, 768;
	@%p34 bra 	$L__BB13_159;
	add.s32 	%r398, %r397, %r394;
	cvt.u64.u32 	%rd232, %r398;
	add.s64 	%rd338, %rd201, %rd232;
	cvt.u64.u32 	%rd233, %r397;
	cvt.u64.u32 	%rd234, %r394;
	add.s64 	%rd235, %rd233, %rd234;
	shl.b64 	%rd236, %rd235, 3;
	add.s64 	%rd237, %rd236, %rd130;
	add.s64 	%rd337, %rd237, 6144;
	mul.wide.u32 	%rd238, %r398, 8;
	add.s64 	%rd336, %rd130, %rd238;
	add.s32 	%r399, %r397, 512;
$L__BB13_146:
	mov.u32 	%r32, %r399;
	ld.global.f64 	%fd123, [%rd336];
	setp.lt.f64 	%p35, %fd229, %fd123;
	mov.f64 	%fd226, %fd229;
	mov.u64 	%rd340, %rd343;
	@%p35 bra 	$L__BB13_149;
	setp.lt.f64 	%p36, %fd123, %fd229;
	mov.f64 	%fd226, %fd123;
	mov.u64 	%rd340, %rd338;
	@%p36 bra 	$L__BB13_149;
	setp.lt.s64 	%p37, %rd343, %rd338;
	selp.f64 	%fd226, %fd229, %fd123, %p37;
	min.s64 	%rd340, %rd343, %rd338;
$L__BB13_149:
	add.s32 	%r51, %r398, 256;
	cvt.u64.u32 	%rd239, %r51;
	add.s64 	%rd151, %rd201, %rd239;
	ld.global.f64 	%fd126, [%rd337+-4096];
	setp.lt.f64 	%p38, %fd226, %fd126;
	mov.f64 	%fd227, %fd226;
	mov.u64 	%rd341, %rd340;
	@%p38 bra 	$L__BB13_152;
	setp.lt.f64 	%p39, %fd126, %fd226;
	mov.f64 	%fd227, %fd126;
	mov.u64 	%rd341, %rd151;
	@%p39 bra 	$L__BB13_152;
	setp.lt.s64 	%p40, %rd340, %rd151;
	selp.f64 	%fd227, %fd226, %fd126, %p40;
	min.s64 	%rd341, %rd340, %rd151;
$L__BB13_152:
	add.s32 	%r52, %r398, 512;
	cvt.u64.u32 	%rd240, %r52;
	add.s64 	%rd154, %rd201, %rd240;
	ld.global.f64 	%fd129, [%rd337+-2048];
	setp.lt.f64 	%p41, %fd227, %fd129;
	mov.f64 	%fd228, %fd227;
	mov.u64 	%rd342, %rd341;
	@%p41 bra 	$L__BB13_155;
	setp.lt.f64 	%p42, %fd129, %fd227;
	mov.f64 	%fd228, %fd129;
	mov.u64 	%rd342, %rd154;
	@%p42 bra 	$L__BB13_155;
	setp.lt.s64 	%p43, %rd341, %rd154;
	selp.f64 	%fd228, %fd227, %fd129, %p43;
	min.s64 	%rd342, %rd341, %rd154;
$L__BB13_155:
	add.s32 	%r53, %r398, 768;
	cvt.u64.u32 	%rd241, %r53;
	add.s64 	%rd157, %rd201, %rd241;
	ld.global.f64 	%fd132, [%rd337];
	setp.lt.f64 	%p44, %fd228, %fd132;
	mov.f64 	%fd229, %fd228;
	mov.u64 	%rd343, %rd342;
	@%p44 bra 	$L__BB13_158;
	setp.lt.f64 	%p45, %fd132, %fd228;
	mov.f64 	%fd229, %fd132;
	mov.u64 	%rd343, %rd157;
	@%p45 bra 	$L__BB13_158;
	setp.lt.s64 	%p46, %rd342, %rd157;
	selp.f64 	%fd229, %fd228, %fd132, %p46;
	min.s64 	%rd343, %rd342, %rd157;
$L__BB13_158:
	add.s64 	%rd338, %rd338, 1024;
	add.s64 	%rd337, %rd337, 8192;
	add.s64 	%rd336, %rd336, 8192;
	add.s32 	%r399, %r32, 1024;
	add.s32 	%r54, %r32, 512;
	add.s32 	%r398, %r398, 1024;
	setp.lt.s32 	%p47, %r54, %r21;
	@%p47 bra 	$L__BB13_146;
$L__BB13_159:
	// begin inline asm
	mov.u32 %r55, %laneid;
	// end inline asm
	mov.b64 	%rd242, %fd229;
	mov.b64 	{%r57, %r62}, %rd242;
	mov.b32 	%r73, 1;
	mov.b32 	%r74, 31;
	mov.b32 	%r75, -1;
	// begin inline asm
	shfl.sync.down.b32 %r56, %r57, %r73, %r74, %r75;
	// end inline asm
	// begin inline asm
	shfl.sync.down.b32 %r61, %r62, %r73, %r74, %r75;
	// end inline asm
	mov.b64 	%rd243, {%r56, %r61};
	mov.b64 	%fd136, %rd243;
	mov.b64 	{%r67, %r72}, %rd343;
	// begin inline asm
	shfl.sync.down.b32 %r66, %r67, %r73, %r74, %r75;
	// end inline asm
	// begin inline asm
	shfl.sync.down.b32 %r71, %r72, %r73, %r74, %r75;
	// end inline asm
	mov.b64 	%rd164, {%r66, %r71};
	setp.gt.s32 	%p48, %r55, 30;
	setp.lt.f64 	%p49, %fd229, %fd136;
	or.pred  	%p50, %p48, %p49;
	mov.f64 	%fd231, %fd229;
	mov.u64 	%rd345, %rd343;
	@%p50 bra 	$L__BB13_162;
	setp.gt.f64 	%p51, %fd229, %fd136;
	mov.f64 	%fd231, %fd136;
	mov.u64 	%rd345, %rd164;
	@%p51 bra 	$L__BB13_162;
	setp.lt.s64 	%p52, %rd343, %rd164;
	selp.f64 	%fd231, %fd229, %fd136, %p52;
	min.s64 	%rd345, %rd343, %rd164;
$L__BB13_162:
	mov.b64 	%rd244, %fd231;
	mov.b64 	{%r77, %r82}, %rd244;
	mov.b32 	%r93, 2;
	mov.b32 	%r94, 31;
	mov.b32 	%r95, -1;
	// begin inline asm
	shfl.sync.down.b32 %r76, %r77, %r93, %r94, %r95;
	// end inline asm
	// begin inline asm
	shfl.sync.down.b32 %r81, %r82, %r93, %r94, %r95;
	// end inline asm
	mov.b64 	%rd245, {%r76, %r81};
	mov.b64 	%fd139, %rd245;
	mov.b64 	{%r87, %r92}, %rd345;
	// begin inline asm
	shfl.sync.down.b32 %r86, %r87, %r93, %r94, %r95;
	// end inline asm
	// begin inline asm
	shfl.sync.down.b32 %r91, %r92, %r93, %r94, %r95;
	// end inline asm
	mov.b64 	%rd167, {%r86, %r91};
	setp.gt.s32 	%p53, %r55, 29;
	setp.lt.f64 	%p54, %fd231, %fd139;
	or.pred  	%p55, %p53, %p54;
	mov.f64 	%fd232, %fd231;
	mov.u64 	%rd346, %rd345;
	@%p55 bra 	$L__BB13_165;
	setp.gt.f64 	%p56, %fd231, %fd139;
	mov.f64 	%fd232, %fd139;
	mov.u64 	%rd346, %rd167;
	@%p56 bra 	$L__BB13_165;
	setp.lt.s64 	%p57, %rd345, %rd167;
	selp.f64 	%fd232, %fd231, %fd139, %p57;
	min.s64 	%rd346, %rd345, %rd167;
$L__BB13_165:
	mov.b64 	%rd246, %fd232;
	mov.b64 	{%r97, %r102}, %rd246;
	mov.b32 	%r113, 4;
	mov.b32 	%r114, 31;
	mov.b32 	%r115, -1;
	// begin inline asm
	shfl.sync.down.b32 %r96, %r97, %r113, %r114, %r115;
	// end inline asm
	// begin inline asm
	shfl.sync.down.b32 %r101, %r102, %r113, %r114, %r115;
	// end inline asm
	mov.b64 	%rd247, {%r96, %r101};
	mov.b64 	%fd142, %rd247;
	mov.b64 	{%r107, %r112}, %rd346;
	// begin inline asm
	shfl.sync.down.b32 %r106, %r107, %r113, %r114, %r115;
	// end inline asm
	// begin inline asm
	shfl.sync.down.b32 %r111, %r112, %r113, %r114, %r115;
	// end inline asm
	mov.b64 	%rd170, {%r106, %r111};
	setp.gt.s32 	%p58, %r55, 27;
	setp.lt.f64 	%p59, %fd232, %fd142;
	or.pred  	%p60, %p58, %p59;
	mov.f64 	%fd233, %fd232;
	mov.u64 	%rd347, %rd346;
	@%p60 bra 	$L__BB13_168;
	setp.gt.f64 	%p61, %fd232, %fd142;
	mov.f64 	%fd233, %fd142;
	mov.u64 	%rd347, %rd170;
	@%p61 bra 	$L__BB13_168;
	setp.lt.s64 	%p62, %rd346, %rd170;
	selp.f64 	%fd233, %fd232, %fd142, %p62;
	min.s64 	%rd347, %rd346, %rd170;
$L__BB13_168:
	mov.b64 	%rd248, %fd233;
	mov.b64 	{%r117, %r122}, %rd248;
	mov.b32 	%r133, 8;
	mov.b32 	%r134, 31;
	mov.b32 	%r135, -1;
	// begin inline asm
	shfl.sync.down.b32 %r116, %r117, %r133, %r134, %r135;
	// end inline asm
	// begin inline asm
	shfl.sync.down.b32 %r121, %r122, %r133, %r134, %r135;
	// end inline asm
	mov.b64 	%rd249, {%r116, %r121};
	mov.b64 	%fd145, %rd249;
	mov.b64 	{%r127, %r132}, %rd347;
	// begin inline asm
	shfl.sync.down.b32 %r126, %r127, %r133, %r134, %r135;
	// end inline asm
	// begin inline asm
	shfl.sync.down.b32 %r131, %r132, %r133, %r134, %r135;
	// end inline asm
	mov.b64 	%rd173, {%r126, %r131};
	setp.gt.s32 	%p63, %r55, 23;
	setp.lt.f64 	%p64, %fd233, %fd145;
	or.pred  	%p65, %p63, %p64;
	mov.f64 	%fd234, %fd233;
	mov.u64 	%rd348, %rd347;
	@%p65 bra 	$L__BB13_171;
	setp.gt.f64 	%p66, %fd233, %fd145;
	mov.f64 	%fd234, %fd145;
	mov.u64 	%rd348, %rd173;
	@%p66 bra 	$L__BB13_171;
	setp.lt.s64 	%p67, %rd347, %rd173;
	selp.f64 	%fd234, %fd233, %fd145, %p67;
	min.s64 	%rd348, %rd347, %rd173;
$L__BB13_171:
	mov.b64 	%rd250, %fd234;
	mov.b64 	{%r137, %r142}, %rd250;
	mov.b32 	%r153, 16;
	mov.b32 	%r154, 31;
	mov.b32 	%r155, -1;
	// begin inline asm
	shfl.sync.down.b32 %r136, %r137, %r153, %r154, %r155;
	// end inline asm
	// begin inline asm
	shfl.sync.down.b32 %r141, %r142, %r153, %r154, %r155;
	// end inline asm
	mov.b64 	%rd251, {%r136, %r141};
	mov.b64 	%fd148, %rd251;
	mov.b64 	{%r147, %r152}, %rd348;
	// begin inline asm
	shfl.sync.down.b32 %r146, %r147, %r153, %r154, %r155;
	// end inline asm
	// begin inline asm
	shfl.sync.down.b32 %r151, %r152, %r153, %r154, %r155;
	// end inline asm
	mov.b64 	%rd176, {%r146, %r151};
	setp.gt.s32 	%p68, %r55, 15;
	setp.lt.f64 	%p69, %fd234, %fd148;
	or.pred  	%p70, %p68, %p69;
	mov.f64 	%fd242, %fd234;
	mov.u64 	%rd356, %rd348;
	@%p70 bra 	$L__BB13_174;
	setp.gt.f64 	%p71, %fd234, %fd148;
	mov.f64 	%fd242, %fd148;
	mov.u64 	%rd356, %rd176;
	@%p71 bra 	$L__BB13_174;
	setp.lt.s64 	%p72, %rd348, %rd176;
	selp.f64 	%fd242, %fd234, %fd148, %p72;
	min.s64 	%rd356, %rd348, %rd176;
$L__BB13_174:
	setp.ne.s32 	%p73, %r55, 0;
	@%p73 bra 	$L__BB13_176;
	shr.u32 	%r156, %r17, 1;
	and.b32  	%r157, %r156, 496;
	mov.u32 	%r158, _ZN6thrust24THRUST_300001_SM_1000_NS8cuda_cub4core6detail5shmemE;
	add.s32 	%r159, %r158, %r157;
	st.shared.f64 	[%r159+8], %fd242;
	st.shared.u64 	[%r159+16], %rd356;
$L__BB13_176:
	bar.sync 	0;
	setp.ne.s32 	%p74, %r17, 0;
	@%p74 bra 	$L__BB13_198;
	ld.shared.f64 	%fd151, [_ZN6thrust24THRUST_300001_SM_1000_NS8cuda_cub4core6detail5shmemE+24];
	ld.shared.u64 	%rd179, [_ZN6thrust24THRUST_300001_SM_1000_NS8cuda_cub4core6detail5shmemE+32];
	setp.lt.f64 	%p75, %fd242, %fd151;
	mov.f64 	%fd236, %fd242;
	mov.u64 	%rd350, %rd356;
	@%p75 bra 	$L__BB13_180;
	setp.lt.f64 	%p76, %fd151, %fd242;
	mov.f64 	%fd236, %fd151;
	mov.u64 	%rd350, %rd179;
	@%p76 bra 	$L__BB13_180;
	setp.lt.s64 	%p77, %rd356, %rd179;
	selp.f64 	%fd236, %fd242, %fd151, %p77;
	min.s64 	%rd350, %rd356, %rd179;
$L__BB13_180:
	ld.shared.f64 	%fd154, [_ZN6thrust24THRUST_300001_SM_1000_NS8cuda_cub4core6detail5shmemE+40];
	ld.shared.u64 	%rd182, [_ZN6thrust24THRUST_300001_SM_1000_NS8cuda_cub4core6detail5shmemE+48];
	setp.lt.f64 	%p78, %fd236, %fd154;
	mov.f64 	%fd237, %fd236;
	mov.u64 	%rd351, %rd350;
	@%p78 bra 	$L__BB13_183;
	setp.lt.f64 	%p79, %fd154, %fd236;
	mov.f64 	%fd237, %fd154;
	mov.u64 	%rd351, %rd182;
	@%p79 bra 	$L__BB13_183;
	setp.lt.s64 	%p80, %rd350, %rd182;
	selp.f64 	%fd237, %fd236, %fd154, %p80;
	min.s64 	%rd351, %rd350, %rd182;
$L__BB13_183:
	ld.shared.f64 	%fd157, [_ZN6thrust24THRUST_300001_SM_1000_NS8cuda_cub4core6detail5shmemE+56];
	ld.shared.u64 	%rd185, [_ZN6thrust24THRUST_300001_SM_1000_NS8cuda_cub4core6detail5shmemE+64];
	setp.lt.f64 	%p81, %fd237, %fd157;
	mov.f64 	%fd238, %fd237;
	mov.u64 	%rd352, %rd351;
	@%p81 bra 	$L__BB13_186;
	setp.lt.f64 	%p82, %fd157, %fd237;
	mov.f64 	%fd238, %fd157;
	mov.u64 	%rd352, %rd185;
	@%p82 bra 	$L__BB13_186;
	setp.lt.s64 	%p83, %rd351, %rd185;
	selp.f64 	%fd238, %fd237, %fd157, %p83;
	min.s64 	%rd352, %rd351, %rd185;
$L__BB13_186:
	ld.shared.f64 	%fd160, [_ZN6thrust24THRUST_300001_SM_1000_NS8cuda_cub4core6detail5shmemE+72];
	ld.shared.u64 	%rd188, [_ZN6thrust24THRUST_300001_SM_1000_NS8cuda_cub4core6detail5shmemE+80];
	setp.lt.f64 	%p84, %fd238, %fd160;
	mov.f64 	%fd239, %fd238;
	mov.u64 	%rd353, %rd352;
	@%p84 bra 	$L__BB13_189;
	setp.lt.f64 	%p85, %fd160, %fd238;
	mov.f64 	%fd239, %fd160;
	mov.u64 	%rd353, %rd188;
	@%p85 bra 	$L__BB13_189;
	setp.lt.s64 	%p86, %rd352, %rd188;
	selp.f64 	%fd239, %fd238, %fd160, %p86;
	min.s64 	%rd353, %rd352, %rd188;
$L__BB13_189:
	ld.shared.f64 	%fd163, [_ZN6thrust24THRUST_300001_SM_1000_NS8cuda_cub4core6detail5shmemE+88];
	ld.shared.u64 	%rd191, [_ZN6thrust24THRUST_300001_SM_1000_NS8cuda_cub4core6detail5shmemE+96];
	setp.lt.f64 	%p87, %fd239, %fd163;
	mov.f64 	%fd240, %fd239;
	mov.u64 	%rd354, %rd353;
	@%p87 bra 	$L__BB13_192;
	setp.lt.f64 	%p88, %fd163, %fd239;
	mov.f64 	%fd240, %fd163;
	mov.u64 	%rd354, %rd191;
	@%p88 bra 	$L__BB13_192;
	setp.lt.s64 	%p89, %rd353, %rd191;
	selp.f64 	%fd240, %fd239, %fd163, %p89;
	min.s64 	%rd354, %rd353, %rd191;
$L__BB13_192:
	ld.shared.f64 	%fd166, [_ZN6thrust24THRUST_300001_SM_1000_NS8cuda_cub4core6detail5shmemE+104];
	ld.shared.u64 	%rd194, [_ZN6thrust24THRUST_300001_SM_1000_NS8cuda_cub4core6detail5shmemE+112];
	setp.lt.f64 	%p90, %fd240, %fd166;
	mov.f64 	%fd241, %fd240;
	mov.u64 	%rd355, %rd354;
	@%p90 bra 	$L__BB13_195;
	setp.lt.f64 	%p91, %fd166, %fd240;
	mov.f64 	%fd241, %fd166;
	mov.u64 	%rd355, %rd194;
	@%p91 bra 	$L__BB13_195;
	setp.lt.s64 	%p92, %rd354, %rd194;
	selp.f64 	%fd241, %fd240, %fd166, %p92;
	min.s64 	%rd355, %rd354, %rd194;
$L__BB13_195:
	ld.shared.f64 	%fd169, [_ZN6thrust24THRUST_300001_SM_1000_NS8cuda_cub4core6detail5shmemE+120];
	ld.shared.u64 	%rd197, [_ZN6thrust24THRUST_300001_SM_1000_NS8cuda_cub4core6detail5shmemE+128];
	setp.lt.f64 	%p93, %fd241, %fd169;
	mov.u64 	%rd356, %rd355;
	mov.f64 	%fd242, %fd241;
	@%p93 bra 	$L__BB13_198;
	setp.lt.f64 	%p94, %fd169, %fd241;
	mov.u64 	%rd356, %rd197;
	mov.f64 	%fd242, %fd169;
	@%p94 bra 	$L__BB13_198;
	setp.lt.s64 	%p95, %rd355, %rd197;
	selp.f64 	%fd242, %fd241, %fd169, %p95;
	min.s64 	%rd356, %rd355, %rd197;
$L__BB13_198:
	mov.u32 	%r387, %tid.x;
	setp.ne.s32 	%p222, %r387, 0;
	@%p222 bra 	$L__BB13_200;
	ld.param.u64 	%rd285, [_ZN6thrust24THRUST_300001_SM_1000_NS8cuda_cub4core6detail13_kernel_agentINS1_8__reduce11ReduceAgentINS0_12zip_iteratorIN4cuda3std3__45tupleIJNS0_6detail15normal_iteratorINS0_10device_ptrIdEEEENS0_17counting_iteratorIlNS0_11use_defaultESI_SI_EEEEEEEPNSB_IJdlEEESM_iNS1_9__extrema9arg_min_fIdlNSA_4lessIdEEEEEEJSL_SN_iSS_EEEvDpT0__param_1];
	cvta.to.global.u64 	%rd284, %rd285;
	st.global.f64 	[%rd284], %fd242;
	st.global.u64 	[%rd284+8], %rd356;
$L__BB13_200:
	ret;

}
	// .globl	_ZN6thrust24THRUST_300001_SM_1000_NS8cuda_cub4core6detail13_kernel_agentINS1_8__reduce11ReduceAgentINS0_12zip_iteratorIN4cuda3std3__45tupleIJNS0_6detail15normal_iteratorINS0_10device_ptrIdEEEENS0_17counting_iteratorIlNS0_11use_defaultESI_SI_EEEEEEEPNSB_IJdlEEESM_iNS1_9__extrema9arg_min_fIdlNSA_4lessIdEEEEEEJSL_SN_iN3cub18CUB_300001_SM_100013GridEvenShareIiEENSV_9GridQueueIjEESS_EEEvDpT0_
.visible .entry _ZN6thrust24THRUST_300001_SM_1000_NS8cuda_cub4core6detail13_kernel_agentINS1_8__reduce11ReduceAgentINS0_12zip_iteratorIN4cuda3std3__45tupleIJNS0_6detail15normal_iteratorINS0_10device_ptrIdEEEENS0_17counting_iteratorIlNS0_11use_defaultESI_SI_EEEEEEEPNSB_IJdlEEESM_iNS1_9__extrema9arg_min_fIdlNSA_4lessIdEEEEEEJSL_SN_iN3cub18CUB_300001_SM_100013GridEvenShareIiEENSV_9GridQueueIjEESS_EEEvDpT0_(
	.param .align 8 .b8 _ZN6thrust24THRUST_300001_SM_1000_NS8cuda_cub4core6detail13_kernel_agentINS1_8__reduce11ReduceAgentINS0_12zip_iteratorIN4cuda3std3__45tupleIJNS0_6detail15normal_iteratorINS0_10device_ptrIdEEEENS0_17counting_iteratorIlNS0_11use_defaultESI_SI_EEEEEEEPNSB_IJdlEEESM_iNS1_9__extrema9arg_min_fIdlNSA_4lessIdEEEEEEJSL_SN_iN3cub18CUB_300001_SM_100013GridEvenShareIiEENSV_9GridQueueIjEESS_EEEvDpT0__param_0[16],
	.param .u64 .ptr .align 1 _ZN6thrust24THRUST_300001_SM_1000_NS8cuda_cub4core6detail13_kernel_agentINS1_8__reduce11ReduceAgentINS0_12zip_iteratorIN4cuda3std3__45tupleIJNS0_6detail15normal_iteratorINS0_10device_ptrIdEEEENS0_17counting_iteratorIlNS0_11use_defaultESI_SI_EEEEEEEPNSB_IJdlEEESM_iNS1_9__extrema9arg_min_fIdlNSA_4lessIdEEEEEEJSL_SN_iN3cub18CUB_300001_SM_100013GridEvenShareIiEENSV_9GridQueueIjEESS_EEEvDpT0__param_1,
	.param .u32 _ZN6thrust24THRUST_300001_SM_1000_NS8cuda_cub4core6detail13_kernel_agentINS1_8__reduce11ReduceAgentINS0_12zip_iteratorIN4cuda3std3__45tupleIJNS0_6detail15normal_iteratorINS0_10device_ptrIdEEEENS0_17counting_iteratorIlNS0_11use_defaultESI_SI_EEEEEEEPNSB_IJdlEEESM_iNS1_9__extrema9arg_min_fIdlNSA_4lessIdEEEEEEJSL_SN_iN3cub18CUB_300001_SM_100013GridEvenShareIiEENSV_9GridQueueIjEESS_EEEvDpT0__param_2,
	.param .align 4 .b8 _ZN6thrust24THRUST_300001_SM_1000_NS8cuda_cub4core6detail13_kernel_agentINS1_8__reduce11ReduceAgentINS0_12zip_iteratorIN4cuda3std3__45tupleIJNS0_6detail15normal_iteratorINS0_10device_ptrIdEEEENS0_17counting_iteratorIlNS0_11use_defaultESI_SI_EEEEEEEPNSB_IJdlEEESM_iNS1_9__extrema9arg_min_fIdlNSA_4lessIdEEEEEEJSL_SN_iN3cub18CUB_300001_SM_100013GridEvenShareIiEENSV_9GridQueueIjEESS_EEEvDpT0__param_3[40],
	.param .align 8 .b8 _ZN6thrust24THRUST_300001_SM_1000_NS8cuda_cub4core6detail13_kernel_agentINS1_8__reduce11ReduceAgentINS0_12zip_iteratorIN4cuda3std3__45tupleIJNS0_6detail15normal_iteratorINS0_10device_ptrIdEEEENS0_17counting_iteratorIlNS0_11use_defaultESI_SI_EEEEEEEPNSB_IJdlEEESM_iNS1_9__extrema9arg_min_fIdlNSA_4lessIdEEEEEEJSL_SN_iN3cub18CUB_300001_SM_100013GridEvenShareIiEENSV_9GridQueueIjEESS_EEEvDpT0__param_4[8],
	.param .align 1 .b8 _ZN6thrust24THRUST_300001_SM_1000_NS8cuda_cub4core6detail13_kernel_agentINS1_8__reduce11ReduceAgentINS0_12zip_iteratorIN4cuda3std3__45tupleIJNS0_6detail15normal_iteratorINS0_10device_ptrIdEEEENS0_17counting_iteratorIlNS0_11use_defaultESI_SI_EEEEEEEPNSB_IJdlEEESM_iNS1_9__extrema9arg_min_fIdlNSA_4lessIdEEEEEEJSL_SN_iN3cub18CUB_300001_SM_100013GridEvenShareIiEENSV_9GridQueueIjEESS_EEEvDpT0__param_5[1]
)
.maxntid 256
{
	.reg .pred 	%p<225>;
	.reg .b32 	%r<437>;
	.reg .b64 	%rd<334>;
	.reg .b64 	%fd<243>;

	ld.param.u64 	%rd185, [_ZN6thrust24THRUST_300001_SM_1000_NS8cuda_cub4core6detail13_kernel_agentINS1_8__reduce11ReduceAgentINS0_12zip_iteratorIN4cuda3std3__45tupleIJNS0_6detail15normal_iteratorINS0_10device_ptrIdEEEENS0_17counting_iteratorIlNS0_11use_defaultESI_SI_EEEEEEEPNSB_IJdlEEESM_iNS1_9__extrema9arg_min_fIdlNSA_4lessIdEEEEEEJSL_SN_iN3cub18CUB_300001_SM_100013GridEvenShareIiEENSV_9GridQueueIjEESS_EEEvDpT0__param_0+8];
	ld.param.u64 	%rd184, [_ZN6thrust24THRUST_300001_SM_1000_NS8cuda_cub4core6detail13_kernel_agentINS1_8__reduce11ReduceAgentINS0_12zip_iteratorIN4cuda3std3__45tupleIJNS0_6detail15normal_iteratorINS0_10device_ptrIdEEEENS0_17counting_iteratorIlNS0_11use_defaultESI_SI_EEEEEEEPNSB_IJdlEEESM_iNS1_9__extrema9arg_min_fIdlNSA_4lessIdEEEEEEJSL_SN_iN3cub18CUB_300001_SM_100013GridEvenShareIiEENSV_9GridQueueIjEESS_EEEvDpT0__param_0];
	ld.param.u64 	%rd187, [_ZN6thrust24THRUST_300001_SM_1000_NS8cuda_cub4core6detail13_kernel_agentINS1_8__reduce11ReduceAgentINS0_12zip_iteratorIN4cuda3std3__45tupleIJNS0_6detail15normal_iteratorINS0_10device_ptrIdEEEENS0_17counting_iteratorIlNS0_11use_defaultESI_SI_EEEEEEEPNSB_IJdlEEESM_iNS1_9__extrema9arg_min_fIdlNSA_4lessIdEEEEEEJSL_SN_iN3cub18CUB_300001_SM_100013GridEvenShareIiEENSV_9GridQueueIjEESS_EEEvDpT0__param_4];
	ld.param.u32 	%r66, [_ZN6thrust24THRUST_300001_SM_1000_NS8cuda_cub4core6detail13_kernel_agentINS1_8__reduce11ReduceAgentINS0_12zip_iteratorIN4cuda3std3__45tupleIJNS0_6detail15normal_iteratorINS0_10device_ptrIdEEEENS0_17counting_iteratorIlNS0_11use_defaultESI_SI_EEEEEEEPNSB_IJdlEEESM_iNS1_9__extrema9arg_min_fIdlNSA_4lessIdEEEEEEJSL_SN_iN3cub18CUB_300001_SM_100013GridEvenShareIiEENSV_9GridQueueIjEESS_EEEvDpT0__param_2];
	cvta.to.global.u64 	%rd1, %rd187;
	cvta.to.global.u64 	%rd2, %rd184;
	mov.u32 	%r1, %ctaid.x;
	mul.lo.s32 	%r2, %r1, 1280;
	mov.u32 	%r67, %nctaid.x;
	mul.lo.s32 	%r3, %r67, 1280;
	add.s32 	%r68, %r2, 1280;
	setp.le.s32 	%p1, %r68, %r66;
	@%p1 bra 	$L__BB14_111;
	sub.s32 	%r4, %r66, %r2;
	mov.u32 	%r5, %tid.x;
	setp.ge.s32 	%p98, %r5, %r4;
	mov.f64 	%fd188, 0d0000000000000000;
	mov.b64 	%rd279, 0;
	mov.u32 	%r420, %r5;
	@%p98 bra 	$L__BB14_3;
	add.s32 	%r190, %r2, %r5;
	cvt.s64.s32 	%rd234, %r190;
	mul.wide.s32 	%rd235, %r190, 8;
	add.s64 	%rd236, %rd2, %rd235;
	add.s64 	%rd279, %rd185, %rd234;
	ld.global.f64 	%fd188, [%rd236];
	add.s32 	%r420, %r5, 256;
$L__BB14_3:
	setp.ge.s32 	%p99, %r420, %r4;
	@%p99 bra 	$L__BB14_25;
	not.b32 	%r191, %r420;
	add.s32 	%r192, %r66, %r191;
	sub.s32 	%r8, %r192, %r2;
	and.b32  	%r193, %r8, 768;
	setp.eq.s32 	%p100, %r193, 768;
	@%p100 bra 	$L__BB14_10;
	add.s32 	%r418, %r420, %r2;
	shr.u32 	%r194, %r8, 8;
	add.s32 	%r195, %r194, 1;
	and.b32  	%r196, %r195, 3;
	neg.s32 	%r417, %r196;
$L__BB14_6:
	.pragma "nounroll";
	mov.u64 	%rd6, %rd279;
	mov.f64 	%fd3, %fd188;
	cvt.s64.s32 	%rd238, %r418;
	add.s64 	%rd7, %rd185, %rd238;
	mul.wide.s32 	%rd239, %r418, 8;
	add.s64 	%rd240, %rd2, %rd239;
	ld.global.f64 	%fd4, [%rd240];
	setp.lt.f64 	%p101, %fd3, %fd4;
	@%p101 bra 	$L__BB14_9;
	setp.lt.f64 	%p102, %fd4, %fd3;
	mov.u64 	%rd279, %rd7;
	mov.f64 	%fd188, %fd4;
	@%p102 bra 	$L__BB14_9;
	setp.lt.s64 	%p103, %rd6, %rd7;
	min.s64 	%rd279, %rd6, %rd7;
	selp.f64 	%fd188, %fd3, %fd4, %p103;
$L__BB14_9:
	add.s32 	%r420, %r420, 256;
	add.s32 	%r418, %r418, 256;
	add.s32 	%r417, %r417, 1;
	setp.ne.s32 	%p104, %r417, 0;
	@%p104 bra 	$L__BB14_6;
$L__BB14_10:
	setp.lt.u32 	%p105, %r8, 768;
	@%p105 bra 	$L__BB14_25;
	add.s32 	%r421, %r420, %r2;
	add.s32 	%r424, %r421, 256;
	add.s32 	%r423, %r421, 512;
	add.s32 	%r422, %r421, 768;
	add.s64 	%rd12, %rd2, 4096;
$L__BB14_12:
	cvt.s64.s32 	%rd241, %r424;
	add.s64 	%rd14, %rd185, %rd241;
	cvt.s64.s32 	%rd242, %r423;
	add.s64 	%rd15, %rd185, %rd242;
	cvt.s64.s32 	%rd243, %r422;
	add.s64 	%rd16, %rd185, %rd243;
	cvt.s64.s32 	%rd244, %r421;
	mul.wide.s32 	%rd245, %r421, 8;
	add.s64 	%rd17, %rd12, %rd245;
	add.s64 	%rd18, %rd185, %rd244;
	ld.global.f64 	%fd10, [%rd17+-4096];
	setp.lt.f64 	%p106, %fd188, %fd10;
	mov.u64 	%rd276, %rd279;
	mov.f64 	%fd185, %fd188;
	@%p106 bra 	$L__BB14_15;
	setp.lt.f64 	%p107, %fd10, %fd188;
	mov.u64 	%rd276, %rd18;
	mov.f64 	%fd185, %fd10;
	@%p107 bra 	$L__BB14_15;
	setp.lt.s64 	%p108, %rd279, %rd18;
	min.s64 	%rd276, %rd279, %rd18;
	selp.f64 	%fd185, %fd188, %fd10, %p108;
$L__BB14_15:
	ld.global.f64 	%fd13, [%rd17+-2048];
	setp.lt.f64 	%p109, %fd185, %fd13;
	mov.u64 	%rd277, %rd276;
	mov.f64 	%fd186, %fd185;
	@%p109 bra 	$L__BB14_18;
	setp.lt.f64 	%p110, %fd13, %fd185;
	mov.u64 	%rd277, %rd14;
	mov.f64 	%fd186, %fd13;
	@%p110 bra 	$L__BB14_18;
	setp.lt.s64 	%p111, %rd276, %rd14;
	min.s64 	%rd277, %rd276, %rd14;
	selp.f64 	%fd186, %fd185, %fd13, %p111;
$L__BB14_18:
	ld.global.f64 	%fd16, [%rd17];
	setp.lt.f64 	%p112, %fd186, %fd16;
	mov.u64 	%rd278, %rd277;
	mov.f64 	%fd187, %fd186;
	@%p112 bra 	$L__BB14_21;
	setp.lt.f64 	%p113, %fd16, %fd186;
	mov.u64 	%rd278, %rd15;
	mov.f64 	%fd187, %fd16;
	@%p113 bra 	$L__BB14_21;
	setp.lt.s64 	%p114, %rd277, %rd15;
	min.s64 	%rd278, %rd277, %rd15;
	selp.f64 	%fd187, %fd186, %fd16, %p114;
$L__BB14_21:
	ld.global.f64 	%fd19, [%rd17+2048];
	setp.lt.f64 	%p115, %fd187, %fd19;
	mov.u64 	%rd279, %rd278;
	mov.f64 	%fd188, %fd187;
	@%p115 bra 	$L__BB14_24;
	setp.lt.f64 	%p116, %fd19, %fd187;
	mov.u64 	%rd279, %rd16;
	mov.f64 	%fd188, %fd19;
	@%p116 bra 	$L__BB14_24;
	setp.lt.s64 	%p117, %rd278, %rd16;
	min.s64 	%rd279, %rd278, %rd16;
	selp.f64 	%fd188, %fd187, %fd19, %p117;
$L__BB14_24:
	add.s32 	%r420, %r420, 1024;
	add.s32 	%r424, %r424, 1024;
	add.s32 	%r423, %r423, 1024;
	add.s32 	%r422, %r422, 1024;
	add.s32 	%r421, %r421, 1024;
	setp.lt.s32 	%p118, %r420, %r4;
	@%p118 bra 	$L__BB14_12;
$L__BB14_25:
	setp.lt.s32 	%p119, %r4, 256;
	@%p119 bra 	$L__BB14_65;
	// begin inline asm
	mov.u32 %r310, %laneid;
	// end inline asm
	mov.b64 	%rd256, %fd188;
	mov.b64 	{%r312, %r317}, %rd256;
	mov.b32 	%r328, 1;
	mov.b32 	%r329, 31;
	mov.b32 	%r330, -1;
	// begin inline asm
	shfl.sync.down.b32 %r311, %r312, %r328, %r329, %r330;
	// end inline asm
	// begin inline asm
	shfl.sync.down.b32 %r316, %r317, %r328, %r329, %r330;
	// end inline asm
	mov.b64 	%rd257, {%r311, %r316};
	mov.b64 	%fd23, %rd257;
	mov.b64 	{%r322, %r327}, %rd279;
	// begin inline asm
	shfl.sync.down.b32 %r321, %r322, %r328, %r329, %r330;
	// end inline asm
	// begin inline asm
	shfl.sync.down.b32 %r326, %r327, %r328, %r329, %r330;
	// end inline asm
	mov.b64 	%rd28, {%r321, %r326};
	setp.gt.s32 	%p176, %r310, 30;
	setp.lt.f64 	%p177, %fd188, %fd23;
	or.pred  	%p178, %p176, %p177;
	mov.u64 	%rd281, %rd279;
	mov.f64 	%fd190, %fd188;
	@%p178 bra 	$L__BB14_29;
	setp.gt.f64 	%p179, %fd188, %fd23;
	mov.u64 	%rd281, %rd28;
	mov.f64 	%fd190, %fd23;
	@%p179 bra 	$L__BB14_29;
	setp.lt.s64 	%p180, %rd279, %rd28;
	min.s64 	%rd281, %rd279, %rd28;
	selp.f64 	%fd190, %fd188, %fd23, %p180;
$L__BB14_29:
	mov.b64 	%rd258, %fd190;
	mov.b64 	{%r332, %r337}, %rd258;
	mov.b32 	%r348, 2;
	mov.b32 	%r349, 31;
	mov.b32 	%r350, -1;
	// begin inline asm
	shfl.sync.down.b32 %r331, %r332, %r348, %r349, %r350;
	// end inline asm
	// begin inline asm
	shfl.sync.down.b32 %r336, %r337, %r348, %r349, %r350;
	// end inline asm
	mov.b64 	%rd259, {%r331, %r336};
	mov.b64 	%fd26, %rd259;
	mov.b64 	{%r342, %r347}, %rd281;
	// begin inline asm
	shfl.sync.down.b32 %r341, %r342, %r348, %r349, %r350;
	// end inline asm
	// begin inline asm
	shfl.sync.down.b32 %r346, %r347, %r348, %r349, %r350;
	// end inline asm
	mov.b64 	%rd31, {%r341, %r346};
	setp.gt.s32 	%p181, %r310, 29;
	setp.lt.f64 	%p182, %fd190, %fd26;
	or.pred  	%p183, %p181, %p182;
	mov.u64 	%rd282, %rd281;
	mov.f64 	%fd191, %fd190;
	@%p183 bra 	$L__BB14_32;
	setp.gt.f64 	%p184, %fd190, %fd26;
	mov.u64 	%rd282, %rd31;
	mov.f64 	%fd191, %fd26;
	@%p184 bra 	$L__BB14_32;
	setp.lt.s64 	%p185, %rd281, %rd31;
	min.s64 	%rd282, %rd281, %rd31;
	selp.f64 	%fd191, %fd190, %fd26, %p185;
$L__BB14_32:
	mov.b64 	%rd260, %fd191;
	mov.b64 	{%r352, %r357}, %rd260;
	mov.b32 	%r368, 4;
	mov.b32 	%r369, 31;
	mov.b32 	%r370, -1;
	// begin inline asm
	shfl.sync.down.b32 %r351, %r352, %r368, %r369, %r370;
	// end inline asm
	// begin inline asm
	shfl.sync.down.b32 %r356, %r357, %r368, %r369, %r370;
	// end inline asm
	mov.b64 	%rd261, {%r351, %r356};
	mov.b64 	%fd29, %rd261;
	mov.b64 	{%r362, %r367}, %rd282;
	// begin inline asm
	shfl.sync.down.b32 %r361, %r362, %r368, %r369, %r370;
	// end inline asm
	// begin inline asm
	shfl.sync.down.b32 %r366, %r367, %r368, %r369, %r370;
	// end inline asm
	mov.b64 	%rd34, {%r361, %r366};
	setp.gt.s32 	%p186, %r310, 27;
	setp.lt.f64 	%p187, %fd191, %fd29;
	or.pred  	%p188, %p186, %p187;
	mov.u64 	%rd283, %rd282;
	mov.f64 	%fd192, %fd191;
	@%p188 bra 	$L__BB14_35;
	setp.gt.f64 	%p189, %fd191, %fd29;
	mov.u64 	%rd283, %rd34;
	mov.f64 	%fd192, %fd29;
	@%p189 bra 	$L__BB14_35;
	setp.lt.s64 	%p190, %rd282, %rd34;
	min.s64 	%rd283, %rd282, %rd34;
	selp.f64 	%fd192, %fd191, %fd29, %p190;
$L__BB14_35:
	mov.b64 	%rd262, %fd192;
	mov.b64 	{%r372, %r377}, %rd262;
	mov.b32 	%r388, 8;
	mov.b32 	%r389, 31;
	mov.b32 	%r390, -1;
	// begin inline asm
	shfl.sync.down.b32 %r371, %r372, %r388, %r389, %r390;
	// end inline asm
	// begin inline asm
	shfl.sync.down.b32 %r376, %r377, %r388, %r389, %r390;
	// end inline asm
	mov.b64 	%rd263, {%r371, %r376};
	mov.b64 	%fd32, %rd263;
	mov.b64 	{%r382, %r387}, %rd283;
	// begin inline asm
	shfl.sync.down.b32 %r381, %r382, %r388, %r389, %r390;
	// end inline asm
	// begin inline asm
	shfl.sync.down.b32 %r386, %r387, %r388, %r389, %r390;
	// end inline asm
	mov.b64 	%rd37, {%r381, %r386};
	setp.gt.s32 	%p191, %r310, 23;
	setp.lt.f64 	%p192, %fd192, %fd32;
	or.pred  	%p193, %p191, %p192;
	mov.u64 	%rd284, %rd283;
	mov.f64 	%fd193, %fd192;
	@%p193 bra 	$L__BB14_38;
	setp.gt.f64 	%p194, %fd192, %fd32;
	mov.u64 	%rd284, %rd37;
	mov.f64 	%fd193, %fd32;
	@%p194 bra 	$L__BB14_38;
	setp.lt.s64 	%p195, %rd283, %rd37;
	min.s64 	%rd284, %rd283, %rd37;
	selp.f64 	%fd193, %fd192, %fd32, %p195;
$L__BB14_38:
	mov.b64 	%rd264, %fd193;
	mov.b64 	{%r392, %r397}, %rd264;
	mov.b32 	%r408, 16;
	mov.b32 	%r409, 31;
	mov.b32 	%r410, -1;
	// begin inline asm
	shfl.sync.down.b32 %r391, %r392, %r408, %r409, %r410;
	// end inline asm
	// begin inline asm
	shfl.sync.down.b32 %r396, %r397, %r408, %r409, %r410;
	// end inline asm
	mov.b64 	%rd265, {%r391, %r396};
	mov.b64 	%fd35, %rd265;
	mov.b64 	{%r402, %r407}, %rd284;
	// begin inline asm
	shfl.sync.down.b32 %r401, %r402, %r408, %r409, %r410;
	// end inline asm
	// begin inline asm
	shfl.sync.down.b32 %r406, %r407, %r408, %r409, %r410;
	// end inline asm
	mov.b64 	%rd40, {%r401, %r406};
	setp.gt.s32 	%p196, %r310, 15;
	setp.lt.f64 	%p197, %fd193, %fd35;
	or.pred  	%p198, %p196, %p197;
	mov.u64 	%rd333, %rd284;
	mov.f64 	%fd242, %fd193;
	@%p198 bra 	$L__BB14_41;
	setp.gt.f64 	%p199, %fd193, %fd35;
	mov.u64 	%rd333, %rd40;
	mov.f64 	%fd242, %fd35;
	@%p199 bra 	$L__BB14_41;
	setp.lt.s64 	%p200, %rd284, %rd40;
	min.s64 	%rd333, %rd284, %rd40;
	selp.f64 	%fd242, %fd193, %fd35, %p200;
$L__BB14_41:
	setp.ne.s32 	%p201, %r310, 0;
	@%p201 bra 	$L__BB14_43;
	shr.u32 	%r411, %r5, 1;
	and.b32  	%r412, %r411, 496;
	mov.u32 	%r413, _ZN6thrust24THRUST_300001_SM_1000_NS8cuda_cub4core6detail5shmemE;
	add.s32 	%r414, %r413, %r412;
	st.shared.f64 	[%r414+8], %fd242;
	st.shared.u64 	[%r414+16], %rd333;
$L__BB14_43:
	bar.sync 	0;
	setp.ne.s32 	%p202, %r5, 0;
	@%p202 bra 	$L__BB14_201;
	ld.shared.f64 	%fd38, [_ZN6thrust24THRUST_300001_SM_1000_NS8cuda_cub4core6detail5shmemE+24];
	ld.shared.u64 	%rd43, [_ZN6thrust24THRUST_300001_SM_1000_NS8cuda_cub4core6detail5shmemE+32];
	setp.lt.f64 	%p203, %fd242, %fd38;
	mov.u64 	%rd286, %rd333;
	mov.f64 	%fd195, %fd242;
	@%p203 bra 	$L__BB14_47;
	setp.lt.f64 	%p204, %fd38, %fd242;
	mov.u64 	%rd286, %rd43;
	mov.f64 	%fd195, %fd38;
	@%p204 bra 	$L__BB14_47;
	setp.lt.s64 	%p205, %rd333, %rd43;
	min.s64 	%rd286, %rd333, %rd43;
	selp.f64 	%fd195, %fd242, %fd38, %p205;
$L__BB14_47:
	ld.shared.f64 	%fd41, [_ZN6thrust24THRUST_300001_SM_1000_NS8cuda_cub4core6detail5shmemE+40];
	ld.shared.u64 	%rd46, [_ZN6thrust24THRUST_300001_SM_1000_NS8cuda_cub4core6detail5shmemE+48];
	setp.lt.f64 	%p206, %fd195, %fd41;
	mov.u64 	%rd287, %rd286;
	mov.f64 	%fd196, %fd195;
	@%p206 bra 	$L__BB14_50;
	setp.lt.f64 	%p207, %fd41, %fd195;
	mov.u64 	%rd287, %rd46;
	mov.f64 	%fd196, %fd41;
	@%p207 bra 	$L__BB14_50;
	setp.lt.s64 	%p208, %rd286, %rd46;
	min.s64 	%rd287, %rd286, %rd46;
	selp.f64 	%fd196, %fd195, %fd41, %p208;
$L__BB14_50:
	ld.shared.f64 	%fd44, [_ZN6thrust24THRUST_300001_SM_1000_NS8cuda_cub4core6detail5shmemE+56];
	ld.shared.u64 	%rd49, [_ZN6thrust24THRUST_300001_SM_1000_NS8cuda_cub4core6detail5shmemE+64];
	setp.lt.f64 	%p209, %fd196, %fd44;
	mov.u64 	%rd288, %rd287;
	mov.f64 	%fd197, %fd196;
	@%p209 bra 	$L__BB14_53;
	setp.lt.f64 	%p210, %fd44, %fd196;
	mov.u64 	%rd288, %rd49;
	mov.f64 	%fd197, %fd44;
	@%p210 bra 	$L__BB14_53;
	setp.lt.s64 	%p211, %rd287, %rd49;
	min.s64 	%rd288, %rd287, %rd49;
	selp.f64 	%fd197, %fd196, %fd44, %p211;
$L__BB14_53:
	ld.shared.f64 	%fd47, [_ZN6thrust24THRUST_300001_SM_1000_NS8cuda_cub4core6detail5shmemE+72];
	ld.shared.u64 	%rd52, [_ZN6thrust24THRUST_300001_SM_1000_NS8cuda_cub4core6detail5shmemE+80];
	setp.lt.f64 	%p212, %fd197, %fd47;
	mov.u64 	%rd289, %rd288;
	mov.f64 	%fd198, %fd197;
	@%p212 bra 	$L__BB14_56;
	setp.lt.f64 	%p213, %fd47, %fd197;
	mov.u64 	%rd289, %rd52;
	mov.f64 	%fd198, %fd47;
	@%p213 bra 	$L__BB14_56;
	setp.lt.s64 	%p214, %rd288, %rd52;
	min.s64 	%rd289, %rd288, %rd52;
	selp.f64 	%fd198, %fd197, %fd47, %p214;
$L__BB14_56:
	ld.shared.f64 	%fd50, [_ZN6thrust24THRUST_300001_SM_1000_NS8cuda_cub4core6detail5shmemE+88];
	ld.shared.u64 	%rd55, [_ZN6thrust24THRUST_300001_SM_1000_NS8cuda_cub4core6detail5shmemE+96];
	setp.lt.f64 	%p215, %fd198, %fd50;
	mov.u64 	%rd290, %rd289;
	mov.f64 	%fd199, %fd198;
	@%p215 bra 	$L__BB14_59;
	setp.lt.f64 	%p216, %fd50, %fd198;
	mov.u64 	%rd290, %rd55;
	mov.f64 	%fd199, %fd50;
	@%p216 bra 	$L__BB14_59;
	setp.lt.s64 	%p217, %rd289, %rd55;
	min.s64 	%rd290, %rd289, %rd55;
	selp.f64 	%fd199, %fd198, %fd50, %p217;
$L__BB14_59:
	ld.shared.f64 	%fd53, [_ZN6thrust24THRUST_300001_SM_1000_NS8cuda_cub4core6detail5shmemE+104];
	ld.shared.u64 	%rd58, [_ZN6thrust24THRUST_300001_SM_1000_NS8cuda_cub4core6detail5shmemE+112];
	setp.lt.f64 	%p218, %fd199, %fd53;
	mov.u64 	%rd291, %rd290;
	mov.f64 	%fd200, %fd199;
	@%p218 bra 	$L__BB14_62;
	setp.lt.f64 	%p219, %fd53, %fd199;
	mov.u64 	%rd291, %rd58;
	mov.f64 	%fd200, %fd53;
	@%p219 bra 	$L__BB14_62;
	setp.lt.s64 	%p220, %rd290, %rd58;
	min.s64 	%rd291, %rd290, %rd58;
	selp.f64 	%fd200, %fd199, %fd53, %p220;
$L__BB14_62:
	ld.shared.f64 	%fd56, [_ZN6thrust24THRUST_300001_SM_1000_NS8cuda_cub4core6detail5shmemE+120];
	ld.shared.u64 	%rd61, [_ZN6thrust24THRUST_300001_SM_1000_NS8cuda_cub4core6detail5shmemE+128];
	setp.lt.f64 	%p221, %fd200, %fd56;
	mov.u64 	%rd333, %rd291;
	mov.f64 	%fd242, %fd200;
	@%p221 bra 	$L__BB14_201;
	setp.lt.f64 	%p222, %fd56, %fd200;
	mov.u64 	%rd333, %rd61;
	mov.f64 	%fd242, %fd56;
	@%p222 bra 	$L__BB14_201;
	setp.lt.s64 	%p223, %rd291, %rd61;
	min.s64 	%rd333, %rd291, %rd61;
	selp.f64 	%fd242, %fd200, %fd56, %p223;
	bra.uni 	$L__BB14_201;
$L__BB14_65:
	// begin inline asm
	mov.u32 %r197, %laneid;
	// end inline asm
	and.b32  	%r218, %r5, 992;
	add.s32 	%r219, %r218, 32;
	setp.gt.s32 	%p120, %r219, %r4;
	not.b32 	%r220, %r218;
	add.s32 	%r221, %r4, %r220;
	selp.b32 	%r216, %r221, 31, %p120;
	mov.b64 	%rd246, %fd188;
	mov.b64 	{%r199, %r204}, %rd246;
	mov.b32 	%r215, 1;
	mov.b32 	%r217, -1;
	// begin inline asm
	shfl.sync.down.b32 %r198, %r199, %r215, %r216, %r217;
	// end inline asm
	// begin inline asm
	shfl.sync.down.b32 %r203, %r204, %r215, %r216, %r217;
	// end inline asm
	mov.b64 	%rd247, {%r198, %r203};
	mov.b64 	%fd58, %rd247;
	mov.b64 	{%r209, %r214}, %rd279;
	// begin inline asm
	shfl.sync.down.b32 %r208, %r209, %r215, %r216, %r217;
	// end inline asm
	// begin inline asm
	shfl.sync.down.b32 %r213, %r214, %r215, %r216, %r217;
	// end inline asm
	mov.b64 	%rd63, {%r208, %r213};
	setp.ge.s32 	%p121, %r197, %r216;
	setp.lt.f64 	%p122, %fd188, %fd58;
	or.pred  	%p123, %p121, %p122;
	mov.f64 	%fd201, %fd188;
	mov.u64 	%rd292, %rd279;
	@%p123 bra 	$L__BB14_68;
	setp.gt.f64 	%p124, %fd188, %fd58;
	mov.f64 	%fd201, %fd58;
	mov.u64 	%rd292, %rd63;
	@%p124 bra 	$L__BB14_68;
	setp.lt.s64 	%p125, %rd279, %rd63;
	selp.f64 	%fd201, %fd188, %fd58, %p125;
	min.s64 	%rd292, %rd279, %rd63;
$L__BB14_68:
	mov.b64 	%rd248, %fd201;
	mov.b64 	{%r223, %r228}, %rd248;
	mov.b32 	%r239, 2;
	mov.b32 	%r241, -1;
	// begin inline asm
	shfl.sync.down.b32 %r222, %r223, %r239, %r216, %r241;
	// end inline asm
	// begin inline asm
	shfl.sync.down.b32 %r227, %r228, %r239, %r216, %r241;
	// end inline asm
	mov.b64 	%rd249, {%r222, %r227};
	mov.b64 	%fd61, %rd249;
	mov.b64 	{%r233, %r238}, %rd292;
	// begin inline asm
	shfl.sync.down.b32 %r232, %r233, %r239, %r216, %r241;
	// end inline asm
	// begin inline asm
	shfl.sync.down.b32 %r237, %r238, %r239, %r216, %r241;
	// end inline asm
	mov.b64 	%rd66, {%r232, %r237};
	add.s32 	%r242, %r197, 2;
	setp.gt.s32 	%p126, %r242, %r216;
	setp.lt.f64 	%p127, %fd201, %fd61;
	or.pred  	%p128, %p126, %p127;
	mov.f64 	%fd202, %fd201;
	mov.u64 	%rd293, %rd292;
	@%p128 bra 	$L__BB14_71;
	setp.gt.f64 	%p129, %fd201, %fd61;
	mov.f64 	%fd202, %fd61;
	mov.u64 	%rd293, %rd66;
	@%p129 bra 	$L__BB14_71;
	setp.lt.s64 	%p130, %rd292, %rd66;
	selp.f64 	%fd202, %fd201, %fd61, %p130;
	min.s64 	%rd293, %rd292, %rd66;
$L__BB14_71:
	mov.b64 	%rd250, %fd202;
	mov.b64 	{%r244, %r249}, %rd250;
	mov.b32 	%r260, 4;
	mov.b32 	%r262, -1;
	// begin inline asm
	shfl.sync.down.b32 %r243, %r244, %r260, %r216, %r262;
	// end inline asm
	// begin inline asm
	shfl.sync.down.b32 %r248, %r249, %r260, %r216, %r262;
	// end inline asm
	mov.b64 	%rd251, {%r243, %r248};
	mov.b64 	%fd64, %rd251;
	mov.b64 	{%r254, %r259}, %rd293;
	// begin inline asm
	shfl.sync.down.b32 %r253, %r254, %r260, %r216, %r262;
	// end inline asm
	// begin inline asm
	shfl.sync.down.b32 %r258, %r259, %r260, %r216, %r262;
	// end inline asm
	mov.b64 	%rd69, {%r253, %r258};
	add.s32 	%r263, %r197, 4;
	setp.gt.s32 	%p131, %r263, %r216;
	setp.lt.f64 	%p132, %fd202, %fd64;
	or.pred  	%p133, %p131, %p132;
	mov.f64 	%fd203, %fd202;
	mov.u64 	%rd294, %rd293;
	@%p133 bra 	$L__BB14_74;
	setp.gt.f64 	%p134, %fd202, %fd64;
	mov.f64 	%fd203, %fd64;
	mov.u64 	%rd294, %rd69;
	@%p134 bra 	$L__BB14_74;
	setp.lt.s64 	%p135, %rd293, %rd69;
	selp.f64 	%fd203, %fd202, %fd64, %p135;
	min.s64 	%rd294, %rd293, %rd69;
$L__BB14_74:
	mov.b64 	%rd252, %fd203;
	mov.b64 	{%r265, %r270}, %rd252;
	mov.b32 	%r281, 8;
	mov.b32 	%r283, -1;
	// begin inline asm
	shfl.sync.down.b32 %r264, %r265, %r281, %r216, %r283;
	// end inline asm
	// begin inline asm
	shfl.sync.down.b32 %r269, %r270, %r281, %r216, %r283;
	// end inline asm
	mov.b64 	%rd253, {%r264, %r269};
	mov.b64 	%fd67, %rd253;
	mov.b64 	{%r275, %r280}, %rd294;
	// begin inline asm
	shfl.sync.down.b32 %r274, %r275, %r281, %r216, %r283;
	// end inline asm
	// begin inline asm
	shfl.sync.down.b32 %r279, %r280, %r281, %r216, %r283;
	// end inline asm
	mov.b64 	%rd72, {%r274, %r279};
	add.s32 	%r284, %r197, 8;
	setp.gt.s32 	%p136, %r284, %r216;
	setp.lt.f64 	%p137, %fd203, %fd67;
	or.pred  	%p138, %p136, %p137;
	mov.f64 	%fd204, %fd203;
	mov.u64 	%rd295, %rd294;
	@%p138 bra 	$L__BB14_77;
	setp.gt.f64 	%p139, %fd203, %fd67;
	mov.f64 	%fd204, %fd67;
	mov.u64 	%rd295, %rd72;
	@%p139 bra 	$L__BB14_77;
	setp.lt.s64 	%p140, %rd294, %rd72;
	selp.f64 	%fd204, %fd203, %fd67, %p140;
	min.s64 	%rd295, %rd294, %rd72;
$L__BB14_77:
	mov.b64 	%rd254, %fd204;
	mov.b64 	{%r286, %r291}, %rd254;
	mov.b32 	%r302, 16;
	mov.b32 	%r304, -1;
	// begin inline asm
	shfl.sync.down.b32 %r285, %r286, %r302, %r216, %r304;
	// end inline asm
	// begin inline asm
	shfl.sync.down.b32 %r290, %r291, %r302, %r216, %r304;
	// end inline asm
	mov.b64 	%rd255, {%r285, %r290};
	mov.b64 	%fd70, %rd255;
	mov.b64 	{%r296, %r301}, %rd295;
	// begin inline asm
	shfl.sync.down.b32 %r295, %r296, %r302, %r216, %r304;
	// end inline asm
	// begin inline asm
	shfl.sync.down.b32 %r300, %r301, %r302, %r216, %r304;
	// end inline asm
	mov.b64 	%rd75, {%r295, %r300};
	add.s32 	%r305, %r197, 16;
	setp.gt.s32 	%p141, %r305, %r216;
	setp.lt.f64 	%p142, %fd204, %fd70;
	or.pred  	%p143, %p141, %p142;
	mov.f64 	%fd242, %fd204;
	mov.u64 	%rd333, %rd295;
	@%p143 bra 	$L__BB14_80;
	setp.gt.f64 	%p144, %fd204, %fd70;
	mov.f64 	%fd242, %fd70;
	mov.u64 	%rd333, %rd75;
	@%p144 bra 	$L__BB14_80;
	setp.lt.s64 	%p145, %rd295, %rd75;
	selp.f64 	%fd242, %fd204, %fd70, %p145;
	min.s64 	%rd333, %rd295, %rd75;
$L__BB14_80:
	setp.ne.s32 	%p146, %r197, 0;
	@%p146 bra 	$L__BB14_82;
	shr.u32 	%r306, %r5, 1;
	and.b32  	%r307, %r306, 496;
	mov.u32 	%r308, _ZN6thrust24THRUST_300001_SM_1000_NS8cuda_cub4core6detail5shmemE;
	add.s32 	%r309, %r308, %r307;
	st.shared.f64 	[%r309+8], %fd242;
	st.shared.u64 	[%r309+16], %rd333;
$L__BB14_82:
	bar.sync 	0;
	setp.ne.s32 	%p147, %r5, 0;
	@%p147 bra 	$L__BB14_201;
	setp.lt.s32 	%p148, %r4, 33;
	mov.f64 	%fd206, %fd242;
	mov.u64 	%rd297, %rd333;
	@%p148 bra 	$L__BB14_87;
	ld.shared.f64 	%fd73, [_ZN6thrust24THRUST_300001_SM_1000_NS8cuda_cub4core6detail5shmemE+24];
	ld.shared.u64 	%rd78, [_ZN6thrust24THRUST_300001_SM_1000_NS8cuda_cub4core6detail5shmemE+32];
	setp.lt.f64 	%p149, %fd242, %fd73;
	mov.f64 	%fd206, %fd242;
	mov.u64 	%rd297, %rd333;
	@%p149 bra 	$L__BB14_87;
	setp.lt.f64 	%p150, %fd73, %fd242;
	mov.f64 	%fd206, %fd73;
	mov.u64 	%rd297, %rd78;
	@%p150 bra 	$L__BB14_87;
	setp.lt.s64 	%p151, %rd333, %rd78;
	selp.f64 	%fd206, %fd242, %fd73, %p151;
	min.s64 	%rd297, %rd333, %rd78;
$L__BB14_87:
	setp.lt.s32 	%p152, %r4, 65;
	mov.f64 	%fd207, %fd206;
	mov.u64 	%rd298, %rd297;
	@%p152 bra 	$L__BB14_91;
	ld.shared.f64 	%fd76, [_ZN6thrust24THRUST_300001_SM_1000_NS8cuda_cub4core6detail5shmemE+40];
	ld.shared.u64 	%rd81, [_ZN6thrust24THRUST_300001_SM_1000_NS8cuda_cub4core6detail5shmemE+48];
	setp.lt.f64 	%p153, %fd206, %fd76;
	mov.f64 	%fd207, %fd206;
	mov.u64 	%rd298, %rd297;
	@%p153 bra 	$L__BB14_91;
	setp.lt.f64 	%p154, %fd76, %fd206;
	mov.f64 	%fd207, %fd76;
	mov.u64 	%rd298, %rd81;
	@%p154 bra 	$L__BB14_91;
	setp.lt.s64 	%p155, %rd297, %rd81;
	selp.f64 	%fd207, %fd206, %fd76, %p155;
	min.s64 	%rd298, %rd297, %rd81;
$L__BB14_91:
	setp.lt.s32 	%p156, %r4, 97;
	mov.f64 	%fd208, %fd207;
	mov.u64 	%rd299, %rd298;
	@%p156 bra 	$L__BB14_95;
	ld.shared.f64 	%fd79, [_ZN6thrust24THRUST_300001_SM_1000_NS8cuda_cub4core6detail5shmemE+56];
	ld.shared.u64 	%rd84, [_ZN6thrust24THRUST_300001_SM_1000_NS8cuda_cub4core6detail5shmemE+64];
	setp.lt.f64 	%p157, %fd207, %fd79;
	mov.f64 	%fd208, %fd207;
	mov.u64 	%rd299, %rd298;
	@%p157 bra 	$L__BB14_95;
	setp.lt.f64 	%p158, %fd79, %fd207;
	mov.f64 	%fd208, %fd79;
	mov.u64 	%rd299, %rd84;
	@%p158 bra 	$L__BB14_95;
	setp.lt.s64 	%p159, %rd298, %rd84;
	selp.f64 	%fd208, %fd207, %fd79, %p159;
	min.s64 	%rd299, %rd298, %rd84;
$L__BB14_95:
	setp.lt.s32 	%p160, %r4, 129;
	mov.f64 	%fd209, %fd208;
	mov.u64 	%rd300, %rd299;
	@%p160 bra 	$L__BB14_99;
	ld.shared.f64 	%fd82, [_ZN6thrust24THRUST_300001_SM_1000_NS8cuda_cub4core6detail5shmemE+72];
	ld.shared.u64 	%rd87, [_ZN6thrust24THRUST_300001_SM_1000_NS8cuda_cub4core6detail5shmemE+80];
	setp.lt.f64 	%p161, %fd208, %fd82;
	mov.f64 	%fd209, %fd208;
	mov.u64 	%rd300, %rd299;
	@%p161 bra 	$L__BB14_99;
	setp.lt.f64 	%p162, %fd82, %fd208;
	mov.f64 	%fd209, %fd82;
	mov.u64 	%rd300, %rd87;
	@%p162 bra 	$L__BB14_99;
	setp.lt.s64 	%p163, %rd299, %rd87;
	selp.f64 	%fd209, %fd208, %fd82, %p163;
	min.s64 	%rd300, %rd299, %rd87;
$L__BB14_99:
	setp.lt.s32 	%p164, %r4, 161;
	mov.f64 	%fd210, %fd209;
	mov.u64 	%rd301, %rd300;
	@%p164 bra 	$L__BB14_103;
	ld.shared.f64 	%fd85, [_ZN6thrust24THRUST_300001_SM_1000_NS8cuda_cub4core6detail5shmemE+88];
	ld.shared.u64 	%rd90, [_ZN6thrust24THRUST_300001_SM_1000_NS8cuda_cub4core6detail5shmemE+96];
	setp.lt.f64 	%p165, %fd209, %fd85;
	mov.f64 	%fd210, %fd209;
	mov.u64 	%rd301, %rd300;
	@%p165 bra 	$L__BB14_103;
	setp.lt.f64 	%p166, %fd85, %fd209;
	mov.f64 	%fd210, %fd85;
	mov.u64 	%rd301, %rd90;
	@%p166 bra 	$L__BB14_103;
	setp.lt.s64 	%p167, %rd300, %rd90;
	selp.f64 	%fd210, %fd209, %fd85, %p167;
	min.s64 	%rd301, %rd300, %rd90;
$L__BB14_103:
	setp.lt.s32 	%p168, %r4, 193;
	mov.f64 	%fd211, %fd210;
	mov.u64 	%rd302, %rd301;
	@%p168 bra 	$L__BB14_107;
	ld.shared.f64 	%fd88, [_ZN6thrust24THRUST_300001_SM_1000_NS8cuda_cub4core6detail5shmemE+104];
	ld.shared.u64 	%rd93, [_ZN6thrust24THRUST_300001_SM_1000_NS8cuda_cub4core6detail5shmemE+112];
	setp.lt.f64 	%p169, %fd210, %fd88;
	mov.f64 	%fd211, %fd210;
	mov.u64 	%rd302, %rd301;
	@%p169 bra 	$L__BB14_107;
	setp.lt.f64 	%p170, %fd88, %fd210;
	mov.f64 	%fd211, %fd88;
	mov.u64 	%rd302, %rd93;
	@%p170 bra 	$L__BB14_107;
	setp.lt.s64 	%p171, %rd301, %rd93;
	selp.f64 	%fd211, %fd210, %fd88, %p171;
	min.s64 	%rd302, %rd301, %rd93;
$L__BB14_107:
	setp.lt.s32 	%p172, %r4, 225;
	mov.u64 	%rd333, %rd302;
	mov.f64 	%fd242, %fd211;
	@%p172 bra 	$L__BB14_201;
	ld.shared.f64 	%fd91, [_ZN6thrust24THRUST_300001_SM_1000_NS8cuda_cub4core6detail5shmemE+120];
	ld.shared.u64 	%rd96, [_ZN6thrust24THRUST_300001_SM_1000_NS8cuda_cub4core6detail5shmemE+128];
	setp.lt.f64 	%p173, %fd211, %fd91;
	mov.u64 	%rd333, %rd302;
	mov.f64 	%fd242, %fd211;
	@%p173 bra 	$L__BB14_201;
	setp.lt.f64 	%p174, %fd91, %fd211;
	mov.u64 	%rd333, %rd96;
	mov.f64 	%fd242, %fd91;
	@%p174 bra 	$L__BB14_201;
	setp.lt.s64 	%p175, %rd302, %rd96;
	selp.f64 	%fd242, %fd211, %fd91, %p175;
	min.s64 	%rd333, %rd302, %rd96;
	bra.uni 	$L__BB14_201;
$L__BB14_111:
	mov.u32 	%r35, %tid.x;
	cvt.s64.s32 	%rd188, %r2;
	add.s64 	%rd98, %rd185, %rd188;
	cvt.u64.u32 	%rd189, %r35;
	add.s64 	%rd190, %rd189, %rd188;
	cvta.to.global.u64 	%rd191, %rd184;
	shl.b64 	%rd192, %rd190, 3;
	add.s64 	%rd193, %rd191, %rd192;
	ld.global.f64 	%fd172, [%rd193];
	add.s32 	%r69, %r35, 256;
	cvt.u64.u32 	%rd194, %r69;
	ld.global.f64 	%fd173, [%rd193+2048];
	add.s32 	%r70, %r35, 512;
	cvt.u64.u32 	%rd195, %r70;
	ld.global.f64 	%fd174, [%rd193+4096];
	ld.global.f64 	%fd93, [%rd193+6144];
	or.b32  	%r71, %r35, 1024;
	cvt.u64.u32 	%rd99, %r71;
	add.s64 	%rd100, %rd98, %rd99;
	ld.global.f64 	%fd94, [%rd193+8192];
	setp.lt.f64 	%p2, %fd173, %fd172;
	selp.f64 	%fd175, %fd173, %fd172, %p2;
	selp.b64 	%rd196, %rd194, %rd189, %p2;
	setp.lt.f64 	%p3, %fd174, %fd175;
	selp.f64 	%fd95, %fd174, %fd175, %p3;
	selp.b64 	%rd101, %rd195, %rd196, %p3;
	setp.lt.f64 	%p4, %fd95, %fd93;
	mov.f64 	%fd212, %fd95;
	mov.u64 	%rd303, %rd101;
	@%p4 bra 	$L__BB14_114;
	add.s32 	%r72, %r35, 768;
	cvt.u64.u32 	%rd303, %r72;
	setp.lt.f64 	%p5, %fd93, %fd95;
	mov.f64 	%fd212, %fd93;
	@%p5 bra 	$L__BB14_114;
	mov.f64 	%fd212, %fd95;
	mov.u64 	%rd303, %rd101;
$L__BB14_114:
	add.s64 	%rd104, %rd98, %rd303;
	setp.lt.f64 	%p6, %fd212, %fd94;
	mov.f64 	%fd230, %fd212;
	mov.u64 	%rd321, %rd104;
	@%p6 bra 	$L__BB14_117;
	setp.lt.f64 	%p7, %fd94, %fd212;
	mov.f64 	%fd230, %fd94;
	mov.u64 	%rd321, %rd100;
	@%p7 bra 	$L__BB14_117;
	setp.lt.s64 	%p8, %rd303, %rd99;
	selp.f64 	%fd230, %fd212, %fd94, %p8;
	selp.b64 	%rd321, %rd104, %rd100, %p8;
$L__BB14_117:
	setp.le.s32 	%p9, %r66, %r3;
	@%p9 bra 	$L__BB14_162;
	setp.ne.s32 	%p10, %r35, 0;
	@%p10 bra 	$L__BB14_120;
	atom.global.add.u32 	%r73, [%rd1+4], 1280;
	add.s32 	%r74, %r73, %r3;
	st.shared.u32 	[_ZN6thrust24THRUST_300001_SM_1000_NS8cuda_cub4core6detail5shmemE+152], %r74;
$L__BB14_120:
	bar.sync 	0;
	ld.shared.u32 	%r427, [_ZN6thrust24THRUST_300001_SM_1000_NS8cuda_cub4core6detail5shmemE+152];
	add.s32 	%r75, %r427, 1280;
	setp.gt.s32 	%p11, %r75, %r66;
	@%p11 bra 	$L__BB14_139;
$L__BB14_121:
	cvt.s64.s32 	%rd197, %r427;
	add.s64 	%rd198, %rd189, %rd197;
	cvta.to.global.u64 	%rd199, %rd184;
	shl.b64 	%rd200, %rd198, 3;
	add.s64 	%rd201, %rd199, %rd200;
	add.s64 	%rd109, %rd198, %rd185;
	ld.global.f64 	%fd100, [%rd201];
	ld.global.f64 	%fd101, [%rd201+2048];
	ld.global.f64 	%fd102, [%rd201+4096];
	ld.global.f64 	%fd103, [%rd201+6144];
	ld.global.f64 	%fd104, [%rd201+8192];
	setp.lt.f64 	%p12, %fd230, %fd100;
	mov.f64 	%fd215, %fd230;
	mov.u64 	%rd306, %rd321;
	@%p12 bra 	$L__BB14_124;
	setp.lt.f64 	%p13, %fd100, %fd230;
	mov.f64 	%fd215, %fd100;
	mov.u64 	%rd306, %rd109;
	@%p13 bra 	$L__BB14_124;
	setp.lt.s64 	%p14, %rd321, %rd109;
	selp.f64 	%fd215, %fd230, %fd100, %p14;
	min.s64 	%rd306, %rd321, %rd109;
$L__BB14_124:
	setp.lt.f64 	%p15, %fd215, %fd101;
	mov.f64 	%fd216, %fd215;
	mov.u64 	%rd307, %rd306;
	@%p15 bra 	$L__BB14_127;
	cvt.s64.s32 	%rd202, %r427;
	add.s64 	%rd203, %rd189, %rd202;
	add.s64 	%rd204, %rd203, %rd185;
	add.s64 	%rd307, %rd204, 256;
	setp.lt.f64 	%p16, %fd101, %fd215;
	mov.f64 	%fd216, %fd101;
	@%p16 bra 	$L__BB14_127;
	setp.lt.s64 	%p17, %rd306, %rd307;
	selp.f64 	%fd216, %fd215, %fd101, %p17;
	min.s64 	%rd307, %rd306, %rd307;
$L__BB14_127:
	setp.lt.f64 	%p18, %fd216, %fd102;
	mov.f64 	%fd217, %fd216;
	mov.u64 	%rd308, %rd307;
	@%p18 bra 	$L__BB14_130;
	cvt.s64.s32 	%rd205, %r427;
	add.s64 	%rd206, %rd189, %rd205;
	add.s64 	%rd207, %rd206, %rd185;
	add.s64 	%rd308, %rd207, 512;
	setp.lt.f64 	%p19, %fd102, %fd216;
	mov.f64 	%fd217, %fd102;
	@%p19 bra 	$L__BB14_130;
	setp.lt.s64 	%p20, %rd307, %rd308;
	selp.f64 	%fd217, %fd216, %fd102, %p20;
	min.s64 	%rd308, %rd307, %rd308;
$L__BB14_130:
	setp.lt.f64 	%p21, %fd217, %fd103;
	mov.f64 	%fd218, %fd217;
	mov.u64 	%rd309, %rd308;
	@%p21 bra 	$L__BB14_133;
	cvt.s64.s32 	%rd208, %r427;
	add.s64 	%rd209, %rd189, %rd208;
	add.s64 	%rd210, %rd209, %rd185;
	add.s64 	%rd309, %rd210, 768;
	setp.lt.f64 	%p22, %fd103, %fd217;
	mov.f64 	%fd218, %fd103;
	@%p22 bra 	$L__BB14_133;
	setp.lt.s64 	%p23, %rd308, %rd309;
	selp.f64 	%fd218, %fd217, %fd103, %p23;
	min.s64 	%rd309, %rd308, %rd309;
$L__BB14_133:
	setp.lt.f64 	%p24, %fd218, %fd104;
	mov.f64 	%fd230, %fd218;
	mov.u64 	%rd321, %rd309;
	@%p24 bra 	$L__BB14_136;
	add.s64 	%rd213, %rd198, %rd185;
	add.s64 	%rd321, %rd213, 1024;
	setp.lt.f64 	%p25, %fd104, %fd218;
	mov.f64 	%fd230, %fd104;
	@%p25 bra 	$L__BB14_136;
	setp.lt.s64 	%p26, %rd309, %rd321;
	selp.f64 	%fd230, %fd218, %fd104, %p26;
	min.s64 	%rd321, %rd309, %rd321;
$L__BB14_136:
	setp.ne.s32 	%p27, %r35, 0;
	bar.sync 	0;
	@%p27 bra 	$L__BB14_138;
	atom.global.add.u32 	%r76, [%rd1+4], 1280;
	add.s32 	%r77, %r76, %r3;
	st.shared.u32 	[_ZN6thrust24THRUST_300001_SM_1000_NS8cuda_cub4core6detail5shmemE+152], %r77;
$L__BB14_138:
	bar.sync 	0;
	ld.shared.u32 	%r427, [_ZN6thrust24THRUST_300001_SM_1000_NS8cuda_cub4core6detail5shmemE+152];
	add.s32 	%r78, %r427, 1280;
	setp.le.s32 	%p28, %r78, %r66;
	@%p28 bra 	$L__BB14_121;
$L__BB14_139:
	setp.le.s32 	%p29, %r66, %r427;
	@%p29 bra 	$L__BB14_162;
	sub.s32 	%r40, %r66, %r427;
	setp.ge.s32 	%p30, %r35, %r40;
	@%p30 bra 	$L__BB14_162;
	cvta.to.global.u64 	%rd125, %rd184;
	not.b32 	%r79, %r35;
	add.s32 	%r80, %r66, %r79;
	sub.s32 	%r41, %r80, %r427;
	and.b32  	%r81, %r41, 768;
	setp.eq.s32 	%p31, %r81, 768;
	mov.u32 	%r431, %r35;
	@%p31 bra 	$L__BB14_147;
	add.s32 	%r429, %r35, %r427;
	shr.u32 	%r82, %r41, 8;
	add.s32 	%r83, %r82, 1;
	and.b32  	%r84, %r83, 3;
	neg.s32 	%r428, %r84;
	mov.u32 	%r431, %r35;
$L__BB14_143:
	.pragma "nounroll";
	mov.u64 	%rd126, %rd321;
	mov.f64 	%fd116, %fd230;
	cvt.s64.s32 	%rd215, %r429;
	add.s64 	%rd127, %rd185, %rd215;
	mul.wide.s32 	%rd216, %r429, 8;
	add.s64 	%rd217, %rd125, %rd216;
	ld.global.f64 	%fd117, [%rd217];
	setp.lt.f64 	%p32, %fd116, %fd117;
	@%p32 bra 	$L__BB14_146;
	setp.lt.f64 	%p33, %fd117, %fd116;
	mov.f64 	%fd230, %fd117;
	mov.u64 	%rd321, %rd127;
	@%p33 bra 	$L__BB14_146;
	setp.lt.s64 	%p34, %rd126, %rd127;
	selp.f64 	%fd230, %fd116, %fd117, %p34;
	min.s64 	%rd321, %rd126, %rd127;
$L__BB14_146:
	add.s32 	%r431, %r431, 256;
	add.s32 	%r429, %r429, 256;
	add.s32 	%r428, %r428, 1;
	setp.ne.s32 	%p35, %r428, 0;
	@%p35 bra 	$L__BB14_143;
$L__BB14_147:
	setp.lt.u32 	%p36, %r41, 768;
	@%p36 bra 	$L__BB14_162;
	add.s32 	%r432, %r431, %r427;
	add.s32 	%r435, %r432, 256;
	add.s32 	%r434, %r432, 512;
	add.s32 	%r433, %r432, 768;
	add.s64 	%rd132, %rd125, 4096;
$L__BB14_149:
	cvt.s64.s32 	%rd218, %r435;
	add.s64 	%rd134, %rd185, %rd218;
	cvt.s64.s32 	%rd219, %r434;
	add.s64 	%rd135, %rd185, %rd219;
	cvt.s64.s32 	%rd220, %r433;
	add.s64 	%rd136, %rd185, %rd220;
	cvt.s64.s32 	%rd221, %r432;
	mul.wide.s32 	%rd222, %r432, 8;
	add.s64 	%rd137, %rd132, %rd222;
	add.s64 	%rd138, %rd185, %rd221;
	ld.global.f64 	%fd123, [%rd137+-4096];
	setp.lt.f64 	%p37, %fd230, %fd123;
	mov.f64 	%fd226, %fd230;
	mov.u64 	%rd317, %rd321;
	@%p37 bra 	$L__BB14_152;
	setp.lt.f64 	%p38, %fd123, %fd230;
	mov.f64 	%fd226, %fd123;
	mov.u64 	%rd317, %rd138;
	@%p38 bra 	$L__BB14_152;
	setp.lt.s64 	%p39, %rd321, %rd138;
	selp.f64 	%fd226, %fd230, %fd123, %p39;
	min.s64 	%rd317, %rd321, %rd138;
$L__BB14_152:
	ld.global.f64 	%fd126, [%rd137+-2048];
	setp.lt.f64 	%p40, %fd226, %fd126;
	mov.f64 	%fd227, %fd226;
	mov.u64 	%rd318, %rd317;
	@%p40 bra 	$L__BB14_155;
	setp.lt.f64 	%p41, %fd126, %fd226;
	mov.f64 	%fd227, %fd126;
	mov.u64 	%rd318, %rd134;
	@%p41 bra 	$L__BB14_155;
	setp.lt.s64 	%p42, %rd317, %rd134;
	selp.f64 	%fd227, %fd226, %fd126, %p42;
	min.s64 	%rd318, %rd317, %rd134;
$L__BB14_155:
	ld.global.f64 	%fd129, [%rd137];
	setp.lt.f64 	%p43, %fd227, %fd129;
	mov.f64 	%fd228, %fd227;
	mov.u64 	%rd319, %rd318;
	@%p43 bra 	$L__BB14_158;
	setp.lt.f64 	%p44, %fd129, %fd227;
	mov.f64 	%fd228, %fd129;
	mov.u64 	%rd319, %rd135;
	@%p44 bra 	$L__BB14_158;
	setp.lt.s64 	%p45, %rd318, %rd135;
	selp.f64 	%fd228, %fd227, %fd129, %p45;
	min.s64 	%rd319, %rd318, %rd135;
$L__BB14_158:
	ld.global.f64 	%fd132, [%rd137+2048];
	setp.lt.f64 	%p46, %fd228, %fd132;
	mov.f64 	%fd230, %fd228;
	mov.u64 	%rd321, %rd319;
	@%p46 bra 	$L__BB14_161;
	setp.lt.f64 	%p47, %fd132, %fd228;
	mov.f64 	%fd230, %fd132;
	mov.u64 	%rd321, %rd136;
	@%p47 bra 	$L__BB14_161;
	setp.lt.s64 	%p48, %rd319, %rd136;
	selp.f64 	%fd230, %fd228, %fd132, %p48;
	min.s64 	%rd321, %rd319, %rd136;
$L__BB14_161:
	add.s32 	%r431, %r431, 1024;
	add.s32 	%r435, %r435, 1024;
	add.s32 	%r434, %r434, 1024;
	add.s32 	%r433, %r433, 1024;
	add.s32 	%r432, %r432, 1024;
	setp.lt.s32 	%p49, %r431, %r40;
	@%p49 bra 	$L__BB14_149;
$L__BB14_162:
	// begin inline asm
	mov.u32 %r85, %laneid;
	// end inline asm
	mov.b64 	%rd223, %fd230;
	mov.b64 	{%r87, %r92}, %rd223;
	mov.b32 	%r103, 1;
	mov.b32 	%r104, 31;
	mov.b32 	%r105, -1;
	// begin inline asm
	shfl.sync.down.b32 %r86, %r87, %r103, %r104, %r105;
	// end inline asm
	// begin inline asm
	shfl.sync.down.b32 %r91, %r92, %r103, %r104, %r105;
	// end inline asm
	mov.b64 	%rd224, {%r86, %r91};
	mov.b64 	%fd136, %rd224;
	mov.b64 	{%r97, %r102}, %rd321;
	// begin inline asm
	shfl.sync.down.b32 %r96, %r97, %r103, %r104, %r105;
	// end inline asm
	// begin inline asm
	shfl.sync.down.b32 %r101, %r102, %r103, %r104, %r105;
	// end inline asm
	mov.b64 	%rd148, {%r96, %r101};
	setp.gt.s32 	%p50, %r85, 30;
	setp.lt.f64 	%p51, %fd230, %fd136;
	or.pred  	%p52, %p50, %p51;
	mov.f64 	%fd231, %fd230;
	mov.u64 	%rd322, %rd321;
	@%p52 bra 	$L__BB14_165;
	setp.gt.f64 	%p53, %fd230, %fd136;
	mov.f64 	%fd231, %fd136;
	mov.u64 	%rd322, %rd148;
	@%p53 bra 	$L__BB14_165;
	setp.lt.s64 	%p54, %rd321, %rd148;
	selp.f64 	%fd231, %fd230, %fd136, %p54;
	min.s64 	%rd322, %rd321, %rd148;
$L__BB14_165:
	mov.b64 	%rd225, %fd231;
	mov.b64 	{%r107, %r112}, %rd225;
	mov.b32 	%r123, 2;
	mov.b32 	%r124, 31;
	mov.b32 	%r125, -1;
	// begin inline asm
	shfl.sync.down.b32 %r106, %r107, %r123, %r124, %r125;
	// end inline asm
	// begin inline asm
	shfl.sync.down.b32 %r111, %r112, %r123, %r124, %r125;
	// end inline asm
	mov.b64 	%rd226, {%r106, %r111};
	mov.b64 	%fd139, %rd226;
	mov.b64 	{%r117, %r122}, %rd322;
	// begin inline asm
	shfl.sync.down.b32 %r116, %r117, %r123, %r124, %r125;
	// end inline asm
	// begin inline asm
	shfl.sync.down.b32 %r121, %r122, %r123, %r124, %r125;
	// end inline asm
	mov.b64 	%rd151, {%r116, %r121};
	setp.gt.s32 	%p55, %r85, 29;
	setp.lt.f64 	%p56, %fd231, %fd139;
	or.pred  	%p57, %p55, %p56;
	mov.f64 	%fd232, %fd231;
	mov.u64 	%rd323, %rd322;
	@%p57 bra 	$L__BB14_168;
	setp.gt.f64 	%p58, %fd231, %fd139;
	mov.f64 	%fd232, %fd139;
	mov.u64 	%rd323, %rd151;
	@%p58 bra 	$L__BB14_168;
	setp.lt.s64 	%p59, %rd322, %rd151;
	selp.f64 	%fd232, %fd231, %fd139, %p59;
	min.s64 	%rd323, %rd322, %rd151;
$L__BB14_168:
	mov.b64 	%rd227, %fd232;
	mov.b64 	{%r127, %r132}, %rd227;
	mov.b32 	%r143, 4;
	mov.b32 	%r144, 31;
	mov.b32 	%r145, -1;
	// begin inline asm
	shfl.sync.down.b32 %r126, %r127, %r143, %r144, %r145;
	// end inline asm
	// begin inline asm
	shfl.sync.down.b32 %r131, %r132, %r143, %r144, %r145;
	// end inline asm
	mov.b64 	%rd228, {%r126, %r131};
	mov.b64 	%fd142, %rd228;
	mov.b64 	{%r137, %r142}, %rd323;
	// begin inline asm
	shfl.sync.down.b32 %r136, %r137, %r143, %r144, %r145;
	// end inline asm
	// begin inline asm
	shfl.sync.down.b32 %r141, %r142, %r143, %r144, %r145;
	// end inline asm
	mov.b64 	%rd154, {%r136, %r141};
	setp.gt.s32 	%p60, %r85, 27;
	setp.lt.f64 	%p61, %fd232, %fd142;
	or.pred  	%p62, %p60, %p61;
	mov.f64 	%fd233, %fd232;
	mov.u64 	%rd324, %rd323;
	@%p62 bra 	$L__BB14_171;
	setp.gt.f64 	%p63, %fd232, %fd142;
	mov.f64 	%fd233, %fd142;
	mov.u64 	%rd324, %rd154;
	@%p63 bra 	$L__BB14_171;
	setp.lt.s64 	%p64, %rd323, %rd154;
	selp.f64 	%fd233, %fd232, %fd142, %p64;
	min.s64 	%rd324, %rd323, %rd154;
$L__BB14_171:
	mov.b64 	%rd229, %fd233;
	mov.b64 	{%r147, %r152}, %rd229;
	mov.b32 	%r163, 8;
	mov.b32 	%r164, 31;
	mov.b32 	%r165, -1;
	// begin inline asm
	shfl.sync.down.b32 %r146, %r147, %r163, %r164, %r165;
	// end inline asm
	// begin inline asm
	shfl.sync.down.b32 %r151, %r152, %r163, %r164, %r165;
	// end inline asm
	mov.b64 	%rd230, {%r146, %r151};
	mov.b64 	%fd145, %rd230;
	mov.b64 	{%r157, %r162}, %rd324;
	// begin inline asm
	shfl.sync.down.b32 %r156, %r157, %r163, %r164, %r165;
	// end inline asm
	// begin inline asm
	shfl.sync.down.b32 %r161, %r162, %r163, %r164, %r165;
	// end inline asm
	mov.b64 	%rd157, {%r156, %r161};
	setp.gt.s32 	%p65, %r85, 23;
	setp.lt.f64 	%p66, %fd233, %fd145;
	or.pred  	%p67, %p65, %p66;
	mov.f64 	%fd234, %fd233;
	mov.u64 	%rd325, %rd324;
	@%p67 bra 	$L__BB14_174;
	setp.gt.f64 	%p68, %fd233, %fd145;
	mov.f64 	%fd234, %fd145;
	mov.u64 	%rd325, %rd157;
	@%p68 bra 	$L__BB14_174;
	setp.lt.s64 	%p69, %rd324, %rd157;
	selp.f64 	%fd234, %fd233, %fd145, %p69;
	min.s64 	%rd325, %rd324, %rd157;
$L__BB14_174:
	mov.b64 	%rd231, %fd234;
	mov.b64 	{%r167, %r172}, %rd231;
	mov.b32 	%r183, 16;
	mov.b32 	%r184, 31;
	mov.b32 	%r185, -1;
	// begin inline asm
	shfl.sync.down.b32 %r166, %r167, %r183, %r184, %r185;
	// end inline asm
	// begin inline asm
	shfl.sync.down.b32 %r171, %r172, %r183, %r184, %r185;
	// end inline asm
	mov.b64 	%rd232, {%r166, %r171};
	mov.b64 	%fd148, %rd232;
	mov.b64 	{%r177, %r182}, %rd325;
	// begin inline asm
	shfl.sync.down.b32 %r176, %r177, %r183, %r184, %r185;
	// end inline asm
	// begin inline asm
	shfl.sync.down.b32 %r181, %r182, %r183, %r184, %r185;
	// end inline asm
	mov.b64 	%rd160, {%r176, %r181};
	setp.gt.s32 	%p70, %r85, 15;
	setp.lt.f64 	%p71, %fd234, %fd148;
	or.pred  	%p72, %p70, %p71;
	mov.f64 	%fd242, %fd234;
	mov.u64 	%rd333, %rd325;
	@%p72 bra 	$L__BB14_177;
	setp.gt.f64 	%p73, %fd234, %fd148;
	mov.f64 	%fd242, %fd148;
	mov.u64 	%rd333, %rd160;
	@%p73 bra 	$L__BB14_177;
	setp.lt.s64 	%p74, %rd325, %rd160;
	selp.f64 	%fd242, %fd234, %fd148, %p74;
	min.s64 	%rd333, %rd325, %rd160;
$L__BB14_177:
	setp.ne.s32 	%p75, %r85, 0;
	@%p75 bra 	$L__BB14_179;
	shr.u32 	%r186, %r35, 1;
	and.b32  	%r187, %r186, 496;
	mov.u32 	%r188, _ZN6thrust24THRUST_300001_SM_1000_NS8cuda_cub4core6detail5shmemE;
	add.s32 	%r189, %r188, %r187;
	st.shared.f64 	[%r189+8], %fd242;
	st.shared.u64 	[%r189+16], %rd333;
$L__BB14_179:
	bar.sync 	0;
	setp.ne.s32 	%p76, %r35, 0;
	@%p76 bra 	$L__BB14_201;
	ld.shared.f64 	%fd151, [_ZN6thrust24THRUST_300001_SM_1000_NS8cuda_cub4core6detail5shmemE+24];
	ld.shared.u64 	%rd163, [_ZN6thrust24THRUST_300001_SM_1000_NS8cuda_cub4core6detail5shmemE+32];
	setp.lt.f64 	%p77, %fd242, %fd151;
	mov.f64 	%fd236, %fd242;
	mov.u64 	%rd327, %rd333;
	@%p77 bra 	$L__BB14_183;
	setp.lt.f64 	%p78, %fd151, %fd242;
	mov.f64 	%fd236, %fd151;
	mov.u64 	%rd327, %rd163;
	@%p78 bra 	$L__BB14_183;
	setp.lt.s64 	%p79, %rd333, %rd163;
	selp.f64 	%fd236, %fd242, %fd151, %p79;
	min.s64 	%rd327, %rd333, %rd163;
$L__BB14_183:
	ld.shared.f64 	%fd154, [_ZN6thrust24THRUST_300001_SM_1000_NS8cuda_cub4core6detail5shmemE+40];
	ld.shared.u64 	%rd166, [_ZN6thrust24THRUST_300001_SM_1000_NS8cuda_cub4core6detail5shmemE+48];
	setp.lt.f64 	%p80, %fd236, %fd154;
	mov.f64 	%fd237, %fd236;
	mov.u64 	%rd328, %rd327;
	@%p80 bra 	$L__BB14_186;
	setp.lt.f64 	%p81, %fd154, %fd236;
	mov.f64 	%fd237, %fd154;
	mov.u64 	%rd328, %rd166;
	@%p81 bra 	$L__BB14_186;
	setp.lt.s64 	%p82, %rd327, %rd166;
	selp.f64 	%fd237, %fd236, %fd154, %p82;
	min.s64 	%rd328, %rd327, %rd166;
$L__BB14_186:
	ld.shared.f64 	%fd157, [_ZN6thrust24THRUST_300001_SM_1000_NS8cuda_cub4core6detail5shmemE+56];
	ld.shared.u64 	%rd169, [_ZN6thrust24THRUST_300001_SM_1000_NS8cuda_cub4core6detail5shmemE+64];
	setp.lt.f64 	%p83, %fd237, %fd157;
	mov.f64 	%fd238, %fd237;
	mov.u64 	%rd329, %rd328;
	@%p83 bra 	$L__BB14_189;
	setp.lt.f64 	%p84, %fd157, %fd237;
	mov.f64 	%fd238, %fd157;
	mov.u64 	%rd329, %rd169;
	@%p84 bra 	$L__BB14_189;
	setp.lt.s64 	%p85, %rd328, %rd169;
	selp.f64 	%fd238, %fd237, %fd157, %p85;
	min.s64 	%rd329, %rd328, %rd169;
$L__BB14_189:
	ld.shared.f64 	%fd160, [_ZN6thrust24THRUST_300001_SM_1000_NS8cuda_cub4core6detail5shmemE+72];
	ld.shared.u64 	%rd172, [_ZN6thrust24THRUST_300001_SM_1000_NS8cuda_cub4core6detail5shmemE+80];
	setp.lt.f64 	%p86, %fd238, %fd160;
	mov.f64 	%fd239, %fd238;
	mov.u64 	%rd330, %rd329;
	@%p86 bra 	$L__BB14_192;
	setp.lt.f64 	%p87, %fd160, %fd238;
	mov.f64 	%fd239, %fd160;
	mov.u64 	%rd330, %rd172;
	@%p87 bra 	$L__BB14_192;
	setp.lt.s64 	%p88, %rd329, %rd172;
	selp.f64 	%fd239, %fd238, %fd160, %p88;
	min.s64 	%rd330, %rd329, %rd172;
$L__BB14_192:
	ld.shared.f64 	%fd163, [_ZN6thrust24THRUST_300001_SM_1000_NS8cuda_cub4core6detail5shmemE+88];
	ld.shared.u64 	%rd175, [_ZN6thrust24THRUST_300001_SM_1000_NS8cuda_cub4core6detail5shmemE+96];
	setp.lt.f64 	%p89, %fd239, %fd163;
	mov.f64 	%fd240, %fd239;
	mov.u64 	%rd331, %rd330;
	@%p89 bra 	$L__BB14_195;
	setp.lt.f64 	%p90, %fd163, %fd239;
	mov.f64 	%fd240, %fd163;
	mov.u64 	%rd331, %rd175;
	@%p90 bra 	$L__BB14_195;
	setp.lt.s64 	%p91, %rd330, %rd175;
	selp.f64 	%fd240, %fd239, %fd163, %p91;
	min.s64 	%rd331, %rd330, %rd175;
$L__BB14_195:
	ld.shared.f64 	%fd166, [_ZN6thrust24THRUST_300001_SM_1000_NS8cuda_cub4core6detail5shmemE+104];
	ld.shared.u64 	%rd178, [_ZN6thrust24THRUST_300001_SM_1000_NS8cuda_cub4core6detail5shmemE+112];
	setp.lt.f64 	%p92, %fd240, %fd166;
	mov.f64 	%fd241, %fd240;
	mov.u64 	%rd332, %rd331;
	@%p92 bra 	$L__BB14_198;
	setp.lt.f64 	%p93, %fd166, %fd240;
	mov.f64 	%fd241, %fd166;
	mov.u64 	%rd332, %rd178;
	@%p93 bra 	$L__BB14_198;
	setp.lt.s64 	%p94, %rd331, %rd178;
	selp.f64 	%fd241, %fd240, %fd166, %p94;
	min.s64 	%rd332, %rd331, %rd178;
$L__BB14_198:
	ld.shared.f64 	%fd169, [_ZN6thrust24THRUST_300001_SM_1000_NS8cuda_cub4core6detail5shmemE+120];
	ld.shared.u64 	%rd181, [_ZN6thrust24THRUST_300001_SM_1000_NS8cuda_cub4core6detail5shmemE+128];
	setp.lt.f64 	%p95, %fd241, %fd169;
	mov.u64 	%rd333, %rd332;
	mov.f64 	%fd242, %fd241;
	@%p95 bra 	$L__BB14_201;
	setp.lt.f64 	%p96, %fd169, %fd241;
	mov.u64 	%rd333, %rd181;
	mov.f64 	%fd242, %fd169;
	@%p96 bra 	$L__BB14_201;
	setp.lt.s64 	%p97, %rd332, %rd181;
	selp.f64 	%fd242, %fd241, %fd169, %p97;
	min.s64 	%rd333, %rd332, %rd181;
$L__BB14_201:
	mov.u32 	%r415, %tid.x;
	setp.ne.s32 	%p224, %r415, 0;
	@%p224 bra 	$L__BB14_203;
	ld.param.u64 	%rd269, [_ZN6thrust24THRUST_300001_SM_1000_NS8cuda_cub4core6detail13_kernel_agentINS1_8__reduce11ReduceAgentINS0_12zip_iteratorIN4cuda3std3__45tupleIJNS0_6detail15normal_iteratorINS0_10device_ptrIdEEEENS0_17counting_iteratorIlNS0_11use_defaultESI_SI_EEEEEEEPNSB_IJdlEEESM_iNS1_9__extrema9arg_min_fIdlNSA_4lessIdEEEEEEJSL_SN_iN3cub18CUB_300001_SM_100013GridEvenShareIiEENSV_9GridQueueIjEESS_EEEvDpT0__param_1];
	cvta.to.global.u64 	%rd266, %rd269;
	mul.wide.u32 	%rd267, %r1, 16;
	add.s64 	%rd268, %rd266, %rd267;
	st.global.f64 	[%rd268], %fd242;
	st.global.u64 	[%rd268+8], %rd333;
$L__BB14_203:
	ret;

}
	// .globl	_ZN6thrust24THRUST_300001_SM_1000_NS8cuda_cub4core6detail13_kernel_agentINS1_8__reduce11ReduceAgentIPN4cuda3std3__45tupleIJdlEEESC_SB_iNS1_9__extrema9arg_min_fIdlNS9_4lessIdEEEEEEJSC_SC_iSH_EEEvDpT0_
.visible .entry _ZN6thrust24THRUST_300001_SM_1000_NS8cuda_cub4core6detail13_kernel_agentINS1_8__reduce11ReduceAgentIPN4cuda3std3__45tupleIJdlEEESC_SB_iNS1_9__extrema9arg_min_fIdlNS9_4lessIdEEEEEEJSC_SC_iSH_EEEvDpT0_(
	.param .u64 .ptr .align 1 _ZN6thrust24THRUST_300001_SM_1000_NS8cuda_cub4core6detail13_kernel_agentINS1_8__reduce11ReduceAgentIPN4cuda3std3__45tupleIJdlEEESC_SB_iNS1_9__extrema9arg_min_fIdlNS9_4lessIdEEEEEEJSC_SC_iSH_EEEvDpT0__param_0,
	.param .u64 .ptr .align 1 _ZN6thrust24THRUST_300001_SM_1000_NS8cuda_cub4core6detail13_kernel_agentINS1_8__reduce11ReduceAgentIPN4cuda3std3__45tupleIJdlEEESC_SB_iNS1_9__extrema9arg_min_fIdlNS9_4lessIdEEEEEEJSC_SC_iSH_EEEvDpT0__param_1,
	.param .u32 _ZN6thrust24THRUST_300001_SM_1000_NS8cuda_cub4core6detail13_kernel_agentINS1_8__reduce11ReduceAgentIPN4cuda3std3__45tupleIJdlEEESC_SB_iNS1_9__extrema9arg_min_fIdlNS9_4lessIdEEEEEEJSC_SC_iSH_EEEvDpT0__param_2,
	.param .align 1 .b8 _ZN6thrust24THRUST_300001_SM_1000_NS8cuda_cub4core6detail13_kernel_agentINS1_8__reduce11ReduceAgentIPN4cuda3std3__45tupleIJdlEEESC_SB_iNS1_9__extrema9arg_min_fIdlNS9_4lessIdEEEEEEJSC_SC_iSH_EEEvDpT0__param_3[1]
)
.maxntid 256
{
	.reg .pred 	%p<228>;
	.reg .b32 	%r<390>;
	.reg .b64 	%rd<387>;
	.reg .b64 	%fd<248>;

	ld.param.u64 	%rd186, [_ZN6thrust24THRUST_300001_SM_1000_NS8cuda_cub4core6detail13_kernel_agentINS1_8__reduce11ReduceAgentIPN4cuda3std3__45tupleIJdlEEESC_SB_iNS1_9__extrema9arg_min_fIdlNS9_4lessIdEEEEEEJSC_SC_iSH_EEEvDpT0__param_0];
	ld.param.u32 	%r37, [_ZN6thrust24THRUST_300001_SM_1000_NS8cuda_cub4core6detail13_kernel_agentINS1_8__reduce11ReduceAgentIPN4cuda3std3__45tupleIJdlEEESC_SB_iNS1_9__extrema9arg_min_fIdlNS9_4lessIdEEEEEEJSC_SC_iSH_EEEvDpT0__param_2];
	setp.eq.s32 	%p1, %r37, 0;
	@%p1 bra 	$L__BB15_205;
	setp.gt.s32 	%p2, %r37, 1279;
	@%p2 bra 	$L__BB15_111;
	mov.u32 	%r1, %tid.x;
	setp.ge.s32 	%p101, %r1, %r37;
	mov.f64 	%fd191, 0d0000000000000000;
	mov.b64 	%rd329, 0;
	mov.u32 	%r380, %r1;
	@%p101 bra 	$L__BB15_4;
	mul.wide.u32 	%rd273, %r1, 16;
	add.s64 	%rd270, %rd186, %rd273;
	// begin inline asm
	ld.global.nc.u64 %rd269, [%rd270];
	// end inline asm
	add.s64 	%rd272, %rd270, 8;
	// begin inline asm
	ld.global.nc.u64 %rd329, [%rd272];
	// end inline asm
	mov.b64 	%fd191, %rd269;
	add.s32 	%r380, %r1, 256;
$L__BB15_4:
	setp.ge.s32 	%p102, %r380, %r37;
	@%p102 bra 	$L__BB15_25;
	not.b32 	%r153, %r380;
	add.s32 	%r4, %r37, %r153;
	and.b32  	%r154, %r4, 768;
	setp.eq.s32 	%p103, %r154, 768;
	@%p103 bra 	$L__BB15_11;
	mul.wide.u32 	%rd275, %r380, 16;
	add.s64 	%rd320, %rd186, %rd275;
	shr.u32 	%r155, %r4, 8;
	add.s32 	%r156, %r155, 1;
	and.b32  	%r157, %r156, 3;
	neg.s32 	%r378, %r157;
$L__BB15_7:
	.pragma "nounroll";
	mov.u64 	%rd5, %rd329;
	mov.f64 	%fd3, %fd191;
	// begin inline asm
	ld.global.nc.u64 %rd276, [%rd320];
	// end inline asm
	add.s64 	%rd279, %rd320, 8;
	// begin inline asm
	ld.global.nc.u64 %rd278, [%rd279];
	// end inline asm
	mov.b64 	%fd4, %rd276;
	setp.lt.f64 	%p104, %fd3, %fd4;
	@%p104 bra 	$L__BB15_10;
	setp.gt.f64 	%p105, %fd3, %fd4;
	mov.u64 	%rd329, %rd278;
	mov.f64 	%fd191, %fd4;
	@%p105 bra 	$L__BB15_10;
	setp.lt.s64 	%p106, %rd5, %rd278;
	min.s64 	%rd329, %rd5, %rd278;
	selp.f64 	%fd191, %fd3, %fd4, %p106;
$L__BB15_10:
	add.s32 	%r380, %r380, 256;
	add.s64 	%rd320, %rd320, 4096;
	add.s32 	%r378, %r378, 1;
	setp.ne.s32 	%p107, %r378, 0;
	@%p107 bra 	$L__BB15_7;
$L__BB15_11:
	setp.lt.u32 	%p108, %r4, 768;
	@%p108 bra 	$L__BB15_25;
$L__BB15_12:
	mul.wide.s32 	%rd284, %r380, 16;
	add.s64 	%rd281, %rd186, %rd284;
	// begin inline asm
	ld.global.nc.u64 %rd280, [%rd281];
	// end inline asm
	add.s64 	%rd283, %rd281, 8;
	// begin inline asm
	ld.global.nc.u64 %rd282, [%rd283];
	// end inline asm
	mov.b64 	%fd10, %rd280;
	setp.lt.f64 	%p109, %fd191, %fd10;
	mov.u64 	%rd326, %rd329;
	mov.f64 	%fd188, %fd191;
	@%p109 bra 	$L__BB15_15;
	setp.gt.f64 	%p110, %fd191, %fd10;
	mov.u64 	%rd326, %rd282;
	mov.f64 	%fd188, %fd10;
	@%p110 bra 	$L__BB15_15;
	setp.lt.s64 	%p111, %rd329, %rd282;
	min.s64 	%rd326, %rd329, %rd282;
	selp.f64 	%fd188, %fd191, %fd10, %p111;
$L__BB15_15:
	add.s64 	%rd286, %rd281, 4096;
	// begin inline asm
	ld.global.nc.u64 %rd285, [%rd286];
	// end inline asm
	add.s64 	%rd288, %rd281, 4104;
	// begin inline asm
	ld.global.nc.u64 %rd287, [%rd288];
	// end inline asm
	mov.b64 	%fd13, %rd285;
	setp.lt.f64 	%p112, %fd188, %fd13;
	mov.u64 	%rd327, %rd326;
	mov.f64 	%fd189, %fd188;
	@%p112 bra 	$L__BB15_18;
	setp.gt.f64 	%p113, %fd188, %fd13;
	mov.u64 	%rd327, %rd287;
	mov.f64 	%fd189, %fd13;
	@%p113 bra 	$L__BB15_18;
	setp.lt.s64 	%p114, %rd326, %rd287;
	min.s64 	%rd327, %rd326, %rd287;
	selp.f64 	%fd189, %fd188, %fd13, %p114;
$L__BB15_18:
	add.s64 	%rd290, %rd281, 8192;
	// begin inline asm
	ld.global.nc.u64 %rd289, [%rd290];
	// end inline asm
	add.s64 	%rd292, %rd281, 8200;
	// begin inline asm
	ld.global.nc.u64 %rd291, [%rd292];
	// end inline asm
	mov.b64 	%fd16, %rd289;
	setp.lt.f64 	%p115, %fd189, %fd16;
	mov.u64 	%rd328, %rd327;
	mov.f64 	%fd190, %fd189;
	@%p115 bra 	$L__BB15_21;
	setp.gt.f64 	%p116, %fd189, %fd16;
	mov.u64 	%rd328, %rd291;
	mov.f64 	%fd190, %fd16;
	@%p116 bra 	$L__BB15_21;
	setp.lt.s64 	%p117, %rd327, %rd291;
	min.s64 	%rd328, %rd327, %rd291;
	selp.f64 	%fd190, %fd189, %fd16, %p117;
$L__BB15_21:
	add.s64 	%rd294, %rd281, 12288;
	// begin inline asm
	ld.global.nc.u64 %rd293, [%rd294];
	// end inline asm
	add.s64 	%rd296, %rd281, 12296;
	// begin inline asm
	ld.global.nc.u64 %rd295, [%rd296];
	// end inline asm
	mov.b64 	%fd19, %rd293;
	setp.lt.f64 	%p118, %fd190, %fd19;
	mov.u64 	%rd329, %rd328;
	mov.f64 	%fd191, %fd190;
	@%p118 bra 	$L__BB15_24;
	setp.gt.f64 	%p119, %fd190, %fd19;
	mov.u64 	%rd329, %rd295;
	mov.f64 	%fd191, %fd19;
	@%p119 bra 	$L__BB15_24;
	setp.lt.s64 	%p120, %rd328, %rd295;
	min.s64 	%rd329, %rd328, %rd295;
	selp.f64 	%fd191, %fd190, %fd19, %p120;
$L__BB15_24:
	add.s32 	%r380, %r380, 1024;
	setp.lt.s32 	%p121, %r380, %r37;
	@%p121 bra 	$L__BB15_12;
$L__BB15_25:
	setp.lt.s32 	%p122, %r37, 256;
	@%p122 bra 	$L__BB15_65;
	// begin inline asm
	mov.u32 %r271, %laneid;
	// end inline asm
	mov.b64 	%rd307, %fd191;
	mov.b64 	{%r273, %r278}, %rd307;
	mov.b32 	%r289, 1;
	mov.b32 	%r290, 31;
	mov.b32 	%r291, -1;
	// begin inline asm
	shfl.sync.down.b32 %r272, %r273, %r289, %r290, %r291;
	// end inline asm
	// begin inline asm
	shfl.sync.down.b32 %r277, %r278, %r289, %r290, %r291;
	// end inline asm
	mov.b64 	%rd308, {%r272, %r277};
	mov.b64 	%fd23, %rd308;
	mov.b64 	{%r283, %r288}, %rd329;
	// begin inline asm
	shfl.sync.down.b32 %r282, %r283, %r289, %r290, %r291;
	// end inline asm
	// begin inline asm
	shfl.sync.down.b32 %r287, %r288, %r289, %r290, %r291;
	// end inline asm
	mov.b64 	%rd27, {%r282, %r287};
	setp.gt.s32 	%p179, %r271, 30;
	setp.lt.f64 	%p180, %fd191, %fd23;
	or.pred  	%p181, %p179, %p180;
	mov.u64 	%rd331, %rd329;
	mov.f64 	%fd193, %fd191;
	@%p181 bra 	$L__BB15_29;
	setp.gt.f64 	%p182, %fd191, %fd23;
	mov.u64 	%rd331, %rd27;
	mov.f64 	%fd193, %fd23;
	@%p182 bra 	$L__BB15_29;
	setp.lt.s64 	%p183, %rd329, %rd27;
	min.s64 	%rd331, %rd329, %rd27;
	selp.f64 	%fd193, %fd191, %fd23, %p183;
$L__BB15_29:
	mov.b64 	%rd309, %fd193;
	mov.b64 	{%r293, %r298}, %rd309;
	mov.b32 	%r309, 2;
	mov.b32 	%r310, 31;
	mov.b32 	%r311, -1;
	// begin inline asm
	shfl.sync.down.b32 %r292, %r293, %r309, %r310, %r311;
	// end inline asm
	// begin inline asm
	shfl.sync.down.b32 %r297, %r298, %r309, %r310, %r311;
	// end inline asm
	mov.b64 	%rd310, {%r292, %r297};
	mov.b64 	%fd26, %rd310;
	mov.b64 	{%r303, %r308}, %rd331;
	// begin inline asm
	shfl.sync.down.b32 %r302, %r303, %r309, %r310, %r311;
	// end inline asm
	// begin inline asm
	shfl.sync.down.b32 %r307, %r308, %r309, %r310, %r311;
	// end inline asm
	mov.b64 	%rd30, {%r302, %r307};
	setp.gt.s32 	%p184, %r271, 29;
	setp.lt.f64 	%p185, %fd193, %fd26;
	or.pred  	%p186, %p184, %p185;
	mov.u64 	%rd332, %rd331;
	mov.f64 	%fd194, %fd193;
	@%p186 bra 	$L__BB15_32;
	setp.gt.f64 	%p187, %fd193, %fd26;
	mov.u64 	%rd332, %rd30;
	mov.f64 	%fd194, %fd26;
	@%p187 bra 	$L__BB15_32;
	setp.lt.s64 	%p188, %rd331, %rd30;
	min.s64 	%rd332, %rd331, %rd30;
	selp.f64 	%fd194, %fd193, %fd26, %p188;
$L__BB15_32:
	mov.b64 	%rd311, %fd194;
	mov.b64 	{%r313, %r318}, %rd311;
	mov.b32 	%r329, 4;
	mov.b32 	%r330, 31;
	mov.b32 	%r331, -1;
	// begin inline asm
	shfl.sync.down.b32 %r312, %r313, %r329, %r330, %r331;
	// end inline asm
	// begin inline asm
	shfl.sync.down.b32 %r317, %r318, %r329, %r330, %r331;
	// end inline asm
	mov.b64 	%rd312, {%r312, %r317};
	mov.b64 	%fd29, %rd312;
	mov.b64 	{%r323, %r328}, %rd332;
	// begin inline asm
	shfl.sync.down.b32 %r322, %r323, %r329, %r330, %r331;
	// end inline asm
	// begin inline asm
	shfl.sync.down.b32 %r327, %r328, %r329, %r330, %r331;
	// end inline asm
	mov.b64 	%rd33, {%r322, %r327};
	setp.gt.s32 	%p189, %r271, 27;
	setp.lt.f64 	%p190, %fd194, %fd29;
	or.pred  	%p191, %p189, %p190;
	mov.u64 	%rd333, %rd332;
	mov.f64 	%fd195, %fd194;
	@%p191 bra 	$L__BB15_35;
	setp.gt.f64 	%p192, %fd194, %fd29;
	mov.u64 	%rd333, %rd33;
	mov.f64 	%fd195, %fd29;
	@%p192 bra 	$L__BB15_35;
	setp.lt.s64 	%p193, %rd332, %rd33;
	min.s64 	%rd333, %rd332, %rd33;
	selp.f64 	%fd195, %fd194, %fd29, %p193;
$L__BB15_35:
	mov.b64 	%rd313, %fd195;
	mov.b64 	{%r333, %r338}, %rd313;
	mov.b32 	%r349, 8;
	mov.b32 	%r350, 31;
	mov.b32 	%r351, -1;
	// begin inline asm
	shfl.sync.down.b32 %r332, %r333, %r349, %r350, %r351;
	// end inline asm
	// begin inline asm
	shfl.sync.down.b32 %r337, %r338, %r349, %r350, %r351;
	// end inline asm
	mov.b64 	%rd314, {%r332, %r337};
	mov.b64 	%fd32, %rd314;
	mov.b64 	{%r343, %r348}, %rd333;
	// begin inline asm
	shfl.sync.down.b32 %r342, %r343, %r349, %r350, %r351;
	// end inline asm
	// begin inline asm
	shfl.sync.down.b32 %r347, %r348, %r349, %r350, %r351;
	// end inline asm
	mov.b64 	%rd36, {%r342, %r347};
	setp.gt.s32 	%p194, %r271, 23;
	setp.lt.f64 	%p195, %fd195, %fd32;
	or.pred  	%p196, %p194, %p195;
	mov.u64 	%rd334, %rd333;
	mov.f64 	%fd196, %fd195;
	@%p196 bra 	$L__BB15_38;
	setp.gt.f64 	%p197, %fd195, %fd32;
	mov.u64 	%rd334, %rd36;
	mov.f64 	%fd196, %fd32;
	@%p197 bra 	$L__BB15_38;
	setp.lt.s64 	%p198, %rd333, %rd36;
	min.s64 	%rd334, %rd333, %rd36;
	selp.f64 	%fd196, %fd195, %fd32, %p198;
$L__BB15_38:
	mov.b64 	%rd315, %fd196;
	mov.b64 	{%r353, %r358}, %rd315;
	mov.b32 	%r369, 16;
	mov.b32 	%r370, 31;
	mov.b32 	%r371, -1;
	// begin inline asm
	shfl.sync.down.b32 %r352, %r353, %r369, %r370, %r371;
	// end inline asm
	// begin inline asm
	shfl.sync.down.b32 %r357, %r358, %r369, %r370, %r371;
	// end inline asm
	mov.b64 	%rd316, {%r352, %r357};
	mov.b64 	%fd35, %rd316;
	mov.b64 	{%r363, %r368}, %rd334;
	// begin inline asm
	shfl.sync.down.b32 %r362, %r363, %r369, %r370, %r371;
	// end inline asm
	// begin inline asm
	shfl.sync.down.b32 %r367, %r368, %r369, %r370, %r371;
	// end inline asm
	mov.b64 	%rd39, {%r362, %r367};
	setp.gt.s32 	%p199, %r271, 15;
	setp.lt.f64 	%p200, %fd196, %fd35;
	or.pred  	%p201, %p199, %p200;
	mov.u64 	%rd386, %rd334;
	mov.f64 	%fd247, %fd196;
	@%p201 bra 	$L__BB15_41;
	setp.gt.f64 	%p202, %fd196, %fd35;
	mov.u64 	%rd386, %rd39;
	mov.f64 	%fd247, %fd35;
	@%p202 bra 	$L__BB15_41;
	setp.lt.s64 	%p203, %rd334, %rd39;
	min.s64 	%rd386, %rd334, %rd39;
	selp.f64 	%fd247, %fd196, %fd35, %p203;
$L__BB15_41:
	setp.ne.s32 	%p204, %r271, 0;
	@%p204 bra 	$L__BB15_43;
	shr.u32 	%r372, %r1, 1;
	and.b32  	%r373, %r372, 496;
	mov.u32 	%r374, _ZN6thrust24THRUST_300001_SM_1000_NS8cuda_cub4core6detail5shmemE;
	add.s32 	%r375, %r374, %r373;
	st.shared.f64 	[%r375+8], %fd247;
	st.shared.u64 	[%r375+16], %rd386;
$L__BB15_43:
	bar.sync 	0;
	setp.ne.s32 	%p205, %r1, 0;
	@%p205 bra 	$L__BB15_203;
	ld.shared.f64 	%fd38, [_ZN6thrust24THRUST_300001_SM_1000_NS8cuda_cub4core6detail5shmemE+24];
	ld.shared.u64 	%rd42, [_ZN6thrust24THRUST_300001_SM_1000_NS8cuda_cub4core6detail5shmemE+32];
	setp.lt.f64 	%p206, %fd247, %fd38;
	mov.u64 	%rd336, %rd386;
	mov.f64 	%fd198, %fd247;
	@%p206 bra 	$L__BB15_47;
	setp.lt.f64 	%p207, %fd38, %fd247;
	mov.u64 	%rd336, %rd42;
	mov.f64 	%fd198, %fd38;
	@%p207 bra 	$L__BB15_47;
	setp.lt.s64 	%p208, %rd386, %rd42;
	min.s64 	%rd336, %rd386, %rd42;
	selp.f64 	%fd198, %fd247, %fd38, %p208;
$L__BB15_47:
	ld.shared.f64 	%fd41, [_ZN6thrust24THRUST_300001_SM_1000_NS8cuda_cub4core6detail5shmemE+40];
	ld.shared.u64 	%rd45, [_ZN6thrust24THRUST_300001_SM_1000_NS8cuda_cub4core6detail5shmemE+48];
	setp.lt.f64 	%p209, %fd198, %fd41;
	mov.u64 	%rd337, %rd336;
	mov.f64 	%fd199, %fd198;
	@%p209 bra 	$L__BB15_50;
	setp.lt.f64 	%p210, %fd41, %fd198;
	mov.u64 	%rd337, %rd45;
	mov.f64 	%fd199, %fd41;
	@%p210 bra 	$L__BB15_50;
	setp.lt.s64 	%p211, %rd336, %rd45;
	min.s64 	%rd337, %rd336, %rd45;
	selp.f64 	%fd199, %fd198, %fd41, %p211;
$L__BB15_50:
	ld.shared.f64 	%fd44, [_ZN6thrust24THRUST_300001_SM_1000_NS8cuda_cub4core6detail5shmemE+56];
	ld.shared.u64 	%rd48, [_ZN6thrust24THRUST_300001_SM_1000_NS8cuda_cub4core6detail5shmemE+64];
	setp.lt.f64 	%p212, %fd199, %fd44;
	mov.u64 	%rd338, %rd337;
	mov.f64 	%fd200, %fd199;
	@%p212 bra 	$L__BB15_53;
	setp.lt.f64 	%p213, %fd44, %fd199;
	mov.u64 	%rd338, %rd48;
	mov.f64 	%fd200, %fd44;
	@%p213 bra 	$L__BB15_53;
	setp.lt.s64 	%p214, %rd337, %rd48;
	min.s64 	%rd338, %rd337, %rd48;
	selp.f64 	%fd200, %fd199, %fd44, %p214;
$L__BB15_53:
	ld.shared.f64 	%fd47, [_ZN6thrust24THRUST_300001_SM_1000_NS8cuda_cub4core6detail5shmemE+72];
	ld.shared.u64 	%rd51, [_ZN6thrust24THRUST_300001_SM_1000_NS8cuda_cub4core6detail5shmemE+80];
	setp.lt.f64 	%p215, %fd200, %fd47;
	mov.u64 	%rd339, %rd338;
	mov.f64 	%fd201, %fd200;
	@%p215 bra 	$L__BB15_56;
	setp.lt.f64 	%p216, %fd47, %fd200;
	mov.u64 	%rd339, %rd51;
	mov.f64 	%fd201, %fd47;
	@%p216 bra 	$L__BB15_56;
	setp.lt.s64 	%p217, %rd338, %rd51;
	min.s64 	%rd339, %rd338, %rd51;
	selp.f64 	%fd201, %fd200, %fd47, %p217;
$L__BB15_56:
	ld.shared.f64 	%fd50, [_ZN6thrust24THRUST_300001_SM_1000_NS8cuda_cub4core6detail5shmemE+88];
	ld.shared.u64 	%rd54, [_ZN6thrust24THRUST_300001_SM_1000_NS8cuda_cub4core6detail5shmemE+96];
	setp.lt.f64 	%p218, %fd201, %fd50;
	mov.u64 	%rd340, %rd339;
	mov.f64 	%fd202, %fd201;
	@%p218 bra 	$L__BB15_59;
	setp.lt.f64 	%p219, %fd50, %fd201;
	mov.u64 	%rd340, %rd54;
	mov.f64 	%fd202, %fd50;
	@%p219 bra 	$L__BB15_59;
	setp.lt.s64 	%p220, %rd339, %rd54;
	min.s64 	%rd340, %rd339, %rd54;
	selp.f64 	%fd202, %fd201, %fd50, %p220;
$L__BB15_59:
	ld.shared.f64 	%fd53, [_ZN6thrust24THRUST_300001_SM_1000_NS8cuda_cub4core6detail5shmemE+104];
	ld.shared.u64 	%rd57, [_ZN6thrust24THRUST_300001_SM_1000_NS8cuda_cub4core6detail5shmemE+112];
	setp.lt.f64 	%p221, %fd202, %fd53;
	mov.u64 	%rd341, %rd340;
	mov.f64 	%fd203, %fd202;
	@%p221 bra 	$L__BB15_62;
	setp.lt.f64 	%p222, %fd53, %fd202;
	mov.u64 	%rd341, %rd57;
	mov.f64 	%fd203, %fd53;
	@%p222 bra 	$L__BB15_62;
	setp.lt.s64 	%p223, %rd340, %rd57;
	min.s64 	%rd341, %rd340, %rd57;
	selp.f64 	%fd203, %fd202, %fd53, %p223;
$L__BB15_62:
	ld.shared.f64 	%fd56, [_ZN6thrust24THRUST_300001_SM_1000_NS8cuda_cub4core6detail5shmemE+120];
	ld.shared.u64 	%rd60, [_ZN6thrust24THRUST_300001_SM_1000_NS8cuda_cub4core6detail5shmemE+128];
	setp.lt.f64 	%p224, %fd203, %fd56;
	mov.u64 	%rd386, %rd341;
	mov.f64 	%fd247, %fd203;
	@%p224 bra 	$L__BB15_203;
	setp.lt.f64 	%p225, %fd56, %fd203;
	mov.u64 	%rd386, %rd60;
	mov.f64 	%fd247, %fd56;
	@%p225 bra 	$L__BB15_203;
	setp.lt.s64 	%p226, %rd341, %rd60;
	min.s64 	%rd386, %rd341, %rd60;
	selp.f64 	%fd247, %fd203, %fd56, %p226;
	bra.uni 	$L__BB15_203;
$L__BB15_65:
	// begin inline asm
	mov.u32 %r158, %laneid;
	// end inline asm
	and.b32  	%r179, %r1, 992;
	add.s32 	%r180, %r179, 32;
	setp.gt.s32 	%p123, %r180, %r37;
	not.b32 	%r181, %r179;
	add.s32 	%r182, %r37, %r181;
	selp.b32 	%r177, %r182, 31, %p123;
	mov.b64 	%rd297, %fd191;
	mov.b64 	{%r160, %r165}, %rd297;
	mov.b32 	%r176, 1;
	mov.b32 	%r178, -1;
	// begin inline asm
	shfl.sync.down.b32 %r159, %r160, %r176, %r177, %r178;
	// end inline asm
	// begin inline asm
	shfl.sync.down.b32 %r164, %r165, %r176, %r177, %r178;
	// end inline asm
	mov.b64 	%rd298, {%r159, %r164};
	mov.b64 	%fd58, %rd298;
	mov.b64 	{%r170, %r175}, %rd329;
	// begin inline asm
	shfl.sync.down.b32 %r169, %r170, %r176, %r177, %r178;
	// end inline asm
	// begin inline asm
	shfl.sync.down.b32 %r174, %r175, %r176, %r177, %r178;
	// end inline asm
	mov.b64 	%rd62, {%r169, %r174};
	setp.ge.s32 	%p124, %r158, %r177;
	setp.lt.f64 	%p125, %fd191, %fd58;
	or.pred  	%p126, %p124, %p125;
	mov.u64 	%rd342, %rd329;
	mov.f64 	%fd204, %fd191;
	@%p126 bra 	$L__BB15_68;
	setp.gt.f64 	%p127, %fd191, %fd58;
	mov.u64 	%rd342, %rd62;
	mov.f64 	%fd204, %fd58;
	@%p127 bra 	$L__BB15_68;
	setp.lt.s64 	%p128, %rd329, %rd62;
	min.s64 	%rd342, %rd329, %rd62;
	selp.f64 	%fd204, %fd191, %fd58, %p128;
$L__BB15_68:
	mov.b64 	%rd299, %fd204;
	mov.b64 	{%r184, %r189}, %rd299;
	mov.b32 	%r200, 2;
	mov.b32 	%r202, -1;
	// begin inline asm
	shfl.sync.down.b32 %r183, %r184, %r200, %r177, %r202;
	// end inline asm
	// begin inline asm
	shfl.sync.down.b32 %r188, %r189, %r200, %r177, %r202;
	// end inline asm
	mov.b64 	%rd300, {%r183, %r188};
	mov.b64 	%fd61, %rd300;
	mov.b64 	{%r194, %r199}, %rd342;
	// begin inline asm
	shfl.sync.down.b32 %r193, %r194, %r200, %r177, %r202;
	// end inline asm
	// begin inline asm
	shfl.sync.down.b32 %r198, %r199, %r200, %r177, %r202;
	// end inline asm
	mov.b64 	%rd65, {%r193, %r198};
	add.s32 	%r203, %r158, 2;
	setp.gt.s32 	%p129, %r203, %r177;
	setp.lt.f64 	%p130, %fd204, %fd61;
	or.pred  	%p131, %p129, %p130;
	mov.u64 	%rd343, %rd342;
	mov.f64 	%fd205, %fd204;
	@%p131 bra 	$L__BB15_71;
	setp.gt.f64 	%p132, %fd204, %fd61;
	mov.u64 	%rd343, %rd65;
	mov.f64 	%fd205, %fd61;
	@%p132 bra 	$L__BB15_71;
	setp.lt.s64 	%p133, %rd342, %rd65;
	min.s64 	%rd343, %rd342, %rd65;
	selp.f64 	%fd205, %fd204, %fd61, %p133;
$L__BB15_71:
	mov.b64 	%rd301, %fd205;
	mov.b64 	{%r205, %r210}, %rd301;
	mov.b32 	%r221, 4;
	mov.b32 	%r223, -1;
	// begin inline asm
	shfl.sync.down.b32 %r204, %r205, %r221, %r177, %r223;
	// end inline asm
	// begin inline asm
	shfl.sync.down.b32 %r209, %r210, %r221, %r177, %r223;
	// end inline asm
	mov.b64 	%rd302, {%r204, %r209};
	mov.b64 	%fd64, %rd302;
	mov.b64 	{%r215, %r220}, %rd343;
	// begin inline asm
	shfl.sync.down.b32 %r214, %r215, %r221, %r177, %r223;
	// end inline asm
	// begin inline asm
	shfl.sync.down.b32 %r219, %r220, %r221, %r177, %r223;
	// end inline asm
	mov.b64 	%rd68, {%r214, %r219};
	add.s32 	%r224, %r158, 4;
	setp.gt.s32 	%p134, %r224, %r177;
	setp.lt.f64 	%p135, %fd205, %fd64;
	or.pred  	%p136, %p134, %p135;
	mov.u64 	%rd344, %rd343;
	mov.f64 	%fd206, %fd205;
	@%p136 bra 	$L__BB15_74;
	setp.gt.f64 	%p137, %fd205, %fd64;
	mov.u64 	%rd344, %rd68;
	mov.f64 	%fd206, %fd64;
	@%p137 bra 	$L__BB15_74;
	setp.lt.s64 	%p138, %rd343, %rd68;
	min.s64 	%rd344, %rd343, %rd68;
	selp.f64 	%fd206, %fd205, %fd64, %p138;
$L__BB15_74:
	mov.b64 	%rd303, %fd206;
	mov.b64 	{%r226, %r231}, %rd303;
	mov.b32 	%r242, 8;
	mov.b32 	%r244, -1;
	// begin inline asm
	shfl.sync.down.b32 %r225, %r226, %r242, %r177, %r244;
	// end inline asm
	// begin inline asm
	shfl.sync.down.b32 %r230, %r231, %r242, %r177, %r244;
	// end inline asm
	mov.b64 	%rd304, {%r225, %r230};
	mov.b64 	%fd67, %rd304;
	mov.b64 	{%r236, %r241}, %rd344;
	// begin inline asm
	shfl.sync.down.b32 %r235, %r236, %r242, %r177, %r244;
	// end inline asm
	// begin inline asm
	shfl.sync.down.b32 %r240, %r241, %r242, %r177, %r244;
	// end inline asm
	mov.b64 	%rd71, {%r235, %r240};
	add.s32 	%r245, %r158, 8;
	setp.gt.s32 	%p139, %r245, %r177;
	setp.lt.f64 	%p140, %fd206, %fd67;
	or.pred  	%p141, %p139, %p140;
	mov.u64 	%rd345, %rd344;
	mov.f64 	%fd207, %fd206;
	@%p141 bra 	$L__BB15_77;
	setp.gt.f64 	%p142, %fd206, %fd67;
	mov.u64 	%rd345, %rd71;
	mov.f64 	%fd207, %fd67;
	@%p142 bra 	$L__BB15_77;
	setp.lt.s64 	%p143, %rd344, %rd71;
	min.s64 	%rd345, %rd344, %rd71;
	selp.f64 	%fd207, %fd206, %fd67, %p143;
$L__BB15_77:
	mov.b64 	%rd305, %fd207;
	mov.b64 	{%r247, %r252}, %rd305;
	mov.b32 	%r263, 16;
	mov.b32 	%r265, -1;
	// begin inline asm
	shfl.sync.down.b32 %r246, %r247, %r263, %r177, %r265;
	// end inline asm
	// begin inline asm
	shfl.sync.down.b32 %r251, %r252, %r263, %r177, %r265;
	// end inline asm
	mov.b64 	%rd306, {%r246, %r251};
	mov.b64 	%fd70, %rd306;
	mov.b64 	{%r257, %r262}, %rd345;
	// begin inline asm
	shfl.sync.down.b32 %r256, %r257, %r263, %r177, %r265;
	// end inline asm
	// begin inline asm
	shfl.sync.down.b32 %r261, %r262, %r263, %r177, %r265;
	// end inline asm
	mov.b64 	%rd74, {%r256, %r261};
	add.s32 	%r266, %r158, 16;
	setp.gt.s32 	%p144, %r266, %r177;
	setp.lt.f64 	%p145, %fd207, %fd70;
	or.pred  	%p146, %p144, %p145;
	mov.u64 	%rd386, %rd345;
	mov.f64 	%fd247, %fd207;
	@%p146 bra 	$L__BB15_80;
	setp.gt.f64 	%p147, %fd207, %fd70;
	mov.u64 	%rd386, %rd74;
	mov.f64 	%fd247, %fd70;
	@%p147 bra 	$L__BB15_80;
	setp.lt.s64 	%p148, %rd345, %rd74;
	min.s64 	%rd386, %rd345, %rd74;
	selp.f64 	%fd247, %fd207, %fd70, %p148;
$L__BB15_80:
	setp.ne.s32 	%p149, %r158, 0;
	@%p149 bra 	$L__BB15_82;
	shr.u32 	%r267, %r1, 1;
	and.b32  	%r268, %r267, 496;
	mov.u32 	%r269, _ZN6thrust24THRUST_300001_SM_1000_NS8cuda_cub4core6detail5shmemE;
	add.s32 	%r270, %r269, %r268;
	st.shared.f64 	[%r270+8], %fd247;
	st.shared.u64 	[%r270+16], %rd386;
$L__BB15_82:
	bar.sync 	0;
	setp.ne.s32 	%p150, %r1, 0;
	@%p150 bra 	$L__BB15_203;
	setp.lt.s32 	%p151, %r37, 33;
	mov.f64 	%fd209, %fd247;
	mov.u64 	%rd347, %rd386;
	@%p151 bra 	$L__BB15_87;
	ld.shared.f64 	%fd73, [_ZN6thrust24THRUST_300001_SM_1000_NS8cuda_cub4core6detail5shmemE+24];
	ld.shared.u64 	%rd77, [_ZN6thrust24THRUST_300001_SM_1000_NS8cuda_cub4core6detail5shmemE+32];
	setp.lt.f64 	%p152, %fd247, %fd73;
	mov.f64 	%fd209, %fd247;
	mov.u64 	%rd347, %rd386;
	@%p152 bra 	$L__BB15_87;
	setp.lt.f64 	%p153, %fd73, %fd247;
	mov.f64 	%fd209, %fd73;
	mov.u64 	%rd347, %rd77;
	@%p153 bra 	$L__BB15_87;
	setp.lt.s64 	%p154, %rd386, %rd77;
	min.s64 	%rd347, %rd386, %rd77;
	selp.f64 	%fd209, %fd247, %fd73, %p154;
$L__BB15_87:
	setp.lt.s32 	%p155, %r37, 65;
	mov.f64 	%fd210, %fd209;
	mov.u64 	%rd348, %rd347;
	@%p155 bra 	$L__BB15_91;
	ld.shared.f64 	%fd76, [_ZN6thrust24THRUST_300001_SM_1000_NS8cuda_cub4core6detail5shmemE+40];
	ld.shared.u64 	%rd80, [_ZN6thrust24THRUST_300001_SM_1000_NS8cuda_cub4core6detail5shmemE+48];
	setp.lt.f64 	%p156, %fd209, %fd76;
	mov.f64 	%fd210, %fd209;
	mov.u64 	%rd348, %rd347;
	@%p156 bra 	$L__BB15_91;
	setp.lt.f64 	%p157, %fd76, %fd209;
	mov.f64 	%fd210, %fd76;
	mov.u64 	%rd348, %rd80;
	@%p157 bra 	$L__BB15_91;
	setp.lt.s64 	%p158, %rd347, %rd80;
	selp.f64 	%fd210, %fd209, %fd76, %p158;
	min.s64 	%rd348, %rd347, %rd80;
$L__BB15_91:
	setp.lt.s32 	%p159, %r37, 97;
	mov.f64 	%fd211, %fd210;
	mov.u64 	%rd349, %rd348;
	@%p159 bra 	$L__BB15_95;
	ld.shared.f64 	%fd79, [_ZN6thrust24THRUST_300001_SM_1000_NS8cuda_cub4core6detail5shmemE+56];
	ld.shared.u64 	%rd83, [_ZN6thrust24THRUST_300001_SM_1000_NS8cuda_cub4core6detail5shmemE+64];
	setp.lt.f64 	%p160, %fd210, %fd79;
	mov.f64 	%fd211, %fd210;
	mov.u64 	%rd349, %rd348;
	@%p160 bra 	$L__BB15_95;
	setp.lt.f64 	%p161, %fd79, %fd210;
	mov.f64 	%fd211, %fd79;
	mov.u64 	%rd349, %rd83;
	@%p161 bra 	$L__BB15_95;
	setp.lt.s64 	%p162, %rd348, %rd83;
	selp.f64 	%fd211, %fd210, %fd79, %p162;
	min.s64 	%rd349, %rd348, %rd83;
$L__BB15_95:
	setp.lt.s32 	%p163, %r37, 129;
	mov.f64 	%fd212, %fd211;
	mov.u64 	%rd350, %rd349;
	@%p163 bra 	$L__BB15_99;
	ld.shared.f64 	%fd82, [_ZN6thrust24THRUST_300001_SM_1000_NS8cuda_cub4core6detail5shmemE+72];
	ld.shared.u64 	%rd86, [_ZN6thrust24THRUST_300001_SM_1000_NS8cuda_cub4core6detail5shmemE+80];
	setp.lt.f64 	%p164, %fd211, %fd82;
	mov.f64 	%fd212, %fd211;
	mov.u64 	%rd350, %rd349;
	@%p164 bra 	$L__BB15_99;
	setp.lt.f64 	%p165, %fd82, %fd211;
	mov.f64 	%fd212, %fd82;
	mov.u64 	%rd350, %rd86;
	@%p165 bra 	$L__BB15_99;
	setp.lt.s64 	%p166, %rd349, %rd86;
	selp.f64 	%fd212, %fd211, %fd82, %p166;
	min.s64 	%rd350, %rd349, %rd86;
$L__BB15_99:
	setp.lt.s32 	%p167, %r37, 161;
	mov.f64 	%fd213, %fd212;
	mov.u64 	%rd351, %rd350;
	@%p167 bra 	$L__BB15_103;
	ld.shared.f64 	%fd85, [_ZN6thrust24THRUST_300001_SM_1000_NS8cuda_cub4core6detail5shmemE+88];
	ld.shared.u64 	%rd89, [_ZN6thrust24THRUST_300001_SM_1000_NS8cuda_cub4core6detail5shmemE+96];
	setp.lt.f64 	%p168, %fd212, %fd85;
	mov.f64 	%fd213, %fd212;
	mov.u64 	%rd351, %rd350;
	@%p168 bra 	$L__BB15_103;
	setp.lt.f64 	%p169, %fd85, %fd212;
	mov.f64 	%fd213, %fd85;
	mov.u64 	%rd351, %rd89;
	@%p169 bra 	$L__BB15_103;
	setp.lt.s64 	%p170, %rd350, %rd89;
	selp.f64 	%fd213, %fd212, %fd85, %p170;
	min.s64 	%rd351, %rd350, %rd89;
$L__BB15_103:
	setp.lt.s32 	%p171, %r37, 193;
	mov.f64 	%fd214, %fd213;
	mov.u64 	%rd352, %rd351;
	@%p171 bra 	$L__BB15_107;
	ld.shared.f64 	%fd88, [_ZN6thrust24THRUST_300001_SM_1000_NS8cuda_cub4core6detail5shmemE+104];
	ld.shared.u64 	%rd92, [_ZN6thrust24THRUST_300001_SM_1000_NS8cuda_cub4core6detail5shmemE+112];
	setp.lt.f64 	%p172, %fd213, %fd88;
	mov.f64 	%fd214, %fd213;
	mov.u64 	%rd352, %rd351;
	@%p172 bra 	$L__BB15_107;
	setp.lt.f64 	%p173, %fd88, %fd213;
	mov.f64 	%fd214, %fd88;
	mov.u64 	%rd352, %rd92;
	@%p173 bra 	$L__BB15_107;
	setp.lt.s64 	%p174, %rd351, %rd92;
	selp.f64 	%fd214, %fd213, %fd88, %p174;
	min.s64 	%rd352, %rd351, %rd92;
$L__BB15_107:
	setp.lt.s32 	%p175, %r37, 225;
	mov.u64 	%rd386, %rd352;
	mov.f64 	%fd247, %fd214;
	@%p175 bra 	$L__BB15_203;
	ld.shared.f64 	%fd91, [_ZN6thrust24THRUST_300001_SM_1000_NS8cuda_cub4core6detail5shmemE+120];
	ld.shared.u64 	%rd95, [_ZN6thrust24THRUST_300001_SM_1000_NS8cuda_cub4core6detail5shmemE+128];
	setp.lt.f64 	%p176, %fd214, %fd91;
	mov.u64 	%rd386, %rd352;
	mov.f64 	%fd247, %fd214;
	@%p176 bra 	$L__BB15_203;
	setp.lt.f64 	%p177, %fd91, %fd214;
	mov.u64 	%rd386, %rd95;
	mov.f64 	%fd247, %fd91;
	@%p177 bra 	$L__BB15_203;
	setp.lt.s64 	%p178, %rd352, %rd95;
	selp.f64 	%fd247, %fd214, %fd91, %p178;
	min.s64 	%rd386, %rd352, %rd95;
	bra.uni 	$L__BB15_203;
$L__BB15_111:
	mov.u32 	%r16, %tid.x;
	mul.wide.u32 	%rd208, %r16, 16;
	add.s64 	%rd189, %rd186, %rd208;
	// begin inline asm
	ld.global.nc.u64 %rd188, [%rd189];
	// end inline asm
	add.s64 	%rd191, %rd189, 8;
	// begin inline asm
	ld.global.nc.u64 %rd190, [%rd191];
	// end inline asm
	mov.b64 	%fd93, %rd188;
	add.s64 	%rd193, %rd189, 4096;
	// begin inline asm
	ld.global.nc.u64 %rd192, [%rd193];
	// end inline asm
	add.s64 	%rd195, %rd189, 4104;
	// begin inline asm
	ld.global.nc.u64 %rd194, [%rd195];
	// end inline asm
	mov.b64 	%fd94, %rd192;
	add.s64 	%rd197, %rd189, 8192;
	// begin inline asm
	ld.global.nc.u64 %rd196, [%rd197];
	// end inline asm
	add.s64 	%rd199, %rd189, 8200;
	// begin inline asm
	ld.global.nc.u64 %rd198, [%rd199];
	// end inline asm
	mov.b64 	%fd95, %rd196;
	add.s64 	%rd201, %rd189, 12288;
	// begin inline asm
	ld.global.nc.u64 %rd200, [%rd201];
	// end inline asm
	add.s64 	%rd203, %rd189, 12296;
	// begin inline asm
	ld.global.nc.u64 %rd202, [%rd203];
	// end inline asm
	mov.b64 	%fd96, %rd200;
	add.s64 	%rd205, %rd189, 16384;
	// begin inline asm
	ld.global.nc.u64 %rd204, [%rd205];
	// end inline asm
	add.s64 	%rd207, %rd189, 16392;
	// begin inline asm
	ld.global.nc.u64 %rd206, [%rd207];
	// end inline asm
	mov.b64 	%fd97, %rd204;
	setp.lt.f64 	%p3, %fd93, %fd94;
	mov.f64 	%fd215, %fd93;
	mov.u64 	%rd353, %rd190;
	@%p3 bra 	$L__BB15_114;
	setp.lt.f64 	%p4, %fd94, %fd93;
	mov.f64 	%fd215, %fd94;
	mov.u64 	%rd353, %rd194;
	@%p4 bra 	$L__BB15_114;
	setp.lt.s64 	%p5, %rd190, %rd194;
	selp.f64 	%fd215, %fd93, %fd94, %p5;
	min.s64 	%rd353, %rd190, %rd194;
$L__BB15_114:
	setp.lt.f64 	%p6, %fd215, %fd95;
	mov.f64 	%fd216, %fd215;
	mov.u64 	%rd354, %rd353;
	@%p6 bra 	$L__BB15_117;
	setp.gt.f64 	%p7, %fd215, %fd95;
	mov.f64 	%fd216, %fd95;
	mov.u64 	%rd354, %rd198;
	@%p7 bra 	$L__BB15_117;
	setp.lt.s64 	%p8, %rd353, %rd198;
	selp.f64 	%fd216, %fd215, %fd95, %p8;
	min.s64 	%rd354, %rd353, %rd198;
$L__BB15_117:
	setp.lt.f64 	%p9, %fd216, %fd96;
	mov.f64 	%fd217, %fd216;
	mov.u64 	%rd355, %rd354;
	@%p9 bra 	$L__BB15_120;
	setp.gt.f64 	%p10, %fd216, %fd96;
	mov.f64 	%fd217, %fd96;
	mov.u64 	%rd355, %rd202;
	@%p10 bra 	$L__BB15_120;
	setp.lt.s64 	%p11, %rd354, %rd202;
	selp.f64 	%fd217, %fd216, %fd96, %p11;
	min.s64 	%rd355, %rd354, %rd202;
$L__BB15_120:
	setp.lt.f64 	%p12, %fd217, %fd97;
	mov.f64 	%fd234, %fd217;
	mov.u64 	%rd373, %rd355;
	@%p12 bra 	$L__BB15_123;
	setp.gt.f64 	%p13, %fd217, %fd97;
	mov.f64 	%fd234, %fd97;
	mov.u64 	%rd373, %rd206;
	@%p13 bra 	$L__BB15_123;
	setp.lt.s64 	%p14, %rd355, %rd206;
	selp.f64 	%fd234, %fd217, %fd97, %p14;
	min.s64 	%rd373, %rd355, %rd206;
$L__BB15_123:
	setp.lt.u32 	%p15, %r37, 2560;
	mov.b32 	%r383, 1280;
	@%p15 bra 	$L__BB15_141;
	mov.b32 	%r383, 1280;
$L__BB15_125:
	mov.u32 	%r17, %r383;
	add.s32 	%r40, %r17, %r16;
	mul.wide.u32 	%rd229, %r40, 16;
	add.s64 	%rd210, %rd186, %rd229;
	// begin inline asm
	ld.global.nc.u64 %rd209, [%rd210];
	// end inline asm
	add.s64 	%rd212, %rd210, 8;
	// begin inline asm
	ld.global.nc.u64 %rd211, [%rd212];
	// end inline asm
	mov.b64 	%fd107, %rd209;
	add.s64 	%rd214, %rd210, 4096;
	// begin inline asm
	ld.global.nc.u64 %rd213, [%rd214];
	// end inline asm
	add.s64 	%rd216, %rd210, 4104;
	// begin inline asm
	ld.global.nc.u64 %rd215, [%rd216];
	// end inline asm
	mov.b64 	%fd108, %rd213;
	add.s64 	%rd218, %rd210, 8192;
	// begin inline asm
	ld.global.nc.u64 %rd217, [%rd218];
	// end inline asm
	add.s64 	%rd220, %rd210, 8200;
	// begin inline asm
	ld.global.nc.u64 %rd219, [%rd220];
	// end inline asm
	mov.b64 	%fd109, %rd217;
	add.s64 	%rd222, %rd210, 12288;
	// begin inline asm
	ld.global.nc.u64 %rd221, [%rd222];
	// end inline asm
	add.s64 	%rd224, %rd210, 12296;
	// begin inline asm
	ld.global.nc.u64 %rd223, [%rd224];
	// end inline asm
	mov.b64 	%fd110, %rd221;
	add.s64 	%rd226, %rd210, 16384;
	// begin inline asm
	ld.global.nc.u64 %rd225, [%rd226];
	// end inline asm
	add.s64 	%rd228, %rd210, 16392;
	// begin inline asm
	ld.global.nc.u64 %rd227, [%rd228];
	// end inline asm
	mov.b64 	%fd111, %rd225;
	setp.lt.f64 	%p16, %fd234, %fd107;
	mov.f64 	%fd220, %fd234;
	mov.u64 	%rd358, %rd373;
	@%p16 bra 	$L__BB15_128;
	setp.gt.f64 	%p17, %fd234, %fd107;
	mov.f64 	%fd220, %fd107;
	mov.u64 	%rd358, %rd211;
	@%p17 bra 	$L__BB15_128;
	setp.lt.s64 	%p18, %rd373, %rd211;
	selp.f64 	%fd220, %fd234, %fd107, %p18;
	min.s64 	%rd358, %rd373, %rd211;
$L__BB15_128:
	setp.lt.f64 	%p19, %fd220, %fd108;
	mov.f64 	%fd221, %fd220;
	mov.u64 	%rd359, %rd358;
	@%p19 bra 	$L__BB15_131;
	setp.gt.f64 	%p20, %fd220, %fd108;
	mov.f64 	%fd221, %fd108;
	mov.u64 	%rd359, %rd215;
	@%p20 bra 	$L__BB15_131;
	setp.lt.s64 	%p21, %rd358, %rd215;
	selp.f64 	%fd221, %fd220, %fd108, %p21;
	min.s64 	%rd359, %rd358, %rd215;
$L__BB15_131:
	setp.lt.f64 	%p22, %fd221, %fd109;
	mov.f64 	%fd222, %fd221;
	mov.u64 	%rd360, %rd359;
	@%p22 bra 	$L__BB15_134;
	setp.gt.f64 	%p23, %fd221, %fd109;
	mov.f64 	%fd222, %fd109;
	mov.u64 	%rd360, %rd219;
	@%p23 bra 	$L__BB15_134;
	setp.lt.s64 	%p24, %rd359, %rd219;
	selp.f64 	%fd222, %fd221, %fd109, %p24;
	min.s64 	%rd360, %rd359, %rd219;
$L__BB15_134:
	setp.lt.f64 	%p25, %fd222, %fd110;
	mov.f64 	%fd223, %fd222;
	mov.u64 	%rd361, %rd360;
	@%p25 bra 	$L__BB15_137;
	setp.gt.f64 	%p26, %fd222, %fd110;
	mov.f64 	%fd223, %fd110;
	mov.u64 	%rd361, %rd223;
	@%p26 bra 	$L__BB15_137;
	setp.lt.s64 	%p27, %rd360, %rd223;
	selp.f64 	%fd223, %fd222, %fd110, %p27;
	min.s64 	%rd361, %rd360, %rd223;
$L__BB15_137:
	setp.lt.f64 	%p28, %fd223, %fd111;
	mov.f64 	%fd234, %fd223;
	mov.u64 	%rd373, %rd361;
	@%p28 bra 	$L__BB15_140;
	setp.gt.f64 	%p29, %fd223, %fd111;
	mov.f64 	%fd234, %fd111;
	mov.u64 	%rd373, %rd227;
	@%p29 bra 	$L__BB15_140;
	setp.lt.s64 	%p30, %rd361, %rd227;
	selp.f64 	%fd234, %fd223, %fd111, %p30;
	min.s64 	%rd373, %rd361, %rd227;
$L__BB15_140:
	add.s32 	%r383, %r17, 1280;
	add.s32 	%r41, %r17, 2560;
	setp.le.s32 	%p31, %r41, %r37;
	@%p31 bra 	$L__BB15_125;
$L__BB15_141:
	setp.le.s32 	%p32, %r37, %r383;
	@%p32 bra 	$L__BB15_164;
	sub.s32 	%r20, %r37, %r383;
	setp.ge.s32 	%p33, %r16, %r20;
	@%p33 bra 	$L__BB15_164;
	not.b32 	%r42, %r16;
	add.s32 	%r43, %r37, %r42;
	sub.s32 	%r21, %r43, %r383;
	and.b32  	%r44, %r21, 768;
	setp.eq.s32 	%p34, %r44, 768;
	mov.u32 	%r387, %r16;
	@%p34 bra 	$L__BB15_149;
	add.s32 	%r385, %r16, %r383;
	shr.u32 	%r45, %r21, 8;
	add.s32 	%r46, %r45, 1;
	and.b32  	%r47, %r46, 3;
	neg.s32 	%r384, %r47;
	mov.u32 	%r387, %r16;
$L__BB15_145:
	.pragma "nounroll";
	mov.u64 	%rd127, %rd373;
	mov.f64 	%fd123, %fd234;
	mul.wide.u32 	%rd235, %r385, 16;
	add.s64 	%rd232, %rd186, %rd235;
	// begin inline asm
	ld.global.nc.u64 %rd231, [%rd232];
	// end inline asm
	add.s64 	%rd234, %rd232, 8;
	// begin inline asm
	ld.global.nc.u64 %rd233, [%rd234];
	// end inline asm
	mov.b64 	%fd124, %rd231;
	setp.lt.f64 	%p35, %fd123, %fd124;
	@%p35 bra 	$L__BB15_148;
	setp.gt.f64 	%p36, %fd123, %fd124;
	mov.f64 	%fd234, %fd124;
	mov.u64 	%rd373, %rd233;
	@%p36 bra 	$L__BB15_148;
	setp.lt.s64 	%p37, %rd127, %rd233;
	selp.f64 	%fd234, %fd123, %fd124, %p37;
	min.s64 	%rd373, %rd127, %rd233;
$L__BB15_148:
	add.s32 	%r387, %r387, 256;
	add.s32 	%r385, %r385, 256;
	add.s32 	%r384, %r384, 1;
	setp.ne.s32 	%p38, %r384, 0;
	@%p38 bra 	$L__BB15_145;
$L__BB15_149:
	setp.lt.u32 	%p39, %r21, 768;
	@%p39 bra 	$L__BB15_164;
	cvt.u64.u32 	%rd236, %r387;
	cvt.u64.u32 	%rd237, %r383;
	add.s64 	%rd238, %rd236, %rd237;
	shl.b64 	%rd239, %rd238, 4;
	add.s64 	%rd240, %rd239, %rd186;
	add.s64 	%rd368, %rd240, 12296;
	add.s32 	%r388, %r387, %r383;
$L__BB15_151:
	mul.wide.u32 	%rd245, %r388, 16;
	add.s64 	%rd242, %rd186, %rd245;
	// begin inline asm
	ld.global.nc.u64 %rd241, [%rd242];
	// end inline asm
	add.s64 	%rd244, %rd242, 8;
	// begin inline asm
	ld.global.nc.u64 %rd243, [%rd244];
	// end inline asm
	mov.b64 	%fd130, %rd241;
	setp.lt.f64 	%p40, %fd234, %fd130;
	mov.f64 	%fd231, %fd234;
	mov.u64 	%rd370, %rd373;
	@%p40 bra 	$L__BB15_154;
	setp.gt.f64 	%p41, %fd234, %fd130;
	mov.f64 	%fd231, %fd130;
	mov.u64 	%rd370, %rd243;
	@%p41 bra 	$L__BB15_154;
	setp.lt.s64 	%p42, %rd373, %rd243;
	selp.f64 	%fd231, %fd234, %fd130, %p42;
	min.s64 	%rd370, %rd373, %rd243;
$L__BB15_154:
	add.s64 	%rd247, %rd368, -8200;
	// begin inline asm
	ld.global.nc.u64 %rd246, [%rd247];
	// end inline asm
	add.s64 	%rd249, %rd368, -8192;
	// begin inline asm
	ld.global.nc.u64 %rd248, [%rd249];
	// end inline asm
	mov.b64 	%fd133, %rd246;
	setp.lt.f64 	%p43, %fd231, %fd133;
	mov.f64 	%fd232, %fd231;
	mov.u64 	%rd371, %rd370;
	@%p43 bra 	$L__BB15_157;
	setp.gt.f64 	%p44, %fd231, %fd133;
	mov.f64 	%fd232, %fd133;
	mov.u64 	%rd371, %rd248;
	@%p44 bra 	$L__BB15_157;
	setp.lt.s64 	%p45, %rd370, %rd248;
	selp.f64 	%fd232, %fd231, %fd133, %p45;
	min.s64 	%rd371, %rd370, %rd248;
$L__BB15_157:
	add.s64 	%rd251, %rd368, -4104;
	// begin inline asm
	ld.global.nc.u64 %rd250, [%rd251];
	// end inline asm
	add.s64 	%rd253, %rd368, -4096;
	// begin inline asm
	ld.global.nc.u64 %rd252, [%rd253];
	// end inline asm
	mov.b64 	%fd136, %rd250;
	setp.lt.f64 	%p46, %fd232, %fd136;
	mov.f64 	%fd233, %fd232;
	mov.u64 	%rd372, %rd371;
	@%p46 bra 	$L__BB15_160;
	setp.gt.f64 	%p47, %fd232, %fd136;
	mov.f64 	%fd233, %fd136;
	mov.u64 	%rd372, %rd252;
	@%p47 bra 	$L__BB15_160;
	setp.lt.s64 	%p48, %rd371, %rd252;
	selp.f64 	%fd233, %fd232, %fd136, %p48;
	min.s64 	%rd372, %rd371, %rd252;
$L__BB15_160:
	add.s64 	%rd255, %rd368, -8;
	// begin inline asm
	ld.global.nc.u64 %rd254, [%rd255];
	// end inline asm
	// begin inline asm
	ld.global.nc.u64 %rd256, [%rd368];
	// end inline asm
	mov.b64 	%fd139, %rd254;
	setp.lt.f64 	%p49, %fd233, %fd139;
	mov.f64 	%fd234, %fd233;
	mov.u64 	%rd373, %rd372;
	@%p49 bra 	$L__BB15_163;
	setp.gt.f64 	%p50, %fd233, %fd139;
	mov.f64 	%fd234, %fd139;
	mov.u64 	%rd373, %rd256;
	@%p50 bra 	$L__BB15_163;
	setp.lt.s64 	%p51, %rd372, %rd256;
	selp.f64 	%fd234, %fd233, %fd139, %p51;
	min.s64 	%rd373, %rd372, %rd256;
$L__BB15_163:
	add.s32 	%r387, %r387, 1024;
	add.s64 	%rd368, %rd368, 16384;
	add.s32 	%r388, %r388, 1024;
	setp.lt.s32 	%p52, %r387, %r20;
	@%p52 bra 	$L__BB15_151;
$L__BB15_164:
	// begin inline asm
	mov.u32 %r48, %laneid;
	// end inline asm
	mov.b64 	%rd258, %fd234;
	mov.b64 	{%r50, %r55}, %rd258;
	mov.b32 	%r66, 1;
	mov.b32 	%r67, 31;
	mov.b32 	%r68, -1;
	// begin inline asm
	shfl.sync.down.b32 %r49, %r50, %r66, %r67, %r68;
	// end inline asm
	// begin inline asm
	shfl.sync.down.b32 %r54, %r55, %r66, %r67, %r68;
	// end inline asm
	mov.b64 	%rd259, {%r49, %r54};
	mov.b64 	%fd143, %rd259;
	mov.b64 	{%r60, %r65}, %rd373;
	// begin inline asm
	shfl.sync.down.b32 %r59, %r60, %r66, %r67, %r68;
	// end inline asm
	// begin inline asm
	shfl.sync.down.b32 %r64, %r65, %r66, %r67, %r68;
	// end inline asm
	mov.b64 	%rd150, {%r59, %r64};
	setp.gt.s32 	%p53, %r48, 30;
	setp.lt.f64 	%p54, %fd234, %fd143;
	or.pred  	%p55, %p53, %p54;
	mov.f64 	%fd236, %fd234;
	mov.u64 	%rd375, %rd373;
	@%p55 bra 	$L__BB15_167;
	setp.gt.f64 	%p56, %fd234, %fd143;
	mov.f64 	%fd236, %fd143;
	mov.u64 	%rd375, %rd150;
	@%p56 bra 	$L__BB15_167;
	setp.lt.s64 	%p57, %rd373, %rd150;
	selp.f64 	%fd236, %fd234, %fd143, %p57;
	min.s64 	%rd375, %rd373, %rd150;
$L__BB15_167:
	mov.b64 	%rd260, %fd236;
	mov.b64 	{%r70, %r75}, %rd260;
	mov.b32 	%r86, 2;
	mov.b32 	%r87, 31;
	mov.b32 	%r88, -1;
	// begin inline asm
	shfl.sync.down.b32 %r69, %r70, %r86, %r87, %r88;
	// end inline asm
	// begin inline asm
	shfl.sync.down.b32 %r74, %r75, %r86, %r87, %r88;
	// end inline asm
	mov.b64 	%rd261, {%r69, %r74};
	mov.b64 	%fd146, %rd261;
	mov.b64 	{%r80, %r85}, %rd375;
	// begin inline asm
	shfl.sync.down.b32 %r79, %r80, %r86, %r87, %r88;
	// end inline asm
	// begin inline asm
	shfl.sync.down.b32 %r84, %r85, %r86, %r87, %r88;
	// end inline asm
	mov.b64 	%rd153, {%r79, %r84};
	setp.gt.s32 	%p58, %r48, 29;
	setp.lt.f64 	%p59, %fd236, %fd146;
	or.pred  	%p60, %p58, %p59;
	mov.f64 	%fd237, %fd236;
	mov.u64 	%rd376, %rd375;
	@%p60 bra 	$L__BB15_170;
	setp.gt.f64 	%p61, %fd236, %fd146;
	mov.f64 	%fd237, %fd146;
	mov.u64 	%rd376, %rd153;
	@%p61 bra 	$L__BB15_170;
	setp.lt.s64 	%p62, %rd375, %rd153;
	selp.f64 	%fd237, %fd236, %fd146, %p62;
	min.s64 	%rd376, %rd375, %rd153;
$L__BB15_170:
	mov.b64 	%rd262, %fd237;
	mov.b64 	{%r90, %r95}, %rd262;
	mov.b32 	%r106, 4;
	mov.b32 	%r107, 31;
	mov.b32 	%r108, -1;
	// begin inline asm
	shfl.sync.down.b32 %r89, %r90, %r106, %r107, %r108;
	// end inline asm
	// begin inline asm
	shfl.sync.down.b32 %r94, %r95, %r106, %r107, %r108;
	// end inline asm
	mov.b64 	%rd263, {%r89, %r94};
	mov.b64 	%fd149, %rd263;
	mov.b64 	{%r100, %r105}, %rd376;
	// begin inline asm
	shfl.sync.down.b32 %r99, %r100, %r106, %r107, %r108;
	// end inline asm
	// begin inline asm
	shfl.sync.down.b32 %r104, %r105, %r106, %r107, %r108;
	// end inline asm
	mov.b64 	%rd156, {%r99, %r104};
	setp.gt.s32 	%p63, %r48, 27;
	setp.lt.f64 	%p64, %fd237, %fd149;
	or.pred  	%p65, %p63, %p64;
	mov.f64 	%fd238, %fd237;
	mov.u64 	%rd377, %rd376;
	@%p65 bra 	$L__BB15_173;
	setp.gt.f64 	%p66, %fd237, %fd149;
	mov.f64 	%fd238, %fd149;
	mov.u64 	%rd377, %rd156;
	@%p66 bra 	$L__BB15_173;
	setp.lt.s64 	%p67, %rd376, %rd156;
	selp.f64 	%fd238, %fd237, %fd149, %p67;
	min.s64 	%rd377, %rd376, %rd156;
$L__BB15_173:
	mov.b64 	%rd264, %fd238;
	mov.b64 	{%r110, %r115}, %rd264;
	mov.b32 	%r126, 8;
	mov.b32 	%r127, 31;
	mov.b32 	%r128, -1;
	// begin inline asm
	shfl.sync.down.b32 %r109, %r110, %r126, %r127, %r128;
	// end inline asm
	// begin inline asm
	shfl.sync.down.b32 %r114, %r115, %r126, %r127, %r128;
	// end inline asm
	mov.b64 	%rd265, {%r109, %r114};
	mov.b64 	%fd152, %rd265;
	mov.b64 	{%r120, %r125}, %rd377;
	// begin inline asm
	shfl.sync.down.b32 %r119, %r120, %r126, %r127, %r128;
	// end inline asm
	// begin inline asm
	shfl.sync.down.b32 %r124, %r125, %r126, %r127, %r128;
	// end inline asm
	mov.b64 	%rd159, {%r119, %r124};
	setp.gt.s32 	%p68, %r48, 23;
	setp.lt.f64 	%p69, %fd238, %fd152;
	or.pred  	%p70, %p68, %p69;
	mov.f64 	%fd239, %fd238;
	mov.u64 	%rd378, %rd377;
	@%p70 bra 	$L__BB15_176;
	setp.gt.f64 	%p71, %fd238, %fd152;
	mov.f64 	%fd239, %fd152;
	mov.u64 	%rd378, %rd159;
	@%p71 bra 	$L__BB15_176;
	setp.lt.s64 	%p72, %rd377, %rd159;
	selp.f64 	%fd239, %fd238, %fd152, %p72;
	min.s64 	%rd378, %rd377, %rd159;
$L__BB15_176:
	mov.b64 	%rd266, %fd239;
	mov.b64 	{%r130, %r135}, %rd266;
	mov.b32 	%r146, 16;
	mov.b32 	%r147, 31;
	mov.b32 	%r148, -1;
	// begin inline asm
	shfl.sync.down.b32 %r129, %r130, %r146, %r147, %r148;
	// end inline asm
	// begin inline asm
	shfl.sync.down.b32 %r134, %r135, %r146, %r147, %r148;
	// end inline asm
	mov.b64 	%rd267, {%r129, %r134};
	mov.b64 	%fd155, %rd267;
	mov.b64 	{%r140, %r145}, %rd378;
	// begin inline asm
	shfl.sync.down.b32 %r139, %r140, %r146, %r147, %r148;
	// end inline asm
	// begin inline asm
	shfl.sync.down.b32 %r144, %r145, %r146, %r147, %r148;
	// end inline asm
	mov.b64 	%rd162, {%r139, %r144};
	setp.gt.s32 	%p73, %r48, 15;
	setp.lt.f64 	%p74, %fd239, %fd155;
	or.pred  	%p75, %p73, %p74;
	mov.f64 	%fd247, %fd239;
	mov.u64 	%rd386, %rd378;
	@%p75 bra 	$L__BB15_179;
	setp.gt.f64 	%p76, %fd239, %fd155;
	mov.f64 	%fd247, %fd155;
	mov.u64 	%rd386, %rd162;
	@%p76 bra 	$L__BB15_179;
	setp.lt.s64 	%p77, %rd378, %rd162;
	selp.f64 	%fd247, %fd239, %fd155, %p77;
	min.s64 	%rd386, %rd378, %rd162;
$L__BB15_179:
	setp.ne.s32 	%p78, %r48, 0;
	@%p78 bra 	$L__BB15_181;
	shr.u32 	%r149, %r16, 1;
	and.b32  	%r150, %r149, 496;
	mov.u32 	%r151, _ZN6thrust24THRUST_300001_SM_1000_NS8cuda_cub4core6detail5shmemE;
	add.s32 	%r152, %r151, %r150;
	st.shared.f64 	[%r152+8], %fd247;
	st.shared.u64 	[%r152+16], %rd386;
$L__BB15_181:
	bar.sync 	0;
	setp.ne.s32 	%p79, %r16, 0;
	@%p79 bra 	$L__BB15_203;
	ld.shared.f64 	%fd158, [_ZN6thrust24THRUST_300001_SM_1000_NS8cuda_cub4core6detail5shmemE+24];
	ld.shared.u64 	%rd165, [_ZN6thrust24THRUST_300001_SM_1000_NS8cuda_cub4core6detail5shmemE+32];
	setp.lt.f64 	%p80, %fd247, %fd158;
	mov.f64 	%fd241, %fd247;
	mov.u64 	%rd380, %rd386;
	@%p80 bra 	$L__BB15_185;
	setp.lt.f64 	%p81, %fd158, %fd247;
	mov.f64 	%fd241, %fd158;
	mov.u64 	%rd380, %rd165;
	@%p81 bra 	$L__BB15_185;
	setp.lt.s64 	%p82, %rd386, %rd165;
	selp.f64 	%fd241, %fd247, %fd158, %p82;
	min.s64 	%rd380, %rd386, %rd165;
$L__BB15_185:
	ld.shared.f64 	%fd161, [_ZN6thrust24THRUST_300001_SM_1000_NS8cuda_cub4core6detail5shmemE+40];
	ld.shared.u64 	%rd168, [_ZN6thrust24THRUST_300001_SM_1000_NS8cuda_cub4core6detail5shmemE+48];
	setp.lt.f64 	%p83, %fd241, %fd161;
	mov.f64 	%fd242, %fd241;
	mov.u64 	%rd381, %rd380;
	@%p83 bra 	$L__BB15_188;
	setp.lt.f64 	%p84, %fd161, %fd241;
	mov.f64 	%fd242, %fd161;
	mov.u64 	%rd381, %rd168;
	@%p84 bra 	$L__BB15_188;
	setp.lt.s64 	%p85, %rd380, %rd168;
	selp.f64 	%fd242, %fd241, %fd161, %p85;
	min.s64 	%rd381, %rd380, %rd168;
$L__BB15_188:
	ld.shared.f64 	%fd164, [_ZN6thrust24THRUST_300001_SM_1000_NS8cuda_cub4core6detail5shmemE+56];
	ld.shared.u64 	%rd171, [_ZN6thrust24THRUST_300001_SM_1000_NS8cuda_cub4core6detail5shmemE+64];
	setp.lt.f64 	%p86, %fd242, %fd164;
	mov.f64 	%fd243, %fd242;
	mov.u64 	%rd382, %rd381;
	@%p86 bra 	$L__BB15_191;
	setp.lt.f64 	%p87, %fd164, %fd242;
	mov.f64 	%fd243, %fd164;
	mov.u64 	%rd382, %rd171;
	@%p87 bra 	$L__BB15_191;
	setp.lt.s64 	%p88, %rd381, %rd171;
	selp.f64 	%fd243, %fd242, %fd164, %p88;
	min.s64 	%rd382, %rd381, %rd171;
$L__BB15_191:
	ld.shared.f64 	%fd167, [_ZN6thrust24THRUST_300001_SM_1000_NS8cuda_cub4core6detail5shmemE+72];
	ld.shared.u64 	%rd174, [_ZN6thrust24THRUST_300001_SM_1000_NS8cuda_cub4core6detail5shmemE+80];
	setp.lt.f64 	%p89, %fd243, %fd167;
	mov.f64 	%fd244, %fd243;
	mov.u64 	%rd383, %rd382;
	@%p89 bra 	$L__BB15_194;
	setp.lt.f64 	%p90, %fd167, %fd243;
	mov.f64 	%fd244, %fd167;
	mov.u64 	%rd383, %rd174;
	@%p90 bra 	$L__BB15_194;
	setp.lt.s64 	%p91, %rd382, %rd174;
	selp.f64 	%fd244, %fd243, %fd167, %p91;
	min.s64 	%rd383, %rd382, %rd174;
$L__BB15_194:
	ld.shared.f64 	%fd170, [_ZN6thrust24THRUST_300001_SM_1000_NS8cuda_cub4core6detail5shmemE+88];
	ld.shared.u64 	%rd177, [_ZN6thrust24THRUST_300001_SM_1000_NS8cuda_cub4core6detail5shmemE+96];
	setp.lt.f64 	%p92, %fd244, %fd170;
	mov.f64 	%fd245, %fd244;
	mov.u64 	%rd384, %rd383;
	@%p92 bra 	$L__BB15_197;
	setp.lt.f64 	%p93, %fd170, %fd244;
	mov.f64 	%fd245, %fd170;
	mov.u64 	%rd384, %rd177;
	@%p93 bra 	$L__BB15_197;
	setp.lt.s64 	%p94, %rd383, %rd177;
	selp.f64 	%fd245, %fd244, %fd170, %p94;
	min.s64 	%rd384, %rd383, %rd177;
$L__BB15_197:
	ld.shared.f64 	%fd173, [_ZN6thrust24THRUST_300001_SM_1000_NS8cuda_cub4core6detail5shmemE+104];
	ld.shared.u64 	%rd180, [_ZN6thrust24THRUST_300001_SM_1000_NS8cuda_cub4core6detail5shmemE+112];
	setp.lt.f64 	%p95, %fd245, %fd173;
	mov.f64 	%fd246, %fd245;
	mov.u64 	%rd385, %rd384;
	@%p95 bra 	$L__BB15_200;
	setp.lt.f64 	%p96, %fd173, %fd245;
	mov.f64 	%fd246, %fd173;
	mov.u64 	%rd385, %rd180;
	@%p96 bra 	$L__BB15_200;
	setp.lt.s64 	%p97, %rd384, %rd180;
	selp.f64 	%fd246, %fd245, %fd173, %p97;
	min.s64 	%rd385, %rd384, %rd180;
$L__BB15_200:
	ld.shared.f64 	%fd176, [_ZN6thrust24THRUST_300001_SM_1000_NS8cuda_cub4core6detail5shmemE+120];
	ld.shared.u64 	%rd183, [_ZN6thrust24THRUST_300001_SM_1000_NS8cuda_cub4core6detail5shmemE+128];
	setp.lt.f64 	%p98, %fd246, %fd176;
	mov.u64 	%rd386, %rd385;
	mov.f64 	%fd247, %fd246;
	@%p98 bra 	$L__BB15_203;
	setp.lt.f64 	%p99, %fd176, %fd246;
	mov.u64 	%rd386, %rd183;
	mov.f64 	%fd247, %fd176;
	@%p99 bra 	$L__BB15_203;
	setp.lt.s64 	%p100, %rd385, %rd183;
	selp.f64 	%fd247, %fd246, %fd176, %p100;
	min.s64 	%rd386, %rd385, %rd183;
$L__BB15_203:
	mov.u32 	%r376, %tid.x;
	setp.ne.s32 	%p227, %r376, 0;
	@%p227 bra 	$L__BB15_205;
	ld.param.u64 	%rd318, [_ZN6thrust24THRUST_300001_SM_1000_NS8cuda_cub4core6detail13_kernel_agentINS1_8__reduce11ReduceAgentIPN4cuda3std3__45tupleIJdlEEESC_SB_iNS1_9__extrema9arg_min_fIdlNS9_4lessIdEEEEEEJSC_SC_iSH_EEEvDpT0__param_1];
	cvta.to.global.u64 	%rd317, %rd318;
	st.global.f64 	[%rd317], %fd247;
	st.global.u64 	[%rd317+8], %rd386;
$L__BB15_205:
	ret;

}
	// .globl	_ZN6thrust24THRUST_300001_SM_1000_NS8cuda_cub4core6detail13_kernel_agentINS1_8__reduce11ReduceAgentINS0_12zip_iteratorIN4cuda3std3__45tupleIJNS0_6detail15normal_iteratorINS0_10device_ptrIdEEEENS0_17counting_iteratorIlNS0_11use_defaultESI_SI_EEEEEEEPNSB_IJdlEEESM_lNS1_9__extrema9arg_min_fIdlNSA_4lessIdEEEEEEJSL_SN_lSS_EEEvDpT0_
.visible .entry _ZN6thrust24THRUST_300001_SM_1000_NS8cuda_cub4core6detail13_kernel_agentINS1_8__reduce11ReduceAgentINS0_12zip_iteratorIN4cuda3std3__45tupleIJNS0_6detail15normal_iteratorINS0_10device_ptrIdEEEENS0_17counting_iteratorIlNS0_11use_defaultESI_SI_EEEEEEEPNSB_IJdlEEESM_lNS1_9__extrema9arg_min_fIdlNSA_4lessIdEEEEEEJSL_SN_lSS_EEEvDpT0_(
	.param .align 8 .b8 _ZN6thrust24THRUST_300001_SM_1000_NS8cuda_cub4core6detail13_kernel_agentINS1_8__reduce11ReduceAgentINS0_12zip_iteratorIN4cuda3std3__45tupleIJNS0_6detail15normal_iteratorINS0_10device_ptrIdEEEENS0_17counting_iteratorIlNS0_11use_defaultESI_SI_EEEEEEEPNSB_IJdlEEESM_lNS1_9__extrema9arg_min_fIdlNSA_4lessIdEEEEEEJSL_SN_lSS_EEEvDpT0__param_0[16],
	.param .u64 .ptr .align 1 _ZN6thrust24THRUST_300001_SM_1000_NS8cuda_cub4core6detail13_kernel_agentINS1_8__reduce11ReduceAgentINS0_12zip_iteratorIN4cuda3std3__45tupleIJNS0_6detail15normal_iteratorINS0_10device_ptrIdEEEENS0_17counting_iteratorIlNS0_11use_defaultESI_SI_EEEEEEEPNSB_IJdlEEESM_lNS1_9__extrema9arg_min_fIdlNSA_4lessIdEEEEEEJSL_SN_lSS_EEEvDpT0__param_1,
	.param .u64 _ZN6thrust24THRUST_300001_SM_1000_NS8cuda_cub4core6detail13_kernel_agentINS1_8__reduce11ReduceAgentINS0_12zip_iteratorIN4cuda3std3__45tupleIJNS0_6detail15normal_iteratorINS0_10device_ptrIdEEEENS0_17counting_iteratorIlNS0_11use_defaultESI_SI_EEEEEEEPNSB_IJdlEEESM_lNS1_9__extrema9arg_min_fIdlNSA_4lessIdEEEEEEJSL_SN_lSS_EEEvDpT0__param_2,
	.param .align 1 .b8 _ZN6thrust24THRUST_300001_SM_1000_NS8cuda_cub4core6detail13_kernel_agentINS1_8__reduce11ReduceAgentINS0_12zip_iteratorIN4cuda3std3__45tupleIJNS0_6detail15normal_iteratorINS0_10device_ptrIdEEEENS0_17counting_iteratorIlNS0_11use_defaultESI_SI_EEEEEEEPNSB_IJdlEEESM_lNS1_9__extrema9arg_min_fIdlNSA_4lessIdEEEEEEJSL_SN_lSS_EEEvDpT0__param_3[1]
)
.maxntid 256
{
	.reg .pred 	%p<223>;
	.reg .b32 	%r<391>;
	.reg .b64 	%rd<357>;
	.reg .b64 	%fd<243>;

	ld.param.u64 	%rd197, [_ZN6thrust24THRUST_300001_SM_1000_NS8cuda_cub4core6detail13_kernel_agentINS1_8__reduce11ReduceAgentINS0_12zip_iteratorIN4cuda3std3__45tupleIJNS0_6detail15normal_iteratorINS0_10device_ptrIdEEEENS0_17counting_iteratorIlNS0_11use_defaultESI_SI_EEEEEEEPNSB_IJdlEEESM_lNS1_9__extrema9arg_min_fIdlNSA_4lessIdEEEEEEJSL_SN_lSS_EEEvDpT0__param_0+8];
	ld.param.u64 	%rd196, [_ZN6thrust24THRUST_300001_SM_1000_NS8cuda_cub4core6detail13_kernel_agentINS1_8__reduce11ReduceAgentINS0_12zip_iteratorIN4cuda3std3__45tupleIJNS0_6detail15normal_iteratorINS0_10device_ptrIdEEEENS0_17counting_iteratorIlNS0_11use_defaultESI_SI_EEEEEEEPNSB_IJdlEEESM_lNS1_9__extrema9arg_min_fIdlNSA_4lessIdEEEEEEJSL_SN_lSS_EEEvDpT0__param_0];
	ld.param.u64 	%rd199, [_ZN6thrust24THRUST_300001_SM_1000_NS8cuda_cub4core6detail13_kernel_agentINS1_8__reduce11ReduceAgentINS0_12zip_iteratorIN4cuda3std3__45tupleIJNS0_6detail15normal_iteratorINS0_10device_ptrIdEEEENS0_17counting_iteratorIlNS0_11use_defaultESI_SI_EEEEEEEPNSB_IJdlEEESM_lNS1_9__extrema9arg_min_fIdlNSA_4lessIdEEEEEEJSL_SN_lSS_EEEvDpT0__param_2];
	setp.eq.s64 	%p1, %rd199, 0;
	@%p1 bra 	$L__BB16_200;
	cvta.to.global.u64 	%rd1, %rd196;
	setp.gt.s64 	%p2, %rd199, 1279;
	@%p2 bra 	$L__BB16_112;
	cvt.u32.u64 	%r1, %rd199;
	mov.u32 	%r2, %tid.x;
	setp.ge.s32 	%p96, %r2, %r1;
	mov.f64 	%fd188, 0d0000000000000000;
	mov.b64 	%rd298, 0;
	mov.u32 	%r385, %r2;
	@%p96 bra 	$L__BB16_4;
	cvt.u64.u32 	%rd254, %r2;
	mul.wide.u32 	%rd255, %r2, 8;
	add.s64 	%rd256, %rd1, %rd255;
	add.s64 	%rd298, %rd197, %rd254;
	ld.global.f64 	%fd188, [%rd256];
	add.s32 	%r385, %r2, 256;
$L__BB16_4:
	setp.ge.s32 	%p97, %r385, %r1;
	@%p97 bra 	$L__BB16_26;
	not.b32 	%r154, %r385;
	add.s32 	%r5, %r154, %r1;
	and.b32  	%r155, %r5, 768;
	setp.eq.s32 	%p98, %r155, 768;
	@%p98 bra 	$L__BB16_11;
	cvt.u64.u32 	%rd258, %r385;
	add.s64 	%rd289, %rd197, %rd258;
	mul.wide.u32 	%rd259, %r385, 8;
	add.s64 	%rd288, %rd1, %rd259;
	shr.u32 	%r156, %r5, 8;
	add.s32 	%r157, %r156, 1;
	and.b32  	%r158, %r157, 3;
	neg.s32 	%r383, %r158;
$L__BB16_7:
	.pragma "nounroll";
	mov.u64 	%rd9, %rd298;
	mov.f64 	%fd3, %fd188;
	ld.global.f64 	%fd4, [%rd288];
	setp.lt.f64 	%p99, %fd3, %fd4;
	@%p99 bra 	$L__BB16_10;
	setp.lt.f64 	%p100, %fd4, %fd3;
	mov.u64 	%rd298, %rd289;
	mov.f64 	%fd188, %fd4;
	@%p100 bra 	$L__BB16_10;
	setp.lt.s64 	%p101, %rd9, %rd289;
	min.s64 	%rd298, %rd9, %rd289;
	selp.f64 	%fd188, %fd3, %fd4, %p101;
$L__BB16_10:
	add.s32 	%r385, %r385, 256;
	add.s64 	%rd289, %rd289, 256;
	add.s64 	%rd288, %rd288, 2048;
	add.s32 	%r383, %r383, 1;
	setp.ne.s32 	%p102, %r383, 0;
	@%p102 bra 	$L__BB16_7;
$L__BB16_11:
	setp.lt.u32 	%p103, %r5, 768;
	@%p103 bra 	$L__BB16_26;
	add.s32 	%r386, %r385, 512;
$L__BB16_13:
	mov.u32 	%r13, %r386;
	add.s32 	%r159, %r13, -512;
	cvt.s64.s32 	%rd260, %r159;
	mul.wide.s32 	%rd261, %r159, 8;
	add.s64 	%rd17, %rd1, %rd261;
	add.s64 	%rd18, %rd197, %rd260;
	ld.global.f64 	%fd10, [%rd17];
	setp.lt.f64 	%p104, %fd188, %fd10;
	mov.u64 	%rd295, %rd298;
	mov.f64 	%fd185, %fd188;
	@%p104 bra 	$L__BB16_16;
	setp.lt.f64 	%p105, %fd10, %fd188;
	mov.u64 	%rd295, %rd18;
	mov.f64 	%fd185, %fd10;
	@%p105 bra 	$L__BB16_16;
	setp.lt.s64 	%p106, %rd298, %rd18;
	min.s64 	%rd295, %rd298, %rd18;
	selp.f64 	%fd185, %fd188, %fd10, %p106;
$L__BB16_16:
	add.s32 	%r160, %r13, -256;
	cvt.s64.s32 	%rd262, %r160;
	add.s64 	%rd21, %rd197, %rd262;
	ld.global.f64 	%fd13, [%rd17+2048];
	setp.lt.f64 	%p107, %fd185, %fd13;
	mov.u64 	%rd296, %rd295;
	mov.f64 	%fd186, %fd185;
	@%p107 bra 	$L__BB16_19;
	setp.lt.f64 	%p108, %fd13, %fd185;
	mov.u64 	%rd296, %rd21;
	mov.f64 	%fd186, %fd13;
	@%p108 bra 	$L__BB16_19;
	setp.lt.s64 	%p109, %rd295, %rd21;
	min.s64 	%rd296, %rd295, %rd21;
	selp.f64 	%fd186, %fd185, %fd13, %p109;
$L__BB16_19:
	cvt.s64.s32 	%rd263, %r13;
	add.s64 	%rd24, %rd197, %rd263;
	ld.global.f64 	%fd16, [%rd17+4096];
	setp.lt.f64 	%p110, %fd186, %fd16;
	mov.u64 	%rd297, %rd296;
	mov.f64 	%fd187, %fd186;
	@%p110 bra 	$L__BB16_22;
	setp.lt.f64 	%p111, %fd16, %fd186;
	mov.u64 	%rd297, %rd24;
	mov.f64 	%fd187, %fd16;
	@%p111 bra 	$L__BB16_22;
	setp.lt.s64 	%p112, %rd296, %rd24;
	min.s64 	%rd297, %rd296, %rd24;
	selp.f64 	%fd187, %fd186, %fd16, %p112;
$L__BB16_22:
	add.s32 	%r161, %r13, 256;
	cvt.s64.s32 	%rd264, %r161;
	add.s64 	%rd27, %rd197, %rd264;
	ld.global.f64 	%fd19, [%rd17+6144];
	setp.lt.f64 	%p113, %fd187, %fd19;
	mov.u64 	%rd298, %rd297;
	mov.f64 	%fd188, %fd187;
	@%p113 bra 	$L__BB16_25;
	setp.lt.f64 	%p114, %fd19, %fd187;
	mov.u64 	%rd298, %rd27;
	mov.f64 	%fd188, %fd19;
	@%p114 bra 	$L__BB16_25;
	setp.lt.s64 	%p115, %rd297, %rd27;
	min.s64 	%rd298, %rd297, %rd27;
	selp.f64 	%fd188, %fd187, %fd19, %p115;
$L__BB16_25:
	add.s32 	%r386, %r13, 1024;
	add.s32 	%r162, %r13, 512;
	setp.lt.s32 	%p116, %r162, %r1;
	@%p116 bra 	$L__BB16_13;
$L__BB16_26:
	setp.lt.s32 	%p117, %r1, 256;
	@%p117 bra 	$L__BB16_66;
	// begin inline asm
	mov.u32 %r276, %laneid;
	// end inline asm
	mov.b64 	%rd275, %fd188;
	mov.b64 	{%r278, %r283}, %rd275;
	mov.b32 	%r294, 1;
	mov.b32 	%r295, 31;
	mov.b32 	%r296, -1;
	// begin inline asm
	shfl.sync.down.b32 %r277, %r278, %r294, %r295, %r296;
	// end inline asm
	// begin inline asm
	shfl.sync.down.b32 %r282, %r283, %r294, %r295, %r296;
	// end inline asm
	mov.b64 	%rd276, {%r277, %r282};
	mov.b64 	%fd23, %rd276;
	mov.b64 	{%r288, %r293}, %rd298;
	// begin inline asm
	shfl.sync.down.b32 %r287, %r288, %r294, %r295, %r296;
	// end inline asm
	// begin inline asm
	shfl.sync.down.b32 %r292, %r293, %r294, %r295, %r296;
	// end inline asm
	mov.b64 	%rd31, {%r287, %r292};
	setp.gt.s32 	%p174, %r276, 30;
	setp.lt.f64 	%p175, %fd188, %fd23;
	or.pred  	%p176, %p174, %p175;
	mov.u64 	%rd300, %rd298;
	mov.f64 	%fd190, %fd188;
	@%p176 bra 	$L__BB16_30;
	setp.gt.f64 	%p177, %fd188, %fd23;
	mov.u64 	%rd300, %rd31;
	mov.f64 	%fd190, %fd23;
	@%p177 bra 	$L__BB16_30;
	setp.lt.s64 	%p178, %rd298, %rd31;
	min.s64 	%rd300, %rd298, %rd31;
	selp.f64 	%fd190, %fd188, %fd23, %p178;
$L__BB16_30:
	mov.b64 	%rd277, %fd190;
	mov.b64 	{%r298, %r303}, %rd277;
	mov.b32 	%r314, 2;
	mov.b32 	%r315, 31;
	mov.b32 	%r316, -1;
	// begin inline asm
	shfl.sync.down.b32 %r297, %r298, %r314, %r315, %r316;
	// end inline asm
	// begin inline asm
	shfl.sync.down.b32 %r302, %r303, %r314, %r315, %r316;
	// end inline asm
	mov.b64 	%rd278, {%r297, %r302};
	mov.b64 	%fd26, %rd278;
	mov.b64 	{%r308, %r313}, %rd300;
	// begin inline asm
	shfl.sync.down.b32 %r307, %r308, %r314, %r315, %r316;
	// end inline asm
	// begin inline asm
	shfl.sync.down.b32 %r312, %r313, %r314, %r315, %r316;
	// end inline asm
	mov.b64 	%rd34, {%r307, %r312};
	setp.gt.s32 	%p179, %r276, 29;
	setp.lt.f64 	%p180, %fd190, %fd26;
	or.pred  	%p181, %p179, %p180;
	mov.u64 	%rd301, %rd300;
	mov.f64 	%fd191, %fd190;
	@%p181 bra 	$L__BB16_33;
	setp.gt.f64 	%p182, %fd190, %fd26;
	mov.u64 	%rd301, %rd34;
	mov.f64 	%fd191, %fd26;
	@%p182 bra 	$L__BB16_33;
	setp.lt.s64 	%p183, %rd300, %rd34;
	min.s64 	%rd301, %rd300, %rd34;
	selp.f64 	%fd191, %fd190, %fd26, %p183;
$L__BB16_33:
	mov.b64 	%rd279, %fd191;
	mov.b64 	{%r318, %r323}, %rd279;
	mov.b32 	%r334, 4;
	mov.b32 	%r335, 31;
	mov.b32 	%r336, -1;
	// begin inline asm
	shfl.sync.down.b32 %r317, %r318, %r334, %r335, %r336;
	// end inline asm
	// begin inline asm
	shfl.sync.down.b32 %r322, %r323, %r334, %r335, %r336;
	// end inline asm
	mov.b64 	%rd280, {%r317, %r322};
	mov.b64 	%fd29, %rd280;
	mov.b64 	{%r328, %r333}, %rd301;
	// begin inline asm
	shfl.sync.down.b32 %r327, %r328, %r334, %r335, %r336;
	// end inline asm
	// begin inline asm
	shfl.sync.down.b32 %r332, %r333, %r334, %r335, %r336;
	// end inline asm
	mov.b64 	%rd37, {%r327, %r332};
	setp.gt.s32 	%p184, %r276, 27;
	setp.lt.f64 	%p185, %fd191, %fd29;
	or.pred  	%p186, %p184, %p185;
	mov.u64 	%rd302, %rd301;
	mov.f64 	%fd192, %fd191;
	@%p186 bra 	$L__BB16_36;
	setp.gt.f64 	%p187, %fd191, %fd29;
	mov.u64 	%rd302, %rd37;
	mov.f64 	%fd192, %fd29;
	@%p187 bra 	$L__BB16_36;
	setp.lt.s64 	%p188, %rd301, %rd37;
	min.s64 	%rd302, %rd301, %rd37;
	selp.f64 	%fd192, %fd191, %fd29, %p188;
$L__BB16_36:
	mov.b64 	%rd281, %fd192;
	mov.b64 	{%r338, %r343}, %rd281;
	mov.b32 	%r354, 8;
	mov.b32 	%r355, 31;
	mov.b32 	%r356, -1;
	// begin inline asm
	shfl.sync.down.b32 %r337, %r338, %r354, %r355, %r356;
	// end inline asm
	// begin inline asm
	shfl.sync.down.b32 %r342, %r343, %r354, %r355, %r356;
	// end inline asm
	mov.b64 	%rd282, {%r337, %r342};
	mov.b64 	%fd32, %rd282;
	mov.b64 	{%r348, %r353}, %rd302;
	// begin inline asm
	shfl.sync.down.b32 %r347, %r348, %r354, %r355, %r356;
	// end inline asm
	// begin inline asm
	shfl.sync.down.b32 %r352, %r353, %r354, %r355, %r356;
	// end inline asm
	mov.b64 	%rd40, {%r347, %r352};
	setp.gt.s32 	%p189, %r276, 23;
	setp.lt.f64 	%p190, %fd192, %fd32;
	or.pred  	%p191, %p189, %p190;
	mov.u64 	%rd303, %rd302;
	mov.f64 	%fd193, %fd192;
	@%p191 bra 	$L__BB16_39;
	setp.gt.f64 	%p192, %fd192, %fd32;
	mov.u64 	%rd303, %rd40;
	mov.f64 	%fd193, %fd32;
	@%p192 bra 	$L__BB16_39;
	setp.lt.s64 	%p193, %rd302, %rd40;
	min.s64 	%rd303, %rd302, %rd40;
	selp.f64 	%fd193, %fd192, %fd32, %p193;
$L__BB16_39:
	mov.b64 	%rd283, %fd193;
	mov.b64 	{%r358, %r363}, %rd283;
	mov.b32 	%r374, 16;
	mov.b32 	%r375, 31;
	mov.b32 	%r376, -1;
	// begin inline asm
	shfl.sync.down.b32 %r357, %r358, %r374, %r375, %r376;
	// end inline asm
	// begin inline asm
	shfl.sync.down.b32 %r362, %r363, %r374, %r375, %r376;
	// end inline asm
	mov.b64 	%rd284, {%r357, %r362};
	mov.b64 	%fd35, %rd284;
	mov.b64 	{%r368, %r373}, %rd303;
	// begin inline asm
	shfl.sync.down.b32 %r367, %r368, %r374, %r375, %r376;
	// end inline asm
	// begin inline asm
	shfl.sync.down.b32 %r372, %r373, %r374, %r375, %r376;
	// end inline asm
	mov.b64 	%rd43, {%r367, %r372};
	setp.gt.s32 	%p194, %r276, 15;
	setp.lt.f64 	%p195, %fd193, %fd35;
	or.pred  	%p196, %p194, %p195;
	mov.u64 	%rd356, %rd303;
	mov.f64 	%fd242, %fd193;
	@%p196 bra 	$L__BB16_42;
	setp.gt.f64 	%p197, %fd193, %fd35;
	mov.u64 	%rd356, %rd43;
	mov.f64 	%fd242, %fd35;
	@%p197 bra 	$L__BB16_42;
	setp.lt.s64 	%p198, %rd303, %rd43;
	min.s64 	%rd356, %rd303, %rd43;
	selp.f64 	%fd242, %fd193, %fd35, %p198;
$L__BB16_42:
	setp.ne.s32 	%p199, %r276, 0;
	@%p199 bra 	$L__BB16_44;
	shr.u32 	%r377, %r2, 1;
	and.b32  	%r378, %r377, 496;
	mov.u32 	%r379, _ZN6thrust24THRUST_300001_SM_1000_NS8cuda_cub4core6detail5shmemE;
	add.s32 	%r380, %r379, %r378;
	st.shared.f64 	[%r380+8], %fd242;
	st.shared.u64 	[%r380+16], %rd356;
$L__BB16_44:
	bar.sync 	0;
	setp.ne.s32 	%p200, %r2, 0;
	@%p200 bra 	$L__BB16_198;
	ld.shared.f64 	%fd38, [_ZN6thrust24THRUST_300001_SM_1000_NS8cuda_cub4core6detail5shmemE+24];
	ld.shared.u64 	%rd46, [_ZN6thrust24THRUST_300001_SM_1000_NS8cuda_cub4core6detail5shmemE+32];
	setp.lt.f64 	%p201, %fd242, %fd38;
	mov.u64 	%rd305, %rd356;
	mov.f64 	%fd195, %fd242;
	@%p201 bra 	$L__BB16_48;
	setp.lt.f64 	%p202, %fd38, %fd242;
	mov.u64 	%rd305, %rd46;
	mov.f64 	%fd195, %fd38;
	@%p202 bra 	$L__BB16_48;
	setp.lt.s64 	%p203, %rd356, %rd46;
	min.s64 	%rd305, %rd356, %rd46;
	selp.f64 	%fd195, %fd242, %fd38, %p203;
$L__BB16_48:
	ld.shared.f64 	%fd41, [_ZN6thrust24THRUST_300001_SM_1000_NS8cuda_cub4core6detail5shmemE+40];
	ld.shared.u64 	%rd49, [_ZN6thrust24THRUST_300001_SM_1000_NS8cuda_cub4core6detail5shmemE+48];
	setp.lt.f64 	%p204, %fd195, %fd41;
	mov.u64 	%rd306, %rd305;
	mov.f64 	%fd196, %fd195;
	@%p204 bra 	$L__BB16_51;
	setp.lt.f64 	%p205, %fd41, %fd195;
	mov.u64 	%rd306, %rd49;
	mov.f64 	%fd196, %fd41;
	@%p205 bra 	$L__BB16_51;
	setp.lt.s64 	%p206, %rd305, %rd49;
	min.s64 	%rd306, %rd305, %rd49;
	selp.f64 	%fd196, %fd195, %fd41, %p206;
$L__BB16_51:
	ld.shared.f64 	%fd44, [_ZN6thrust24THRUST_300001_SM_1000_NS8cuda_cub4core6detail5shmemE+56];
	ld.shared.u64 	%rd52, [_ZN6thrust24THRUST_300001_SM_1000_NS8cuda_cub4core6detail5shmemE+64];
	setp.lt.f64 	%p207, %fd196, %fd44;
	mov.u64 	%rd307, %rd306;
	mov.f64 	%fd197, %fd196;
	@%p207 bra 	$L__BB16_54;
	setp.lt.f64 	%p208, %fd44, %fd196;
	mov.u64 	%rd307, %rd52;
	mov.f64 	%fd197, %fd44;
	@%p208 bra 	$L__BB16_54;
	setp.lt.s64 	%p209, %rd306, %rd52;
	min.s64 	%rd307, %rd306, %rd52;
	selp.f64 	%fd197, %fd196, %fd44, %p209;
$L__BB16_54:
	ld.shared.f64 	%fd47, [_ZN6thrust24THRUST_300001_SM_1000_NS8cuda_cub4core6detail5shmemE+72];
	ld.shared.u64 	%rd55, [_ZN6thrust24THRUST_300001_SM_1000_NS8cuda_cub4core6detail5shmemE+80];
	setp.lt.f64 	%p210, %fd197, %fd47;
	mov.u64 	%rd308, %rd307;
	mov.f64 	%fd198, %fd197;
	@%p210 bra 	$L__BB16_57;
	setp.lt.f64 	%p211, %fd47, %fd197;
	mov.u64 	%rd308, %rd55;
	mov.f64 	%fd198, %fd47;
	@%p211 bra 	$L__BB16_57;
	setp.lt.s64 	%p212, %rd307, %rd55;
	min.s64 	%rd308, %rd307, %rd55;
	selp.f64 	%fd198, %fd197, %fd47, %p212;
$L__BB16_57:
	ld.shared.f64 	%fd50, [_ZN6thrust24THRUST_300001_SM_1000_NS8cuda_cub4core6detail5shmemE+88];
	ld.shared.u64 	%rd58, [_ZN6thrust24THRUST_300001_SM_1000_NS8cuda_cub4core6detail5shmemE+96];
	setp.lt.f64 	%p213, %fd198, %fd50;
	mov.u64 	%rd309, %rd308;
	mov.f64 	%fd199, %fd198;
	@%p213 bra 	$L__BB16_60;
	setp.lt.f64 	%p214, %fd50, %fd198;
	mov.u64 	%rd309, %rd58;
	mov.f64 	%fd199, %fd50;
	@%p214 bra 	$L__BB16_60;
	setp.lt.s64 	%p215, %rd308, %rd58;
	min.s64 	%rd309, %rd308, %rd58;
	selp.f64 	%fd199, %fd198, %fd50, %p215;
$L__BB16_60:
	ld.shared.f64 	%fd53, [_ZN6thrust24THRUST_300001_SM_1000_NS8cuda_cub4core6detail5shmemE+104];
	ld.shared.u64 	%rd61, [_ZN6thrust24THRUST_300001_SM_1000_NS8cuda_cub4core6detail5shmemE+112];
	setp.lt.f64 	%p216, %fd199, %fd53;
	mov.u64 	%rd310, %rd309;
	mov.f64 	%fd200, %fd199;
	@%p216 bra 	$L__BB16_63;
	setp.lt.f64 	%p217, %fd53, %fd199;
	mov.u64 	%rd310, %rd61;
	mov.f64 	%fd200, %fd53;
	@%p217 bra 	$L__BB16_63;
	setp.lt.s64 	%p218, %rd309, %rd61;
	min.s64 	%rd310, %rd309, %rd61;
	selp.f64 	%fd200, %fd199, %fd53, %p218;
$L__BB16_63:
	ld.shared.f64 	%fd56, [_ZN6thrust24THRUST_300001_SM_1000_NS8cuda_cub4core6detail5shmemE+120];
	ld.shared.u64 	%rd64, [_ZN6thrust24THRUST_300001_SM_1000_NS8cuda_cub4core6detail5shmemE+128];
	setp.lt.f64 	%p219, %fd200, %fd56;
	mov.u64 	%rd356, %rd310;
	mov.f64 	%fd242, %fd200;
	@%p219 bra 	$L__BB16_198;
	setp.lt.f64 	%p220, %fd56, %fd200;
	mov.u64 	%rd356, %rd64;
	mov.f64 	%fd242, %fd56;
	@%p220 bra 	$L__BB16_198;
	setp.lt.s64 	%p221, %rd310, %rd64;
	min.s64 	%rd356, %rd310, %rd64;
	selp.f64 	%fd242, %fd200, %fd56, %p221;
	bra.uni 	$L__BB16_198;
$L__BB16_66:
	// begin inline asm
	mov.u32 %r163, %laneid;
	// end inline asm
	and.b32  	%r184, %r2, 992;
	add.s32 	%r185, %r184, 32;
	setp.gt.s32 	%p118, %r185, %r1;
	not.b32 	%r186, %r184;
	add.s32 	%r187, %r1, %r186;
	selp.b32 	%r182, %r187, 31, %p118;
	mov.b64 	%rd265, %fd188;
	mov.b64 	{%r165, %r170}, %rd265;
	mov.b32 	%r181, 1;
	mov.b32 	%r183, -1;
	// begin inline asm
	shfl.sync.down.b32 %r164, %r165, %r181, %r182, %r183;
	// end inline asm
	// begin inline asm
	shfl.sync.down.b32 %r169, %r170, %r181, %r182, %r183;
	// end inline asm
	mov.b64 	%rd266, {%r164, %r169};
	mov.b64 	%fd58, %rd266;
	mov.b64 	{%r175, %r180}, %rd298;
	// begin inline asm
	shfl.sync.down.b32 %r174, %r175, %r181, %r182, %r183;
	// end inline asm
	// begin inline asm
	shfl.sync.down.b32 %r179, %r180, %r181, %r182, %r183;
	// end inline asm
	mov.b64 	%rd66, {%r174, %r179};
	setp.ge.s32 	%p119, %r163, %r182;
	setp.lt.f64 	%p120, %fd188, %fd58;
	or.pred  	%p121, %p119, %p120;
	mov.u64 	%rd311, %rd298;
	mov.f64 	%fd201, %fd188;
	@%p121 bra 	$L__BB16_69;
	setp.gt.f64 	%p122, %fd188, %fd58;
	mov.u64 	%rd311, %rd66;
	mov.f64 	%fd201, %fd58;
	@%p122 bra 	$L__BB16_69;
	setp.lt.s64 	%p123, %rd298, %rd66;
	min.s64 	%rd311, %rd298, %rd66;
	selp.f64 	%fd201, %fd188, %fd58, %p123;
$L__BB16_69:
	mov.b64 	%rd267, %fd201;
	mov.b64 	{%r189, %r194}, %rd267;
	mov.b32 	%r205, 2;
	mov.b32 	%r207, -1;
	// begin inline asm
	shfl.sync.down.b32 %r188, %r189, %r205, %r182, %r207;
	// end inline asm
	// begin inline asm
	shfl.sync.down.b32 %r193, %r194, %r205, %r182, %r207;
	// end inline asm
	mov.b64 	%rd268, {%r188, %r193};
	mov.b64 	%fd61, %rd268;
	mov.b64 	{%r199, %r204}, %rd311;
	// begin inline asm
	shfl.sync.down.b32 %r198, %r199, %r205, %r182, %r207;
	// end inline asm
	// begin inline asm
	shfl.sync.down.b32 %r203, %r204, %r205, %r182, %r207;
	// end inline asm
	mov.b64 	%rd69, {%r198, %r203};
	add.s32 	%r208, %r163, 2;
	setp.gt.s32 	%p124, %r208, %r182;
	setp.lt.f64 	%p125, %fd201, %fd61;
	or.pred  	%p126, %p124, %p125;
	mov.u64 	%rd312, %rd311;
	mov.f64 	%fd202, %fd201;
	@%p126 bra 	$L__BB16_72;
	setp.gt.f64 	%p127, %fd201, %fd61;
	mov.u64 	%rd312, %rd69;
	mov.f64 	%fd202, %fd61;
	@%p127 bra 	$L__BB16_72;
	setp.lt.s64 	%p128, %rd311, %rd69;
	min.s64 	%rd312, %rd311, %rd69;
	selp.f64 	%fd202, %fd201, %fd61, %p128;
$L__BB16_72:
	mov.b64 	%rd269, %fd202;
	mov.b64 	{%r210, %r215}, %rd269;
	mov.b32 	%r226, 4;
	mov.b32 	%r228, -1;
	// begin inline asm
	shfl.sync.down.b32 %r209, %r210, %r226, %r182, %r228;
	// end inline asm
	// begin inline asm
	shfl.sync.down.b32 %r214, %r215, %r226, %r182, %r228;
	// end inline asm
	mov.b64 	%rd270, {%r209, %r214};
	mov.b64 	%fd64, %rd270;
	mov.b64 	{%r220, %r225}, %rd312;
	// begin inline asm
	shfl.sync.down.b32 %r219, %r220, %r226, %r182, %r228;
	// end inline asm
	// begin inline asm
	shfl.sync.down.b32 %r224, %r225, %r226, %r182, %r228;
	// end inline asm
	mov.b64 	%rd72, {%r219, %r224};
	add.s32 	%r229, %r163, 4;
	setp.gt.s32 	%p129, %r229, %r182;
	setp.lt.f64 	%p130, %fd202, %fd64;
	or.pred  	%p131, %p129, %p130;
	mov.u64 	%rd313, %rd312;
	mov.f64 	%fd203, %fd202;
	@%p131 bra 	$L__BB16_75;
	setp.gt.f64 	%p132, %fd202, %fd64;
	mov.u64 	%rd313, %rd72;
	mov.f64 	%fd203, %fd64;
	@%p132 bra 	$L__BB16_75;
	setp.lt.s64 	%p133, %rd312, %rd72;
	min.s64 	%rd313, %rd312, %rd72;
	selp.f64 	%fd203, %fd202, %fd64, %p133;
$L__BB16_75:
	mov.b64 	%rd271, %fd203;
	mov.b64 	{%r231, %r236}, %rd271;
	mov.b32 	%r247, 8;
	mov.b32 	%r249, -1;
	// begin inline asm
	shfl.sync.down.b32 %r230, %r231, %r247, %r182, %r249;
	// end inline asm
	// begin inline asm
	shfl.sync.down.b32 %r235, %r236, %r247, %r182, %r249;
	// end inline asm
	mov.b64 	%rd272, {%r230, %r235};
	mov.b64 	%fd67, %rd272;
	mov.b64 	{%r241, %r246}, %rd313;
	// begin inline asm
	shfl.sync.down.b32 %r240, %r241, %r247, %r182, %r249;
	// end inline asm
	// begin inline asm
	shfl.sync.down.b32 %r245, %r246, %r247, %r182, %r249;
	// end inline asm
	mov.b64 	%rd75, {%r240, %r245};
	add.s32 	%r250, %r163, 8;
	setp.gt.s32 	%p134, %r250, %r182;
	setp.lt.f64 	%p135, %fd203, %fd67;
	or.pred  	%p136, %p134, %p135;
	mov.f64 	%fd204, %fd203;
	mov.u64 	%rd314, %rd313;
	@%p136 bra 	$L__BB16_78;
	setp.gt.f64 	%p137, %fd203, %fd67;
	mov.f64 	%fd204, %fd67;
	mov.u64 	%rd314, %rd75;
	@%p137 bra 	$L__BB16_78;
	setp.lt.s64 	%p138, %rd313, %rd75;
	selp.f64 	%fd204, %fd203, %fd67, %p138;
	min.s64 	%rd314, %rd313, %rd75;
$L__BB16_78:
	mov.b64 	%rd273, %fd204;
	mov.b64 	{%r252, %r257}, %rd273;
	mov.b32 	%r268, 16;
	mov.b32 	%r270, -1;
	// begin inline asm
	shfl.sync.down.b32 %r251, %r252, %r268, %r182, %r270;
	// end inline asm
	// begin inline asm
	shfl.sync.down.b32 %r256, %r257, %r268, %r182, %r270;
	// end inline asm
	mov.b64 	%rd274, {%r251, %r256};
	mov.b64 	%fd70, %rd274;
	mov.b64 	{%r262, %r267}, %rd314;
	// begin inline asm
	shfl.sync.down.b32 %r261, %r262, %r268, %r182, %r270;
	// end inline asm
	// begin inline asm
	shfl.sync.down.b32 %r266, %r267, %r268, %r182, %r270;
	// end inline asm
	mov.b64 	%rd78, {%r261, %r266};
	add.s32 	%r271, %r163, 16;
	setp.gt.s32 	%p139, %r271, %r182;
	setp.lt.f64 	%p140, %fd204, %fd70;
	or.pred  	%p141, %p139, %p140;
	mov.f64 	%fd242, %fd204;
	mov.u64 	%rd356, %rd314;
	@%p141 bra 	$L__BB16_81;
	setp.gt.f64 	%p142, %fd204, %fd70;
	mov.f64 	%fd242, %fd70;
	mov.u64 	%rd356, %rd78;
	@%p142 bra 	$L__BB16_81;
	setp.lt.s64 	%p143, %rd314, %rd78;
	selp.f64 	%fd242, %fd204, %fd70, %p143;
	min.s64 	%rd356, %rd314, %rd78;
$L__BB16_81:
	setp.ne.s32 	%p144, %r163, 0;
	@%p144 bra 	$L__BB16_83;
	shr.u32 	%r272, %r2, 1;
	and.b32  	%r273, %r272, 496;
	mov.u32 	%r274, _ZN6thrust24THRUST_300001_SM_1000_NS8cuda_cub4core6detail5shmemE;
	add.s32 	%r275, %r274, %r273;
	st.shared.f64 	[%r275+8], %fd242;
	st.shared.u64 	[%r275+16], %rd356;
$L__BB16_83:
	bar.sync 	0;
	setp.ne.s32 	%p145, %r2, 0;
	@%p145 bra 	$L__BB16_198;
	setp.lt.s32 	%p146, %r1, 33;
	mov.f64 	%fd206, %fd242;
	mov.u64 	%rd316, %rd356;
	@%p146 bra 	$L__BB16_88;
	ld.shared.f64 	%fd73, [_ZN6thrust24THRUST_300001_SM_1000_NS8cuda_cub4core6detail5shmemE+24];
	ld.shared.u64 	%rd81, [_ZN6thrust24THRUST_300001_SM_1000_NS8cuda_cub4core6detail5shmemE+32];
	setp.lt.f64 	%p147, %fd242, %fd73;
	mov.f64 	%fd206, %fd242;
	mov.u64 	%rd316, %rd356;
	@%p147 bra 	$L__BB16_88;
	setp.lt.f64 	%p148, %fd73, %fd242;
	mov.f64 	%fd206, %fd73;
	mov.u64 	%rd316, %rd81;
	@%p148 bra 	$L__BB16_88;
	setp.lt.s64 	%p149, %rd356, %rd81;
	selp.f64 	%fd206, %fd242, %fd73, %p149;
	min.s64 	%rd316, %rd356, %rd81;
$L__BB16_88:
	setp.lt.s32 	%p150, %r1, 65;
	mov.f64 	%fd207, %fd206;
	mov.u64 	%rd317, %rd316;
	@%p150 bra 	$L__BB16_92;
	ld.shared.f64 	%fd76, [_ZN6thrust24THRUST_300001_SM_1000_NS8cuda_cub4core6detail5shmemE+40];
	ld.shared.u64 	%rd84, [_ZN6thrust24THRUST_300001_SM_1000_NS8cuda_cub4core6detail5shmemE+48];
	setp.lt.f64 	%p151, %fd206, %fd76;
	mov.f64 	%fd207, %fd206;
	mov.u64 	%rd317, %rd316;
	@%p151 bra 	$L__BB16_92;
	setp.lt.f64 	%p152, %fd76, %fd206;
	mov.f64 	%fd207, %fd76;
	mov.u64 	%rd317, %rd84;
	@%p152 bra 	$L__BB16_92;
	setp.lt.s64 	%p153, %rd316, %rd84;
	selp.f64 	%fd207, %fd206, %fd76, %p153;
	min.s64 	%rd317, %rd316, %rd84;
$L__BB16_92:
	setp.lt.s32 	%p154, %r1, 97;
	mov.f64 	%fd208, %fd207;
	mov.u64 	%rd318, %rd317;
	@%p154 bra 	$L__BB16_96;
	ld.shared.f64 	%fd79, [_ZN6thrust24THRUST_300001_SM_1000_NS8cuda_cub4core6detail5shmemE+56];
	ld.shared.u64 	%rd87, [_ZN6thrust24THRUST_300001_SM_1000_NS8cuda_cub4core6detail5shmemE+64];
	setp.lt.f64 	%p155, %fd207, %fd79;
	mov.f64 	%fd208, %fd207;
	mov.u64 	%rd318, %rd317;
	@%p155 bra 	$L__BB16_96;
	setp.lt.f64 	%p156, %fd79, %fd207;
	mov.f64 	%fd208, %fd79;
	mov.u64 	%rd318, %rd87;
	@%p156 bra 	$L__BB16_96;
	setp.lt.s64 	%p157, %rd317, %rd87;
	selp.f64 	%fd208, %fd207, %fd79, %p157;
	min.s64 	%rd318, %rd317, %rd87;
$L__BB16_96:
	setp.lt.s32 	%p158, %r1, 129;
	mov.f64 	%fd209, %fd208;
	mov.u64 	%rd319, %rd318;
	@%p158 bra 	$L__BB16_100;
	ld.shared.f64 	%fd82, [_ZN6thrust24THRUST_300001_SM_1000_NS8cuda_cub4core6detail5shmemE+72];
	ld.shared.u64 	%rd90, [_ZN6thrust24THRUST_300001_SM_1000_NS8cuda_cub4core6detail5shmemE+80];
	setp.lt.f64 	%p159, %fd208, %fd82;
	mov.f64 	%fd209, %fd208;
	mov.u64 	%rd319, %rd318;
	@%p159 bra 	$L__BB16_100;
	setp.lt.f64 	%p160, %fd82, %fd208;
	mov.f64 	%fd209, %fd82;
	mov.u64 	%rd319, %rd90;
	@%p160 bra 	$L__BB16_100;
	setp.lt.s64 	%p161, %rd318, %rd90;
	selp.f64 	%fd209, %fd208, %fd82, %p161;
	min.s64 	%rd319, %rd318, %rd90;
$L__BB16_100:
	setp.lt.s32 	%p162, %r1, 161;
	mov.f64 	%fd210, %fd209;
	mov.u64 	%rd320, %rd319;
	@%p162 bra 	$L__BB16_104;
	ld.shared.f64 	%fd85, [_ZN6thrust24THRUST_300001_SM_1000_NS8cuda_cub4core6detail5shmemE+88];
	ld.shared.u64 	%rd93, [_ZN6thrust24THRUST_300001_SM_1000_NS8cuda_cub4core6detail5shmemE+96];
	setp.lt.f64 	%p163, %fd209, %fd85;
	mov.f64 	%fd210, %fd209;
	mov.u64 	%rd320, %rd319;
	@%p163 bra 	$L__BB16_104;
	setp.lt.f64 	%p164, %fd85, %fd209;
	mov.f64 	%fd210, %fd85;
	mov.u64 	%rd320, %rd93;
	@%p164 bra 	$L__BB16_104;
	setp.lt.s64 	%p165, %rd319, %rd93;
	selp.f64 	%fd210, %fd209, %fd85, %p165;
	min.s64 	%rd320, %rd319, %rd93;
$L__BB16_104:
	setp.lt.s32 	%p166, %r1, 193;
	mov.f64 	%fd211, %fd210;
	mov.u64 	%rd321, %rd320;
	@%p166 bra 	$L__BB16_108;
	ld.shared.f64 	%fd88, [_ZN6thrust24THRUST_300001_SM_1000_NS8cuda_cub4core6detail5shmemE+104];
	ld.shared.u64 	%rd96, [_ZN6thrust24THRUST_300001_SM_1000_NS8cuda_cub4core6detail5shmemE+112];
	setp.lt.f64 	%p167, %fd210, %fd88;
	mov.f64 	%fd211, %fd210;
	mov.u64 	%rd321, %rd320;
	@%p167 bra 	$L__BB16_108;
	setp.lt.f64 	%p168, %fd88, %fd210;
	mov.f64 	%fd211, %fd88;
	mov.u64 	%rd321, %rd96;
	@%p168 bra 	$L__BB16_108;
	setp.lt.s64 	%p169, %rd320, %rd96;
	selp.f64 	%fd211, %fd210, %fd88, %p169;
	min.s64 	%rd321, %rd320, %rd96;
$L__BB16_108:
	setp.lt.s32 	%p170, %r1, 225;
	mov.u64 	%rd356, %rd321;
	mov.f64 	%fd242, %fd211;
	@%p170 bra 	$L__BB16_198;
	ld.shared.f64 	%fd91, [_ZN6thrust24THRUST_300001_SM_1000_NS8cuda_cub4core6detail5shmemE+120];
	ld.shared.u64 	%rd99, [_ZN6thrust24THRUST_300001_SM_1000_NS8cuda_cub4core6detail5shmemE+128];
	setp.lt.f64 	%p171, %fd211, %fd91;
	mov.u64 	%rd356, %rd321;
	mov.f64 	%fd242, %fd211;
	@%p171 bra 	$L__BB16_198;
	setp.lt.f64 	%p172, %fd91, %fd211;
	mov.u64 	%rd356, %rd99;
	mov.f64 	%fd242, %fd91;
	@%p172 bra 	$L__BB16_198;
	setp.lt.s64 	%p173, %rd321, %rd99;
	selp.f64 	%fd242, %fd211, %fd91, %p173;
	min.s64 	%rd356, %rd321, %rd99;
	bra.uni 	$L__BB16_198;
$L__BB16_112:
	mov.u32 	%r18, %tid.x;
	cvt.u64.u32 	%rd200, %r18;
	cvta.to.global.u64 	%rd201, %rd196;
	mul.wide.u32 	%rd202, %r18, 8;
	add.s64 	%rd203, %rd201, %rd202;
	ld.global.f64 	%fd172, [%rd203];
	add.s32 	%r31, %r18, 256;
	cvt.u64.u32 	%rd204, %r31;
	ld.global.f64 	%fd173, [%rd203+2048];
	add.s32 	%r32, %r18, 512;
	cvt.u64.u32 	%rd205, %r32;
	ld.global.f64 	%fd174, [%rd203+4096];
	ld.global.f64 	%fd93, [%rd203+6144];
	or.b32  	%r33, %r18, 1024;
	cvt.u64.u32 	%rd101, %r33;
	add.s64 	%rd103, %rd197, %rd101;
	ld.global.f64 	%fd94, [%rd203+8192];
	setp.lt.f64 	%p3, %fd173, %fd172;
	selp.f64 	%fd175, %fd173, %fd172, %p3;
	selp.b64 	%rd206, %rd204, %rd200, %p3;
	setp.lt.f64 	%p4, %fd174, %fd175;
	selp.f64 	%fd95, %fd174, %fd175, %p4;
	selp.b64 	%rd104, %rd205, %rd206, %p4;
	setp.lt.f64 	%p5, %fd95, %fd93;
	mov.f64 	%fd212, %fd95;
	mov.u64 	%rd322, %rd104;
	@%p5 bra 	$L__BB16_115;
	add.s32 	%r34, %r18, 768;
	cvt.u64.u32 	%rd322, %r34;
	setp.lt.f64 	%p6, %fd93, %fd95;
	mov.f64 	%fd212, %fd93;
	@%p6 bra 	$L__BB16_115;
	mov.f64 	%fd212, %fd95;
	mov.u64 	%rd322, %rd104;
$L__BB16_115:
	add.s64 	%rd107, %rd197, %rd322;
	setp.lt.f64 	%p7, %fd212, %fd94;
	mov.f64 	%fd229, %fd212;
	mov.u64 	%rd343, %rd107;
	@%p7 bra 	$L__BB16_118;
	setp.lt.f64 	%p8, %fd94, %fd212;
	mov.f64 	%fd229, %fd94;
	mov.u64 	%rd343, %rd103;
	@%p8 bra 	$L__BB16_118;
	setp.lt.s64 	%p9, %rd322, %rd101;
	selp.f64 	%fd229, %fd212, %fd94, %p9;
	selp.b64 	%rd343, %rd107, %rd103, %p9;
$L__BB16_118:
	setp.lt.u64 	%p10, %rd199, 2560;
	mov.b64 	%rd332, 1280;
	@%p10 bra 	$L__BB16_136;
	mov.b64 	%rd332, 1280;
$L__BB16_120:
	mov.u64 	%rd110, %rd332;
	add.s64 	%rd209, %rd110, %rd200;
	shl.b64 	%rd210, %rd110, 3;
	cvta.to.global.u64 	%rd211, %rd196;
	add.s64 	%rd213, %rd211, %rd202;
	add.s64 	%rd214, %rd213, %rd210;
	add.s64 	%rd113, %rd209, %rd197;
	ld.global.f64 	%fd100, [%rd214];
	ld.global.f64 	%fd101, [%rd214+2048];
	ld.global.f64 	%fd102, [%rd214+4096];
	ld.global.f64 	%fd103, [%rd214+6144];
	ld.global.f64 	%fd104, [%rd214+8192];
	setp.lt.f64 	%p11, %fd229, %fd100;
	mov.f64 	%fd215, %fd229;
	mov.u64 	%rd326, %rd343;
	@%p11 bra 	$L__BB16_123;
	setp.lt.f64 	%p12, %fd100, %fd229;
	mov.f64 	%fd215, %fd100;
	mov.u64 	%rd326, %rd113;
	@%p12 bra 	$L__BB16_123;
	setp.lt.s64 	%p13, %rd343, %rd113;
	selp.f64 	%fd215, %fd229, %fd100, %p13;
	min.s64 	%rd326, %rd343, %rd113;
$L__BB16_123:
	setp.lt.f64 	%p14, %fd215, %fd101;
	mov.f64 	%fd216, %fd215;
	mov.u64 	%rd327, %rd326;
	@%p14 bra 	$L__BB16_126;
	add.s64 	%rd215, %rd110, %rd200;
	add.s64 	%rd216, %rd215, %rd197;
	add.s64 	%rd327, %rd216, 256;
	setp.lt.f64 	%p15, %fd101, %fd215;
	mov.f64 	%fd216, %fd101;
	@%p15 bra 	$L__BB16_126;
	add.s64 	%rd219, %rd216, 256;
	setp.lt.s64 	%p16, %rd326, %rd219;
	selp.f64 	%fd216, %fd215, %fd101, %p16;
	min.s64 	%rd327, %rd326, %rd219;
$L__BB16_126:
	setp.lt.f64 	%p17, %fd216, %fd102;
	mov.f64 	%fd217, %fd216;
	mov.u64 	%rd328, %rd327;
	@%p17 bra 	$L__BB16_129;
	add.s64 	%rd220, %rd110, %rd200;
	add.s64 	%rd221, %rd220, %rd197;
	add.s64 	%rd328, %rd221, 512;
	setp.lt.f64 	%p18, %fd102, %fd216;
	mov.f64 	%fd217, %fd102;
	@%p18 bra 	$L__BB16_129;
	add.s64 	%rd224, %rd221, 512;
	setp.lt.s64 	%p19, %rd327, %rd224;
	selp.f64 	%fd217, %fd216, %fd102, %p19;
	min.s64 	%rd328, %rd327, %rd224;
$L__BB16_129:
	setp.lt.f64 	%p20, %fd217, %fd103;
	mov.f64 	%fd218, %fd217;
	mov.u64 	%rd329, %rd328;
	@%p20 bra 	$L__BB16_132;
	add.s64 	%rd225, %rd110, %rd200;
	add.s64 	%rd226, %rd225, %rd197;
	add.s64 	%rd329, %rd226, 768;
	setp.lt.f64 	%p21, %fd103, %fd217;
	mov.f64 	%fd218, %fd103;
	@%p21 bra 	$L__BB16_132;
	setp.lt.s64 	%p22, %rd328, %rd329;
	selp.f64 	%fd218, %fd217, %fd103, %p22;
	min.s64 	%rd329, %rd328, %rd329;
$L__BB16_132:
	setp.lt.f64 	%p23, %fd218, %fd104;
	mov.f64 	%fd229, %fd218;
	mov.u64 	%rd343, %rd329;
	@%p23 bra 	$L__BB16_135;
	add.s64 	%rd227, %rd110, %rd200;
	add.s64 	%rd228, %rd227, %rd197;
	add.s64 	%rd343, %rd228, 1024;
	setp.lt.f64 	%p24, %fd104, %fd218;
	mov.f64 	%fd229, %fd104;
	@%p24 bra 	$L__BB16_135;
	setp.lt.s64 	%p25, %rd329, %rd343;
	selp.f64 	%fd229, %fd218, %fd104, %p25;
	min.s64 	%rd343, %rd329, %rd343;
$L__BB16_135:
	add.s64 	%rd332, %rd110, 1280;
	add.s64 	%rd229, %rd110, 2560;
	setp.le.s64 	%p26, %rd229, %rd199;
	@%p26 bra 	$L__BB16_120;
$L__BB16_136:
	setp.le.s64 	%p27, %rd199, %rd332;
	@%p27 bra 	$L__BB16_159;
	cvt.u32.u64 	%r35, %rd332;
	cvt.u32.u64 	%r36, %rd199;
	sub.s32 	%r19, %r36, %r35;
	setp.ge.s32 	%p28, %r18, %r19;
	@%p28 bra 	$L__BB16_159;
	cvta.to.global.u64 	%rd133, %rd196;
	not.b32 	%r38, %r18;
	add.s32 	%r39, %r38, %r36;
	sub.s32 	%r20, %r39, %r35;
	and.b32  	%r41, %r20, 768;
	setp.eq.s32 	%p29, %r41, 768;
	mov.u32 	%r389, %r18;
	@%p29 bra 	$L__BB16_144;
	add.s64 	%rd232, %rd332, %rd200;
	add.s64 	%rd334, %rd232, %rd197;
	shl.b64 	%rd233, %rd232, 3;
	add.s64 	%rd333, %rd133, %rd233;
	shr.u32 	%r42, %r20, 8;
	add.s32 	%r43, %r42, 1;
	and.b32  	%r44, %r43, 3;
	neg.s32 	%r387, %r44;
	mov.u32 	%r389, %r18;
$L__BB16_140:
	.pragma "nounroll";
	mov.u64 	%rd138, %rd343;
	mov.f64 	%fd116, %fd229;
	ld.global.f64 	%fd117, [%rd333];
	setp.lt.f64 	%p30, %fd116, %fd117;
	@%p30 bra 	$L__BB16_143;
	setp.lt.f64 	%p31, %fd117, %fd116;
	mov.f64 	%fd229, %fd117;
	mov.u64 	%rd343, %rd334;
	@%p31 bra 	$L__BB16_143;
	setp.lt.s64 	%p32, %rd138, %rd334;
	selp.f64 	%fd229, %fd116, %fd117, %p32;
	min.s64 	%rd343, %rd138, %rd334;
$L__BB16_143:
	add.s32 	%r389, %r389, 256;
	add.s64 	%rd334, %rd334, 256;
	add.s64 	%rd333, %rd333, 2048;
	add.s32 	%r387, %r387, 1;
	setp.ne.s32 	%p33, %r387, 0;
	@%p33 bra 	$L__BB16_140;
$L__BB16_144:
	setp.lt.u32 	%p34, %r20, 768;
	@%p34 bra 	$L__BB16_159;
	add.s32 	%r390, %r389, 512;
$L__BB16_146:
	mov.u32 	%r28, %r390;
	add.s32 	%r45, %r28, -512;
	cvt.u64.u32 	%rd234, %r45;
	add.s64 	%rd235, %rd332, %rd234;
	shl.b64 	%rd236, %rd235, 3;
	add.s64 	%rd146, %rd133, %rd236;
	add.s64 	%rd147, %rd235, %rd197;
	ld.global.f64 	%fd123, [%rd146];
	setp.lt.f64 	%p35, %fd229, %fd123;
	mov.f64 	%fd226, %fd229;
	mov.u64 	%rd340, %rd343;
	@%p35 bra 	$L__BB16_149;
	setp.lt.f64 	%p36, %fd123, %fd229;
	mov.f64 	%fd226, %fd123;
	mov.u64 	%rd340, %rd147;
	@%p36 bra 	$L__BB16_149;
	setp.lt.s64 	%p37, %rd343, %rd147;
	selp.f64 	%fd226, %fd229, %fd123, %p37;
	min.s64 	%rd340, %rd343, %rd147;
$L__BB16_149:
	add.s32 	%r46, %r28, -256;
	cvt.u64.u32 	%rd237, %r46;
	add.s64 	%rd238, %rd332, %rd237;
	add.s64 	%rd150, %rd238, %rd197;
	ld.global.f64 	%fd126, [%rd146+2048];
	setp.lt.f64 	%p38, %fd226, %fd126;
	mov.f64 	%fd227, %fd226;
	mov.u64 	%rd341, %rd340;
	@%p38 bra 	$L__BB16_152;
	setp.lt.f64 	%p39, %fd126, %fd226;
	mov.f64 	%fd227, %fd126;
	mov.u64 	%rd341, %rd150;
	@%p39 bra 	$L__BB16_152;
	setp.lt.s64 	%p40, %rd340, %rd150;
	selp.f64 	%fd227, %fd226, %fd126, %p40;
	min.s64 	%rd341, %rd340, %rd150;
$L__BB16_152:
	cvt.u64.u32 	%rd239, %r28;
	add.s64 	%rd240, %rd332, %rd239;
	add.s64 	%rd153, %rd240, %rd197;
	ld.global.f64 	%fd129, [%rd146+4096];
	setp.lt.f64 	%p41, %fd227, %fd129;
	mov.f64 	%fd228, %fd227;
	mov.u64 	%rd342, %rd341;
	@%p41 bra 	$L__BB16_155;
	setp.lt.f64 	%p42, %fd129, %fd227;
	mov.f64 	%fd228, %fd129;
	mov.u64 	%rd342, %rd153;
	@%p42 bra 	$L__BB16_155;
	setp.lt.s64 	%p43, %rd341, %rd153;
	selp.f64 	%fd228, %fd227, %fd129, %p43;
	min.s64 	%rd342, %rd341, %rd153;
$L__BB16_155:
	add.s32 	%r47, %r28, 256;
	cvt.u64.u32 	%rd241, %r47;
	add.s64 	%rd242, %rd332, %rd241;
	add.s64 	%rd156, %rd242, %rd197;
	ld.global.f64 	%fd132, [%rd146+6144];
	setp.lt.f64 	%p44, %fd228, %fd132;
	mov.f64 	%fd229, %fd228;
	mov.u64 	%rd343, %rd342;
	@%p44 bra 	$L__BB16_158;
	setp.lt.f64 	%p45, %fd132, %fd228;
	mov.f64 	%fd229, %fd132;
	mov.u64 	%rd343, %rd156;
	@%p45 bra 	$L__BB16_158;
	setp.lt.s64 	%p46, %rd342, %rd156;
	selp.f64 	%fd229, %fd228, %fd132, %p46;
	min.s64 	%rd343, %rd342, %rd156;
$L__BB16_158:
	add.s32 	%r390, %r28, 1024;
	add.s32 	%r48, %r28, 512;
	setp.lt.s32 	%p47, %r48, %r19;
	@%p47 bra 	$L__BB16_146;
$L__BB16_159:
	// begin inline asm
	mov.u32 %r49, %laneid;
	// end inline asm
	mov.b64 	%rd243, %fd229;
	mov.b64 	{%r51, %r56}, %rd243;
	mov.b32 	%r67, 1;
	mov.b32 	%r68, 31;
	mov.b32 	%r69, -1;
	// begin inline asm
	shfl.sync.down.b32 %r50, %r51, %r67, %r68, %r69;
	// end inline asm
	// begin inline asm
	shfl.sync.down.b32 %r55, %r56, %r67, %r68, %r69;
	// end inline asm
	mov.b64 	%rd244, {%r50, %r55};
	mov.b64 	%fd136, %rd244;
	mov.b64 	{%r61, %r66}, %rd343;
	// begin inline asm
	shfl.sync.down.b32 %r60, %r61, %r67, %r68, %r69;
	// end inline asm
	// begin inline asm
	shfl.sync.down.b32 %r65, %r66, %r67, %r68, %r69;
	// end inline asm
	mov.b64 	%rd160, {%r60, %r65};
	setp.gt.s32 	%p48, %r49, 30;
	setp.lt.f64 	%p49, %fd229, %fd136;
	or.pred  	%p50, %p48, %p49;
	mov.f64 	%fd231, %fd229;
	mov.u64 	%rd345, %rd343;
	@%p50 bra 	$L__BB16_162;
	setp.gt.f64 	%p51, %fd229, %fd136;
	mov.f64 	%fd231, %fd136;
	mov.u64 	%rd345, %rd160;
	@%p51 bra 	$L__BB16_162;
	setp.lt.s64 	%p52, %rd343, %rd160;
	selp.f64 	%fd231, %fd229, %fd136, %p52;
	min.s64 	%rd345, %rd343, %rd160;
$L__BB16_162:
	mov.b64 	%rd245, %fd231;
	mov.b64 	{%r71, %r76}, %rd245;
	mov.b32 	%r87, 2;
	mov.b32 	%r88, 31;
	mov.b32 	%r89, -1;
	// begin inline asm
	shfl.sync.down.b32 %r70, %r71, %r87, %r88, %r89;
	// end inline asm
	// begin inline asm
	shfl.sync.down.b32 %r75, %r76, %r87, %r88, %r89;
	// end inline asm
	mov.b64 	%rd246, {%r70, %r75};
	mov.b64 	%fd139, %rd246;
	mov.b64 	{%r81, %r86}, %rd345;
	// begin inline asm
	shfl.sync.down.b32 %r80, %r81, %r87, %r88, %r89;
	// end inline asm
	// begin inline asm
	shfl.sync.down.b32 %r85, %r86, %r87, %r88, %r89;
	// end inline asm
	mov.b64 	%rd163, {%r80, %r85};
	setp.gt.s32 	%p53, %r49, 29;
	setp.lt.f64 	%p54, %fd231, %fd139;
	or.pred  	%p55, %p53, %p54;
	mov.f64 	%fd232, %fd231;
	mov.u64 	%rd346, %rd345;
	@%p55 bra 	$L__BB16_165;
	setp.gt.f64 	%p56, %fd231, %fd139;
	mov.f64 	%fd232, %fd139;
	mov.u64 	%rd346, %rd163;
	@%p56 bra 	$L__BB16_165;
	setp.lt.s64 	%p57, %rd345, %rd163;
	selp.f64 	%fd232, %fd231, %fd139, %p57;
	min.s64 	%rd346, %rd345, %rd163;
$L__BB16_165:
	mov.b64 	%rd247, %fd232;
	mov.b64 	{%r91, %r96}, %rd247;
	mov.b32 	%r107, 4;
	mov.b32 	%r108, 31;
	mov.b32 	%r109, -1;
	// begin inline asm
	shfl.sync.down.b32 %r90, %r91, %r107, %r108, %r109;
	// end inline asm
	// begin inline asm
	shfl.sync.down.b32 %r95, %r96, %r107, %r108, %r109;
	// end inline asm
	mov.b64 	%rd248, {%r90, %r95};
	mov.b64 	%fd142, %rd248;
	mov.b64 	{%r101, %r106}, %rd346;
	// begin inline asm
	shfl.sync.down.b32 %r100, %r101, %r107, %r108, %r109;
	// end inline asm
	// begin inline asm
	shfl.sync.down.b32 %r105, %r106, %r107, %r108, %r109;
	// end inline asm
	mov.b64 	%rd166, {%r100, %r105};
	setp.gt.s32 	%p58, %r49, 27;
	setp.lt.f64 	%p59, %fd232, %fd142;
	or.pred  	%p60, %p58, %p59;
	mov.f64 	%fd233, %fd232;
	mov.u64 	%rd347, %rd346;
	@%p60 bra 	$L__BB16_168;
	setp.gt.f64 	%p61, %fd232, %fd142;
	mov.f64 	%fd233, %fd142;
	mov.u64 	%rd347, %rd166;
	@%p61 bra 	$L__BB16_168;
	setp.lt.s64 	%p62, %rd346, %rd166;
	selp.f64 	%fd233, %fd232, %fd142, %p62;
	min.s64 	%rd347, %rd346, %rd166;
$L__BB16_168:
	mov.b64 	%rd249, %fd233;
	mov.b64 	{%r111, %r116}, %rd249;
	mov.b32 	%r127, 8;
	mov.b32 	%r128, 31;
	mov.b32 	%r129, -1;
	// begin inline asm
	shfl.sync.down.b32 %r110, %r111, %r127, %r128, %r129;
	// end inline asm
	// begin inline asm
	shfl.sync.down.b32 %r115, %r116, %r127, %r128, %r129;
	// end inline asm
	mov.b64 	%rd250, {%r110, %r115};
	mov.b64 	%fd145, %rd250;
	mov.b64 	{%r121, %r126}, %rd347;
	// begin inline asm
	shfl.sync.down.b32 %r120, %r121, %r127, %r128, %r129;
	// end inline asm
	// begin inline asm
	shfl.sync.down.b32 %r125, %r126, %r127, %r128, %r129;
	// end inline asm
	mov.b64 	%rd169, {%r120, %r125};
	setp.gt.s32 	%p63, %r49, 23;
	setp.lt.f64 	%p64, %fd233, %fd145;
	or.pred  	%p65, %p63, %p64;
	mov.f64 	%fd234, %fd233;
	mov.u64 	%rd348, %rd347;
	@%p65 bra 	$L__BB16_171;
	setp.gt.f64 	%p66, %fd233, %fd145;
	mov.f64 	%fd234, %fd145;
	mov.u64 	%rd348, %rd169;
	@%p66 bra 	$L__BB16_171;
	setp.lt.s64 	%p67, %rd347, %rd169;
	selp.f64 	%fd234, %fd233, %fd145, %p67;
	min.s64 	%rd348, %rd347, %rd169;
$L__BB16_171:
	mov.b64 	%rd251, %fd234;
	mov.b64 	{%r131, %r136}, %rd251;
	mov.b32 	%r147, 16;
	mov.b32 	%r148, 31;
	mov.b32 	%r149, -1;
	// begin inline asm
	shfl.sync.down.b32 %r130, %r131, %r147, %r148, %r149;
	// end inline asm
	// begin inline asm
	shfl.sync.down.b32 %r135, %r136, %r147, %r148, %r149;
	// end inline asm
	mov.b64 	%rd252, {%r130, %r135};
	mov.b64 	%fd148, %rd252;
	mov.b64 	{%r141, %r146}, %rd348;
	// begin inline asm
	shfl.sync.down.b32 %r140, %r141, %r147, %r148, %r149;
	// end inline asm
	// begin inline asm
	shfl.sync.down.b32 %r145, %r146, %r147, %r148, %r149;
	// end inline asm
	mov.b64 	%rd172, {%r140, %r145};
	setp.gt.s32 	%p68, %r49, 15;
	setp.lt.f64 	%p69, %fd234, %fd148;
	or.pred  	%p70, %p68, %p69;
	mov.f64 	%fd242, %fd234;
	mov.u64 	%rd356, %rd348;
	@%p70 bra 	$L__BB16_174;
	setp.gt.f64 	%p71, %fd234, %fd148;
	mov.f64 	%fd242, %fd148;
	mov.u64 	%rd356, %rd172;
	@%p71 bra 	$L__BB16_174;
	setp.lt.s64 	%p72, %rd348, %rd172;
	selp.f64 	%fd242, %fd234, %fd148, %p72;
	min.s64 	%rd356, %rd348, %rd172;
$L__BB16_174:
	setp.ne.s32 	%p73, %r49, 0;
	@%p73 bra 	$L__BB16_176;
	shr.u32 	%r150, %r18, 1;
	and.b32  	%r151, %r150, 496;
	mov.u32 	%r152, _ZN6thrust24THRUST_300001_SM_1000_NS8cuda_cub4core6detail5shmemE;
	add.s32 	%r153, %r152, %r151;
	st.shared.f64 	[%r153+8], %fd242;
	st.shared.u64 	[%r153+16], %rd356;
$L__BB16_176:
	bar.sync 	0;
	setp.ne.s32 	%p74, %r18, 0;
	@%p74 bra 	$L__BB16_198;
	ld.shared.f64 	%fd151, [_ZN6thrust24THRUST_300001_SM_1000_NS8cuda_cub4core6detail5shmemE+24];
	ld.shared.u64 	%rd175, [_ZN6thrust24THRUST_300001_SM_1000_NS8cuda_cub4core6detail5shmemE+32];
	setp.lt.f64 	%p75, %fd242, %fd151;
	mov.f64 	%fd236, %fd242;
	mov.u64 	%rd350, %rd356;
	@%p75 bra 	$L__BB16_180;
	setp.lt.f64 	%p76, %fd151, %fd242;
	mov.f64 	%fd236, %fd151;
	mov.u64 	%rd350, %rd175;
	@%p76 bra 	$L__BB16_180;
	setp.lt.s64 	%p77, %rd356, %rd175;
	selp.f64 	%fd236, %fd242, %fd151, %p77;
	min.s64 	%rd350, %rd356, %rd175;
$L__BB16_180:
	ld.shared.f64 	%fd154, [_ZN6thrust24THRUST_300001_SM_1000_NS8cuda_cub4core6detail5shmemE+40];
	ld.shared.u64 	%rd178, [_ZN6thrust24THRUST_300001_SM_1000_NS8cuda_cub4core6detail5shmemE+48];
	setp.lt.f64 	%p78, %fd236, %fd154;
	mov.f64 	%fd237, %fd236;
	mov.u64 	%rd351, %rd350;
	@%p78 bra 	$L__BB16_183;
	setp.lt.f64 	%p79, %fd154, %fd236;
	mov.f64 	%fd237, %fd154;
	mov.u64 	%rd351, %rd178;
	@%p79 bra 	$L__BB16_183;
	setp.lt.s64 	%p80, %rd350, %rd178;
	selp.f64 	%fd237, %fd236, %fd154, %p80;
	min.s64 	%rd351, %rd350, %rd178;
$L__BB16_183:
	ld.shared.f64 	%fd157, [_ZN6thrust24THRUST_300001_SM_1000_NS8cuda_cub4core6detail5shmemE+56];
	ld.shared.u64 	%rd181, [_ZN6thrust24THRUST_300001_SM_1000_NS8cuda_cub4core6detail5shmemE+64];
	setp.lt.f64 	%p81, %fd237, %fd157;
	mov.f64 	%fd238, %fd237;
	mov.u64 	%rd352, %rd351;
	@%p81 bra 	$L__BB16_186;
	setp.lt.f64 	%p82, %fd157, %fd237;
	mov.f64 	%fd238, %fd157;
	mov.u64 	%rd352, %rd181;
	@%p82 bra 	$L__BB16_186;
	setp.lt.s64 	%p83, %rd351, %rd181;
	selp.f64 	%fd238, %fd237, %fd157, %p83;
	min.s64 	%rd352, %rd351, %rd181;
$L__BB16_186:
	ld.shared.f64 	%fd160, [_ZN6thrust24THRUST_300001_SM_1000_NS8cuda_cub4core6detail5shmemE+72];
	ld.shared.u64 	%rd184, [_ZN6thrust24THRUST_300001_SM_1000_NS8cuda_cub4core6detail5shmemE+80];
	setp.lt.f64 	%p84, %fd238, %fd160;
	mov.f64 	%fd239, %fd238;
	mov.u64 	%rd353, %rd352;
	@%p84 bra 	$L__BB16_189;
	setp.lt.f64 	%p85, %fd160, %fd238;
	mov.f64 	%fd239, %fd160;
	mov.u64 	%rd353, %rd184;
	@%p85 bra 	$L__BB16_189;
	setp.lt.s64 	%p86, %rd352, %rd184;
	selp.f64 	%fd239, %fd238, %fd160, %p86;
	min.s64 	%rd353, %rd352, %rd184;
$L__BB16_189:
	ld.shared.f64 	%fd163, [_ZN6thrust24THRUST_300001_SM_1000_NS8cuda_cub4core6detail5shmemE+88];
	ld.shared.u64 	%rd187, [_ZN6thrust24THRUST_300001_SM_1000_NS8cuda_cub4core6detail5shmemE+96];
	setp.lt.f64 	%p87, %fd239, %fd163;
	mov.f64 	%fd240, %fd239;
	mov.u64 	%rd354, %rd353;
	@%p87 bra 	$L__BB16_192;
	setp.lt.f64 	%p88, %fd163, %fd239;
	mov.f64 	%fd240, %fd163;
	mov.u64 	%rd354, %rd187;
	@%p88 bra 	$L__BB16_192;
	setp.lt.s64 	%p89, %rd353, %rd187;
	selp.f64 	%fd240, %fd239, %fd163, %p89;
	min.s64 	%rd354, %rd353, %rd187;
$L__BB16_192:
	ld.shared.f64 	%fd166, [_ZN6thrust24THRUST_300001_SM_1000_NS8cuda_cub4core6detail5shmemE+104];
	ld.shared.u64 	%rd190, [_ZN6thrust24THRUST_300001_SM_1000_NS8cuda_cub4core6detail5shmemE+112];
	setp.lt.f64 	%p90, %fd240, %fd166;
	mov.f64 	%fd241, %fd240;
	mov.u64 	%rd355, %rd354;
	@%p90 bra 	$L__BB16_195;
	setp.lt.f64 	%p91, %fd166, %fd240;
	mov.f64 	%fd241, %fd166;
	mov.u64 	%rd355, %rd190;
	@%p91 bra 	$L__BB16_195;
	setp.lt.s64 	%p92, %rd354, %rd190;
	selp.f64 	%fd241, %fd240, %fd166, %p92;
	min.s64 	%rd355, %rd354, %rd190;
$L__BB16_195:
	ld.shared.f64 	%fd169, [_ZN6thrust24THRUST_300001_SM_1000_NS8cuda_cub4core6detail5shmemE+120];
	ld.shared.u64 	%rd193, [_ZN6thrust24THRUST_300001_SM_1000_NS8cuda_cub4core6detail5shmemE+128];
	setp.lt.f64 	%p93, %fd241, %fd169;
	mov.u64 	%rd356, %rd355;
	mov.f64 	%fd242, %fd241;
	@%p93 bra 	$L__BB16_198;
	setp.lt.f64 	%p94, %fd169, %fd241;
	mov.u64 	%rd356, %rd193;
	mov.f64 	%fd242, %fd169;
	@%p94 bra 	$L__BB16_198;
	setp.lt.s64 	%p95, %rd355, %rd193;
	selp.f64 	%fd242, %fd241, %fd169, %p95;
	min.s64 	%rd356, %rd355, %rd193;
$L__BB16_198:
	mov.u32 	%r381, %tid.x;
	setp.ne.s32 	%p222, %r381, 0;
	@%p222 bra 	$L__BB16_200;
	ld.param.u64 	%rd286, [_ZN6thrust24THRUST_300001_SM_1000_NS8cuda_cub4core6detail13_kernel_agentINS1_8__reduce11ReduceAgentINS0_12zip_iteratorIN4cuda3std3__45tupleIJNS0_6detail15normal_iteratorINS0_10device_ptrIdEEEENS0_17counting_iteratorIlNS0_11use_defaultESI_SI_EEEEEEEPNSB_IJdlEEESM_lNS1_9__extrema9arg_min_fIdlNSA_4lessIdEEEEEEJSL_SN_lSS_EEEvDpT0__param_1];
	cvta.to.global.u64 	%rd285, %rd286;
	st.global.f64 	[%rd285], %fd242;
	st.global.u64 	[%rd285+8], %rd356;
$L__BB16_200:
	ret;

}
	// .globl	_ZN6thrust24THRUST_300001_SM_1000_NS8cuda_cub4core6detail13_kernel_agentINS1_8__reduce11ReduceAgentINS0_12zip_iteratorIN4cuda3std3__45tupleIJNS0_6detail15normal_iteratorINS0_10device_ptrIdEEEENS0_17counting_iteratorIlNS0_11use_defaultESI_SI_EEEEEEEPNSB_IJdlEEESM_lNS1_9__extrema9arg_min_fIdlNSA_4lessIdEEEEEEJSL_SN_lN3cub18CUB_300001_SM_100013GridEvenShareIlEENSV_9GridQueueIyEESS_EEEvDpT0_
.visible .entry _ZN6thrust24THRUST_300001_SM_1000_NS8cuda_cub4core6detail13_kernel_agentINS1_8__reduce11ReduceAgentINS0_12zip_iteratorIN4cuda3std3__45tupleIJNS0_6detail15normal_iteratorINS0_10device_ptrIdEEEENS0_17counting_iteratorIlNS0_11use_defaultESI_SI_EEEEEEEPNSB_IJdlEEESM_lNS1_9__extrema9arg_min_fIdlNSA_4lessIdEEEEEEJSL_SN_lN3cub18CUB_300001_SM_100013GridEvenShareIlEENSV_9GridQueueIyEESS_EEEvDpT0_(
	.param .align 8 .b8 _ZN6thrust24THRUST_300001_SM_1000_NS8cuda_cub4core6detail13_kernel_agentINS1_8__reduce11ReduceAgentINS0_12zip_iteratorIN4cuda3std3__45tupleIJNS0_6detail15normal_iteratorINS0_10device_ptrIdEEEENS0_17counting_iteratorIlNS0_11use_defaultESI_SI_EEEEEEEPNSB_IJdlEEESM_lNS1_9__extrema9arg_min_fIdlNSA_4lessIdEEEEEEJSL_SN_lN3cub18CUB_300001_SM_100013GridEvenShareIlEENSV_9GridQueueIyEESS_EEEvDpT0__param_0[16],
	.param .u64 .ptr .align 1 _ZN6thrust24THRUST_300001_SM_1000_NS8cuda_cub4core6detail13_kernel_agentINS1_8__reduce11ReduceAgentINS0_12zip_iteratorIN4cuda3std3__45tupleIJNS0_6detail15normal_iteratorINS0_10device_ptrIdEEEENS0_17counting_iteratorIlNS0_11use_defaultESI_SI_EEEEEEEPNSB_IJdlEEESM_lNS1_9__extrema9arg_min_fIdlNSA_4lessIdEEEEEEJSL_SN_lN3cub18CUB_300001_SM_100013GridEvenShareIlEENSV_9GridQueueIyEESS_EEEvDpT0__param_1,
	.param .u64 _ZN6thrust24THRUST_300001_SM_1000_NS8cuda_cub4core6detail13_kernel_agentINS1_8__reduce11ReduceAgentINS0_12zip_iteratorIN4cuda3std3__45tupleIJNS0_6detail15normal_iteratorINS0_10device_ptrIdEEEENS0_17counting_iteratorIlNS0_11use_defaultESI_SI_EEEEEEEPNSB_IJdlEEESM_lNS1_9__extrema9arg_min_fIdlNSA_4lessIdEEEEEEJSL_SN_lN3cub18CUB_300001_SM_100013GridEvenShareIlEENSV_9GridQueueIyEESS_EEEvDpT0__param_2,
	.param .align 8 .b8 _ZN6thrust24THRUST_300001_SM_1000_NS8cuda_cub4core6detail13_kernel_agentINS1_8__reduce11ReduceAgentINS0_12zip_iteratorIN4cuda3std3__45tupleIJNS0_6detail15normal_iteratorINS0_10device_ptrIdEEEENS0_17counting_iteratorIlNS0_11use_defaultESI_SI_EEEEEEEPNSB_IJdlEEESM_lNS1_9__extrema9arg_min_fIdlNSA_4lessIdEEEEEEJSL_SN_lN3cub18CUB_300001_SM_100013GridEvenShareIlEENSV_9GridQueueIyEESS_EEEvDpT0__param_3[72],
	.param .align 8 .b8 _ZN6thrust24THRUST_300001_SM_1000_NS8cuda_cub4core6detail13_kernel_agentINS1_8__reduce11ReduceAgentINS0_12zip_iteratorIN4cuda3std3__45tupleIJNS0_6detail15normal_iteratorINS0_10device_ptrIdEEEENS0_17counting_iteratorIlNS0_11use_defaultESI_SI_EEEEEEEPNSB_IJdlEEESM_lNS1_9__extrema9arg_min_fIdlNSA_4lessIdEEEEEEJSL_SN_lN3cub18CUB_300001_SM_100013GridEvenShareIlEENSV_9GridQueueIyEESS_EEEvDpT0__param_4[8],
	.param .align 1 .b8 _ZN6thrust24THRUST_300001_SM_1000_NS8cuda_cub4core6detail13_kernel_agentINS1_8__reduce11ReduceAgentINS0_12zip_iteratorIN4cuda3std3__45tupleIJNS0_6detail15normal_iteratorINS0_10device_ptrIdEEEENS0_17counting_iteratorIlNS0_11use_defaultESI_SI_EEEEEEEPNSB_IJdlEEESM_lNS1_9__extrema9arg_min_fIdlNSA_4lessIdEEEEEEJSL_SN_lN3cub18CUB_300001_SM_100013GridEvenShareIlEENSV_9GridQueueIyEESS_EEEvDpT0__param_5[1]
)
.maxntid 256
{
	.reg .pred 	%p<225>;
	.reg .b32 	%r<399>;
	.reg .b64 	%rd<351>;
	.reg .b64 	%fd<243>;

	ld.param.u64 	%rd3, [_ZN6thrust24THRUST_300001_SM_1000_NS8cuda_cub4core6detail13_kernel_agentINS1_8__reduce11ReduceAgentINS0_12zip_iteratorIN4cuda3std3__45tupleIJNS0_6detail15normal_iteratorINS0_10device_ptrIdEEEENS0_17counting_iteratorIlNS0_11use_defaultESI_SI_EEEEEEEPNSB_IJdlEEESM_lNS1_9__extrema9arg_min_fIdlNSA_4lessIdEEEEEEJSL_SN_lN3cub18CUB_300001_SM_100013GridEvenShareIlEENSV_9GridQueueIyEESS_EEEvDpT0__param_0+8];
	ld.param.u64 	%rd199, [_ZN6thrust24THRUST_300001_SM_1000_NS8cuda_cub4core6detail13_kernel_agentINS1_8__reduce11ReduceAgentINS0_12zip_iteratorIN4cuda3std3__45tupleIJNS0_6detail15normal_iteratorINS0_10device_ptrIdEEEENS0_17counting_iteratorIlNS0_11use_defaultESI_SI_EEEEEEEPNSB_IJdlEEESM_lNS1_9__extrema9arg_min_fIdlNSA_4lessIdEEEEEEJSL_SN_lN3cub18CUB_300001_SM_100013GridEvenShareIlEENSV_9GridQueueIyEESS_EEEvDpT0__param_0];
	ld.param.u64 	%rd200, [_ZN6thrust24THRUST_300001_SM_1000_NS8cuda_cub4core6detail13_kernel_agentINS1_8__reduce11ReduceAgentINS0_12zip_iteratorIN4cuda3std3__45tupleIJNS0_6detail15normal_iteratorINS0_10device_ptrIdEEEENS0_17counting_iteratorIlNS0_11use_defaultESI_SI_EEEEEEEPNSB_IJdlEEESM_lNS1_9__extrema9arg_min_fIdlNSA_4lessIdEEEEEEJSL_SN_lN3cub18CUB_300001_SM_100013GridEvenShareIlEENSV_9GridQueueIyEESS_EEEvDpT0__param_4];
	ld.param.u64 	%rd198, [_ZN6thrust24THRUST_300001_SM_1000_NS8cuda_cub4core6detail13_kernel_agentINS1_8__reduce11ReduceAgentINS0_12zip_iteratorIN4cuda3std3__45tupleIJNS0_6detail15normal_iteratorINS0_10device_ptrIdEEEENS0_17counting_iteratorIlNS0_11use_defaultESI_SI_EEEEEEEPNSB_IJdlEEESM_lNS1_9__extrema9arg_min_fIdlNSA_4lessIdEEEEEEJSL_SN_lN3cub18CUB_300001_SM_100013GridEvenShareIlEENSV_9GridQueueIyEESS_EEEvDpT0__param_2];
	cvta.to.global.u64 	%rd1, %rd200;
	cvta.to.global.u64 	%rd2, %rd199;
	mov.u32 	%r1, %ctaid.x;
	mul.lo.s32 	%r33, %r1, 1280;
	cvt.u64.u32 	%rd4, %r33;
	mov.u32 	%r34, %nctaid.x;
	mul.lo.s32 	%r35, %r34, 1280;
	cvt.u64.u32 	%rd5, %r35;
	add.s64 	%rd201, %rd4, 1280;
	setp.le.s64 	%p1, %rd201, %rd198;
	@%p1 bra 	$L__BB17_111;
	cvt.u32.u64 	%r159, %rd4;
	cvt.u32.u64 	%r2, %rd198;
	sub.s32 	%r3, %r2, %r159;
	mov.u32 	%r4, %tid.x;
	setp.ge.s32 	%p98, %r4, %r3;
	mov.f64 	%fd188, 0d0000000000000000;
	mov.b64 	%rd292, 0;
	mov.u32 	%r393, %r4;
	@%p98 bra 	$L__BB17_3;
	cvt.u64.u32 	%rd240, %r4;
	add.s64 	%rd241, %rd4, %rd240;
	shl.b64 	%rd242, %rd241, 3;
	add.s64 	%rd243, %rd2, %rd242;
	add.s64 	%rd292, %rd3, %rd241;
	ld.global.f64 	%fd188, [%rd243];
	add.s32 	%r393, %r4, 256;
$L__BB17_3:
	setp.ge.s32 	%p99, %r393, %r3;
	@%p99 bra 	$L__BB17_25;
	not.b32 	%r161, %r393;
	add.s32 	%r162, %r161, %r2;
	sub.s32 	%r7, %r162, %r159;
	and.b32  	%r163, %r7, 768;
	setp.eq.s32 	%p100, %r163, 768;
	@%p100 bra 	$L__BB17_10;
	cvt.u64.u32 	%rd245, %r393;
	add.s64 	%rd246, %rd245, %rd4;
	add.s64 	%rd283, %rd246, %rd3;
	shl.b64 	%rd247, %rd246, 3;
	add.s64 	%rd282, %rd2, %rd247;
	shr.u32 	%r164, %r7, 8;
	add.s32 	%r165, %r164, 1;
	and.b32  	%r166, %r165, 3;
	neg.s32 	%r391, %r166;
$L__BB17_6:
	.pragma "nounroll";
	mov.u64 	%rd12, %rd292;
	mov.f64 	%fd3, %fd188;
	ld.global.f64 	%fd4, [%rd282];
	setp.lt.f64 	%p101, %fd3, %fd4;
	@%p101 bra 	$L__BB17_9;
	setp.lt.f64 	%p102, %fd4, %fd3;
	mov.u64 	%rd292, %rd283;
	mov.f64 	%fd188, %fd4;
	@%p102 bra 	$L__BB17_9;
	setp.lt.s64 	%p103, %rd12, %rd283;
	min.s64 	%rd292, %rd12, %rd283;
	selp.f64 	%fd188, %fd3, %fd4, %p103;
$L__BB17_9:
	add.s32 	%r393, %r393, 256;
	add.s64 	%rd283, %rd283, 256;
	add.s64 	%rd282, %rd282, 2048;
	add.s32 	%r391, %r391, 1;
	setp.ne.s32 	%p104, %r391, 0;
	@%p104 bra 	$L__BB17_6;
$L__BB17_10:
	setp.lt.u32 	%p105, %r7, 768;
	@%p105 bra 	$L__BB17_25;
	add.s32 	%r394, %r393, 512;
$L__BB17_12:
	mov.u32 	%r15, %r394;
	add.s32 	%r167, %r15, -512;
	cvt.s64.s32 	%rd248, %r167;
	add.s64 	%rd249, %rd248, %rd4;
	shl.b64 	%rd250, %rd249, 3;
	add.s64 	%rd20, %rd2, %rd250;
	add.s64 	%rd21, %rd249, %rd3;
	ld.global.f64 	%fd10, [%rd20];
	setp.lt.f64 	%p106, %fd188, %fd10;
	mov.u64 	%rd289, %rd292;
	mov.f64 	%fd185, %fd188;
	@%p106 bra 	$L__BB17_15;
	setp.lt.f64 	%p107, %fd10, %fd188;
	mov.u64 	%rd289, %rd21;
	mov.f64 	%fd185, %fd10;
	@%p107 bra 	$L__BB17_15;
	setp.lt.s64 	%p108, %rd292, %rd21;
	min.s64 	%rd289, %rd292, %rd21;
	selp.f64 	%fd185, %fd188, %fd10, %p108;
$L__BB17_15:
	add.s32 	%r168, %r15, -256;
	cvt.s64.s32 	%rd251, %r168;
	add.s64 	%rd252, %rd251, %rd4;
	add.s64 	%rd24, %rd252, %rd3;
	ld.global.f64 	%fd13, [%rd20+2048];
	setp.lt.f64 	%p109, %fd185, %fd13;
	mov.u64 	%rd290, %rd289;
	mov.f64 	%fd186, %fd185;
	@%p109 bra 	$L__BB17_18;
	setp.lt.f64 	%p110, %fd13, %fd185;
	mov.u64 	%rd290, %rd24;
	mov.f64 	%fd186, %fd13;
	@%p110 bra 	$L__BB17_18;
	setp.lt.s64 	%p111, %rd289, %rd24;
	min.s64 	%rd290, %rd289, %rd24;
	selp.f64 	%fd186, %fd185, %fd13, %p111;
$L__BB17_18:
	cvt.s64.s32 	%rd253, %r15;
	add.s64 	%rd254, %rd253, %rd4;
	add.s64 	%rd27, %rd254, %rd3;
	ld.global.f64 	%fd16, [%rd20+4096];
	setp.lt.f64 	%p112, %fd186, %fd16;
	mov.u64 	%rd291, %rd290;
	mov.f64 	%fd187, %fd186;
	@%p112 bra 	$L__BB17_21;
	setp.lt.f64 	%p113, %fd16, %fd186;
	mov.u64 	%rd291, %rd27;
	mov.f64 	%fd187, %fd16;
	@%p113 bra 	$L__BB17_21;
	setp.lt.s64 	%p114, %rd290, %rd27;
	min.s64 	%rd291, %rd290, %rd27;
	selp.f64 	%fd187, %fd186, %fd16, %p114;
$L__BB17_21:
	add.s32 	%r169, %r15, 256;
	cvt.s64.s32 	%rd255, %r169;
	add.s64 	%rd256, %rd255, %rd4;
	add.s64 	%rd30, %rd256, %rd3;
	ld.global.f64 	%fd19, [%rd20+6144];
	setp.lt.f64 	%p115, %fd187, %fd19;
	mov.u64 	%rd292, %rd291;
	mov.f64 	%fd188, %fd187;
	@%p115 bra 	$L__BB17_24;
	setp.lt.f64 	%p116, %fd19, %fd187;
	mov.u64 	%rd292, %rd30;
	mov.f64 	%fd188, %fd19;
	@%p116 bra 	$L__BB17_24;
	setp.lt.s64 	%p117, %rd291, %rd30;
	min.s64 	%rd292, %rd291, %rd30;
	selp.f64 	%fd188, %fd187, %fd19, %p117;
$L__BB17_24:
	add.s32 	%r394, %r15, 1024;
	add.s32 	%r170, %r15, 512;
	setp.lt.s32 	%p118, %r170, %r3;
	@%p118 bra 	$L__BB17_12;
$L__BB17_25:
	setp.lt.s32 	%p119, %r3, 256;
	@%p119 bra 	$L__BB17_65;
	// begin inline asm
	mov.u32 %r284, %laneid;
	// end inline asm
	mov.b64 	%rd267, %fd188;
	mov.b64 	{%r286, %r291}, %rd267;
	mov.b32 	%r302, 1;
	mov.b32 	%r303, 31;
	mov.b32 	%r304, -1;
	// begin inline asm
	shfl.sync.down.b32 %r285, %r286, %r302, %r303, %r304;
	// end inline asm
	// begin inline asm
	shfl.sync.down.b32 %r290, %r291, %r302, %r303, %r304;
	// end inline asm
	mov.b64 	%rd268, {%r285, %r290};
	mov.b64 	%fd23, %rd268;
	mov.b64 	{%r296, %r301}, %rd292;
	// begin inline asm
	shfl.sync.down.b32 %r295, %r296, %r302, %r303, %r304;
	// end inline asm
	// begin inline asm
	shfl.sync.down.b32 %r300, %r301, %r302, %r303, %r304;
	// end inline asm
	mov.b64 	%rd34, {%r295, %r300};
	setp.gt.s32 	%p176, %r284, 30;
	setp.lt.f64 	%p177, %fd188, %fd23;
	or.pred  	%p178, %p176, %p177;
	mov.u64 	%rd294, %rd292;
	mov.f64 	%fd190, %fd188;
	@%p178 bra 	$L__BB17_29;
	setp.gt.f64 	%p179, %fd188, %fd23;
	mov.u64 	%rd294, %rd34;
	mov.f64 	%fd190, %fd23;
	@%p179 bra 	$L__BB17_29;
	setp.lt.s64 	%p180, %rd292, %rd34;
	min.s64 	%rd294, %rd292, %rd34;
	selp.f64 	%fd190, %fd188, %fd23, %p180;
$L__BB17_29:
	mov.b64 	%rd269, %fd190;
	mov.b64 	{%r306, %r311}, %rd269;
	mov.b32 	%r322, 2;
	mov.b32 	%r323, 31;
	mov.b32 	%r324, -1;
	// begin inline asm
	shfl.sync.down.b32 %r305, %r306, %r322, %r323, %r324;
	// end inline asm
	// begin inline asm
	shfl.sync.down.b32 %r310, %r311, %r322, %r323, %r324;
	// end inline asm
	mov.b64 	%rd270, {%r305, %r310};
	mov.b64 	%fd26, %rd270;
	mov.b64 	{%r316, %r321}, %rd294;
	// begin inline asm
	shfl.sync.down.b32 %r315, %r316, %r322, %r323, %r324;
	// end inline asm
	// begin inline asm
	shfl.sync.down.b32 %r320, %r321, %r322, %r323, %r324;
	// end inline asm
	mov.b64 	%rd37, {%r315, %r320};
	setp.gt.s32 	%p181, %r284, 29;
	setp.lt.f64 	%p182, %fd190, %fd26;
	or.pred  	%p183, %p181, %p182;
	mov.u64 	%rd295, %rd294;
	mov.f64 	%fd191, %fd190;
	@%p183 bra 	$L__BB17_32;
	setp.gt.f64 	%p184, %fd190, %fd26;
	mov.u64 	%rd295, %rd37;
	mov.f64 	%fd191, %fd26;
	@%p184 bra 	$L__BB17_32;
	setp.lt.s64 	%p185, %rd294, %rd37;
	min.s64 	%rd295, %rd294, %rd37;
	selp.f64 	%fd191, %fd190, %fd26, %p185;
$L__BB17_32:
	mov.b64 	%rd271, %fd191;
	mov.b64 	{%r326, %r331}, %rd271;
	mov.b32 	%r342, 4;
	mov.b32 	%r343, 31;
	mov.b32 	%r344, -1;
	// begin inline asm
	shfl.sync.down.b32 %r325, %r326, %r342, %r343, %r344;
	// end inline asm
	// begin inline asm
	shfl.sync.down.b32 %r330, %r331, %r342, %r343, %r344;
	// end inline asm
	mov.b64 	%rd272, {%r325, %r330};
	mov.b64 	%fd29, %rd272;
	mov.b64 	{%r336, %r341}, %rd295;
	// begin inline asm
	shfl.sync.down.b32 %r335, %r336, %r342, %r343, %r344;
	// end inline asm
	// begin inline asm
	shfl.sync.down.b32 %r340, %r341, %r342, %r343, %r344;
	// end inline asm
	mov.b64 	%rd40, {%r335, %r340};
	setp.gt.s32 	%p186, %r284, 27;
	setp.lt.f64 	%p187, %fd191, %fd29;
	or.pred  	%p188, %p186, %p187;
	mov.u64 	%rd296, %rd295;
	mov.f64 	%fd192, %fd191;
	@%p188 bra 	$L__BB17_35;
	setp.gt.f64 	%p189, %fd191, %fd29;
	mov.u64 	%rd296, %rd40;
	mov.f64 	%fd192, %fd29;
	@%p189 bra 	$L__BB17_35;
	setp.lt.s64 	%p190, %rd295, %rd40;
	min.s64 	%rd296, %rd295, %rd40;
	selp.f64 	%fd192, %fd191, %fd29, %p190;
$L__BB17_35:
	mov.b64 	%rd273, %fd192;
	mov.b64 	{%r346, %r351}, %rd273;
	mov.b32 	%r362, 8;
	mov.b32 	%r363, 31;
	mov.b32 	%r364, -1;
	// begin inline asm
	shfl.sync.down.b32 %r345, %r346, %r362, %r363, %r364;
	// end inline asm
	// begin inline asm
	shfl.sync.down.b32 %r350, %r351, %r362, %r363, %r364;
	// end inline asm
	mov.b64 	%rd274, {%r345, %r350};
	mov.b64 	%fd32, %rd274;
	mov.b64 	{%r356, %r361}, %rd296;
	// begin inline asm
	shfl.sync.down.b32 %r355, %r356, %r362, %r363, %r364;
	// end inline asm
	// begin inline asm
	shfl.sync.down.b32 %r360, %r361, %r362, %r363, %r364;
	// end inline asm
	mov.b64 	%rd43, {%r355, %r360};
	setp.gt.s32 	%p191, %r284, 23;
	setp.lt.f64 	%p192, %fd192, %fd32;
	or.pred  	%p193, %p191, %p192;
	mov.u64 	%rd297, %rd296;
	mov.f64 	%fd193, %fd192;
	@%p193 bra 	$L__BB17_38;
	setp.gt.f64 	%p194, %fd192, %fd32;
	mov.u64 	%rd297, %rd43;
	mov.f64 	%fd193, %fd32;
	@%p194 bra 	$L__BB17_38;
	setp.lt.s64 	%p195, %rd296, %rd43;
	min.s64 	%rd297, %rd296, %rd43;
	selp.f64 	%fd193, %fd192, %fd32, %p195;
$L__BB17_38:
	mov.b64 	%rd275, %fd193;
	mov.b64 	{%r366, %r371}, %rd275;
	mov.b32 	%r382, 16;
	mov.b32 	%r383, 31;
	mov.b32 	%r384, -1;
	// begin inline asm
	shfl.sync.down.b32 %r365, %r366, %r382, %r383, %r384;
	// end inline asm
	// begin inline asm
	shfl.sync.down.b32 %r370, %r371, %r382, %r383, %r384;
	// end inline asm
	mov.b64 	%rd276, {%r365, %r370};
	mov.b64 	%fd35, %rd276;
	mov.b64 	{%r376, %r381}, %rd297;
	// begin inline asm
	shfl.sync.down.b32 %r375, %r376, %r382, %r383, %r384;
	// end inline asm
	// begin inline asm
	shfl.sync.down.b32 %r380, %r381, %r382, %r383, %r384;
	// end inline asm
	mov.b64 	%rd46, {%r375, %r380};
	setp.gt.s32 	%p196, %r284, 15;
	setp.lt.f64 	%p197, %fd193, %fd35;
	or.pred  	%p198, %p196, %p197;
	mov.u64 	%rd350, %rd297;
	mov.f64 	%fd242, %fd193;
	@%p198 bra 	$L__BB17_41;
	setp.gt.f64 	%p199, %fd193, %fd35;
	mov.u64 	%rd350, %rd46;
	mov.f64 	%fd242, %fd35;
	@%p199 bra 	$L__BB17_41;
	setp.lt.s64 	%p200, %rd297, %rd46;
	min.s64 	%rd350, %rd297, %rd46;
	selp.f64 	%fd242, %fd193, %fd35, %p200;
$L__BB17_41:
	setp.ne.s32 	%p201, %r284, 0;
	@%p201 bra 	$L__BB17_43;
	shr.u32 	%r385, %r4, 1;
	and.b32  	%r386, %r385, 496;
	mov.u32 	%r387, _ZN6thrust24THRUST_300001_SM_1000_NS8cuda_cub4core6detail5shmemE;
	add.s32 	%r388, %r387, %r386;
	st.shared.f64 	[%r388+8], %fd242;
	st.shared.u64 	[%r388+16], %rd350;
$L__BB17_43:
	bar.sync 	0;
	setp.ne.s32 	%p202, %r4, 0;
	@%p202 bra 	$L__BB17_201;
	ld.shared.f64 	%fd38, [_ZN6thrust24THRUST_300001_SM_1000_NS8cuda_cub4core6detail5shmemE+24];
	ld.shared.u64 	%rd49, [_ZN6thrust24THRUST_300001_SM_1000_NS8cuda_cub4core6detail5shmemE+32];
	setp.lt.f64 	%p203, %fd242, %fd38;
	mov.u64 	%rd299, %rd350;
	mov.f64 	%fd195, %fd242;
	@%p203 bra 	$L__BB17_47;
	setp.lt.f64 	%p204, %fd38, %fd242;
	mov.u64 	%rd299, %rd49;
	mov.f64 	%fd195, %fd38;
	@%p204 bra 	$L__BB17_47;
	setp.lt.s64 	%p205, %rd350, %rd49;
	min.s64 	%rd299, %rd350, %rd49;
	selp.f64 	%fd195, %fd242, %fd38, %p205;
$L__BB17_47:
	ld.shared.f64 	%fd41, [_ZN6thrust24THRUST_300001_SM_1000_NS8cuda_cub4core6detail5shmemE+40];
	ld.shared.u64 	%rd52, [_ZN6thrust24THRUST_300001_SM_1000_NS8cuda_cub4core6detail5shmemE+48];
	setp.lt.f64 	%p206, %fd195, %fd41;
	mov.u64 	%rd300, %rd299;
	mov.f64 	%fd196, %fd195;
	@%p206 bra 	$L__BB17_50;
	setp.lt.f64 	%p207, %fd41, %fd195;
	mov.u64 	%rd300, %rd52;
	mov.f64 	%fd196, %fd41;
	@%p207 bra 	$L__BB17_50;
	setp.lt.s64 	%p208, %rd299, %rd52;
	min.s64 	%rd300, %rd299, %rd52;
	selp.f64 	%fd196, %fd195, %fd41, %p208;
$L__BB17_50:
	ld.shared.f64 	%fd44, [_ZN6thrust24THRUST_300001_SM_1000_NS8cuda_cub4core6detail5shmemE+56];
	ld.shared.u64 	%rd55, [_ZN6thrust24THRUST_300001_SM_1000_NS8cuda_cub4core6detail5shmemE+64];
	setp.lt.f64 	%p209, %fd196, %fd44;
	mov.u64 	%rd301, %rd300;
	mov.f64 	%fd197, %fd196;
	@%p209 bra 	$L__BB17_53;
	setp.lt.f64 	%p210, %fd44, %fd196;
	mov.u64 	%rd301, %rd55;
	mov.f64 	%fd197, %fd44;
	@%p210 bra 	$L__BB17_53;
	setp.lt.s64 	%p211, %rd300, %rd55;
	min.s64 	%rd301, %rd300, %rd55;
	selp.f64 	%fd197, %fd196, %fd44, %p211;
$L__BB17_53:
	ld.shared.f64 	%fd47, [_ZN6thrust24THRUST_300001_SM_1000_NS8cuda_cub4core6detail5shmemE+72];
	ld.shared.u64 	%rd58, [_ZN6thrust24THRUST_300001_SM_1000_NS8cuda_cub4core6detail5shmemE+80];
	setp.lt.f64 	%p212, %fd197, %fd47;
	mov.u64 	%rd302, %rd301;
	mov.f64 	%fd198, %fd197;
	@%p212 bra 	$L__BB17_56;
	setp.lt.f64 	%p213, %fd47, %fd197;
	mov.u64 	%rd302, %rd58;
	mov.f64 	%fd198, %fd47;
	@%p213 bra 	$L__BB17_56;
	setp.lt.s64 	%p214, %rd301, %rd58;
	min.s64 	%rd302, %rd301, %rd58;
	selp.f64 	%fd198, %fd197, %fd47, %p214;
$L__BB17_56:
	ld.shared.f64 	%fd50, [_ZN6thrust24THRUST_300001_SM_1000_NS8cuda_cub4core6detail5shmemE+88];
	ld.shared.u64 	%rd61, [_ZN6thrust24THRUST_300001_SM_1000_NS8cuda_cub4core6detail5shmemE+96];
	setp.lt.f64 	%p215, %fd198, %fd50;
	mov.u64 	%rd303, %rd302;
	mov.f64 	%fd199, %fd198;
	@%p215 bra 	$L__BB17_59;
	setp.lt.f64 	%p216, %fd50, %fd198;
	mov.u64 	%rd303, %rd61;
	mov.f64 	%fd199, %fd50;
	@%p216 bra 	$L__BB17_59;
	setp.lt.s64 	%p217, %rd302, %rd61;
	min.s64 	%rd303, %rd302, %rd61;
	selp.f64 	%fd199, %fd198, %fd50, %p217;
$L__BB17_59:
	ld.shared.f64 	%fd53, [_ZN6thrust24THRUST_300001_SM_1000_NS8cuda_cub4core6detail5shmemE+104];
	ld.shared.u64 	%rd64, [_ZN6thrust24THRUST_300001_SM_1000_NS8cuda_cub4core6detail5shmemE+112];
	setp.lt.f64 	%p218, %fd199, %fd53;
	mov.u64 	%rd304, %rd303;
	mov.f64 	%fd200, %fd199;
	@%p218 bra 	$L__BB17_62;
	setp.lt.f64 	%p219, %fd53, %fd199;
	mov.u64 	%rd304, %rd64;
	mov.f64 	%fd200, %fd53;
	@%p219 bra 	$L__BB17_62;
	setp.lt.s64 	%p220, %rd303, %rd64;
	min.s64 	%rd304, %rd303, %rd64;
	selp.f64 	%fd200, %fd199, %fd53, %p220;
$L__BB17_62:
	ld.shared.f64 	%fd56, [_ZN6thrust24THRUST_300001_SM_1000_NS8cuda_cub4core6detail5shmemE+120];
	ld.shared.u64 	%rd67, [_ZN6thrust24THRUST_300001_SM_1000_NS8cuda_cub4core6detail5shmemE+128];
	setp.lt.f64 	%p221, %fd200, %fd56;
	mov.u64 	%rd350, %rd304;
	mov.f64 	%fd242, %fd200;
	@%p221 bra 	$L__BB17_201;
	setp.lt.f64 	%p222, %fd56, %fd200;
	mov.u64 	%rd350, %rd67;
	mov.f64 	%fd242, %fd56;
	@%p222 bra 	$L__BB17_201;
	setp.lt.s64 	%p223, %rd304, %rd67;
	min.s64 	%rd350, %rd304, %rd67;
	selp.f64 	%fd242, %fd200, %fd56, %p223;
	bra.uni 	$L__BB17_201;
$L__BB17_65:
	// begin inline asm
	mov.u32 %r171, %laneid;
	// end inline asm
	and.b32  	%r192, %r4, 992;
	add.s32 	%r193, %r192, 32;
	setp.gt.s32 	%p120, %r193, %r3;
	not.b32 	%r194, %r192;
	add.s32 	%r195, %r3, %r194;
	selp.b32 	%r190, %r195, 31, %p120;
	mov.b64 	%rd257, %fd188;
	mov.b64 	{%r173, %r178}, %rd257;
	mov.b32 	%r189, 1;
	mov.b32 	%r191, -1;
	// begin inline asm
	shfl.sync.down.b32 %r172, %r173, %r189, %r190, %r191;
	// end inline asm
	// begin inline asm
	shfl.sync.down.b32 %r177, %r178, %r189, %r190, %r191;
	// end inline asm
	mov.b64 	%rd258, {%r172, %r177};
	mov.b64 	%fd58, %rd258;
	mov.b64 	{%r183, %r188}, %rd292;
	// begin inline asm
	shfl.sync.down.b32 %r182, %r183, %r189, %r190, %r191;
	// end inline asm
	// begin inline asm
	shfl.sync.down.b32 %r187, %r188, %r189, %r190, %r191;
	// end inline asm
	mov.b64 	%rd69, {%r182, %r187};
	setp.ge.s32 	%p121, %r171, %r190;
	setp.lt.f64 	%p122, %fd188, %fd58;
	or.pred  	%p123, %p121, %p122;
	mov.f64 	%fd201, %fd188;
	mov.u64 	%rd305, %rd292;
	@%p123 bra 	$L__BB17_68;
	setp.gt.f64 	%p124, %fd188, %fd58;
	mov.f64 	%fd201, %fd58;
	mov.u64 	%rd305, %rd69;
	@%p124 bra 	$L__BB17_68;
	setp.lt.s64 	%p125, %rd292, %rd69;
	selp.f64 	%fd201, %fd188, %fd58, %p125;
	min.s64 	%rd305, %rd292, %rd69;
$L__BB17_68:
	mov.b64 	%rd259, %fd201;
	mov.b64 	{%r197, %r202}, %rd259;
	mov.b32 	%r213, 2;
	mov.b32 	%r215, -1;
	// begin inline asm
	shfl.sync.down.b32 %r196, %r197, %r213, %r190, %r215;
	// end inline asm
	// begin inline asm
	shfl.sync.down.b32 %r201, %r202, %r213, %r190, %r215;
	// end inline asm
	mov.b64 	%rd260, {%r196, %r201};
	mov.b64 	%fd61, %rd260;
	mov.b64 	{%r207, %r212}, %rd305;
	// begin inline asm
	shfl.sync.down.b32 %r206, %r207, %r213, %r190, %r215;
	// end inline asm
	// begin inline asm
	shfl.sync.down.b32 %r211, %r212, %r213, %r190, %r215;
	// end inline asm
	mov.b64 	%rd72, {%r206, %r211};
	add.s32 	%r216, %r171, 2;
	setp.gt.s32 	%p126, %r216, %r190;
	setp.lt.f64 	%p127, %fd201, %fd61;
	or.pred  	%p128, %p126, %p127;
	mov.f64 	%fd202, %fd201;
	mov.u64 	%rd306, %rd305;
	@%p128 bra 	$L__BB17_71;
	setp.gt.f64 	%p129, %fd201, %fd61;
	mov.f64 	%fd202, %fd61;
	mov.u64 	%rd306, %rd72;
	@%p129 bra 	$L__BB17_71;
	setp.lt.s64 	%p130, %rd305, %rd72;
	selp.f64 	%fd202, %fd201, %fd61, %p130;
	min.s64 	%rd306, %rd305, %rd72;
$L__BB17_71:
	mov.b64 	%rd261, %fd202;
	mov.b64 	{%r218, %r223}, %rd261;
	mov.b32 	%r234, 4;
	mov.b32 	%r236, -1;
	// begin inline asm
	shfl.sync.down.b32 %r217, %r218, %r234, %r190, %r236;
	// end inline asm
	// begin inline asm
	shfl.sync.down.b32 %r222, %r223, %r234, %r190, %r236;
	// end inline asm
	mov.b64 	%rd262, {%r217, %r222};
	mov.b64 	%fd64, %rd262;
	mov.b64 	{%r228, %r233}, %rd306;
	// begin inline asm
	shfl.sync.down.b32 %r227, %r228, %r234, %r190, %r236;
	// end inline asm
	// begin inline asm
	shfl.sync.down.b32 %r232, %r233, %r234, %r190, %r236;
	// end inline asm
	mov.b64 	%rd75, {%r227, %r232};
	add.s32 	%r237, %r171, 4;
	setp.gt.s32 	%p131, %r237, %r190;
	setp.lt.f64 	%p132, %fd202, %fd64;
	or.pred  	%p133, %p131, %p132;
	mov.f64 	%fd203, %fd202;
	mov.u64 	%rd307, %rd306;
	@%p133 bra 	$L__BB17_74;
	setp.gt.f64 	%p134, %fd202, %fd64;
	mov.f64 	%fd203, %fd64;
	mov.u64 	%rd307, %rd75;
	@%p134 bra 	$L__BB17_74;
	setp.lt.s64 	%p135, %rd306, %rd75;
	selp.f64 	%fd203, %fd202, %fd64, %p135;
	min.s64 	%rd307, %rd306, %rd75;
$L__BB17_74:
	mov.b64 	%rd263, %fd203;
	mov.b64 	{%r239, %r244}, %rd263;
	mov.b32 	%r255, 8;
	mov.b32 	%r257, -1;
	// begin inline asm
	shfl.sync.down.b32 %r238, %r239, %r255, %r190, %r257;
	// end inline asm
	// begin inline asm
	shfl.sync.down.b32 %r243, %r244, %r255, %r190, %r257;
	// end inline asm
	mov.b64 	%rd264, {%r238, %r243};
	mov.b64 	%fd67, %rd264;
	mov.b64 	{%r249, %r254}, %rd307;
	// begin inline asm
	shfl.sync.down.b32 %r248, %r249, %r255, %r190, %r257;
	// end inline asm
	// begin inline asm
	shfl.sync.down.b32 %r253, %r254, %r255, %r190, %r257;
	// end inline asm
	mov.b64 	%rd78, {%r248, %r253};
	add.s32 	%r258, %r171, 8;
	setp.gt.s32 	%p136, %r258, %r190;
	setp.lt.f64 	%p137, %fd203, %fd67;
	or.pred  	%p138, %p136, %p137;
	mov.f64 	%fd204, %fd203;
	mov.u64 	%rd308, %rd307;
	@%p138 bra 	$L__BB17_77;
	setp.gt.f64 	%p139, %fd203, %fd67;
	mov.f64 	%fd204, %fd67;
	mov.u64 	%rd308, %rd78;
	@%p139 bra 	$L__BB17_77;
	setp.lt.s64 	%p140, %rd307, %rd78;
	selp.f64 	%fd204, %fd203, %fd67, %p140;
	min.s64 	%rd308, %rd307, %rd78;
$L__BB17_77:
	mov.b64 	%rd265, %fd204;
	mov.b64 	{%r260, %r265}, %rd265;
	mov.b32 	%r276, 16;
	mov.b32 	%r278, -1;
	// begin inline asm
	shfl.sync.down.b32 %r259, %r260, %r276, %r190, %r278;
	// end inline asm
	// begin inline asm
	shfl.sync.down.b32 %r264, %r265, %r276, %r190, %r278;
	// end inline asm
	mov.b64 	%rd266, {%r259, %r264};
	mov.b64 	%fd70, %rd266;
	mov.b64 	{%r270, %r275}, %rd308;
	// begin inline asm
	shfl.sync.down.b32 %r269, %r270, %r276, %r190, %r278;
	// end inline asm
	// begin inline asm
	shfl.sync.down.b32 %r274, %r275, %r276, %r190, %r278;
	// end inline asm
	mov.b64 	%rd81, {%r269, %r274};
	add.s32 	%r279, %r171, 16;
	setp.gt.s32 	%p141, %r279, %r190;
	setp.lt.f64 	%p142, %fd204, %fd70;
	or.pred  	%p143, %p141, %p142;
	mov.f64 	%fd242, %fd204;
	mov.u64 	%rd350, %rd308;
	@%p143 bra 	$L__BB17_80;
	setp.gt.f64 	%p144, %fd204, %fd70;
	mov.f64 	%fd242, %fd70;
	mov.u64 	%rd350, %rd81;
	@%p144 bra 	$L__BB17_80;
	setp.lt.s64 	%p145, %rd308, %rd81;
	selp.f64 	%fd242, %fd204, %fd70, %p145;
	min.s64 	%rd350, %rd308, %rd81;
$L__BB17_80:
	setp.ne.s32 	%p146, %r171, 0;
	@%p146 bra 	$L__BB17_82;
	shr.u32 	%r280, %r4, 1;
	and.b32  	%r281, %r280, 496;
	mov.u32 	%r282, _ZN6thrust24THRUST_300001_SM_1000_NS8cuda_cub4core6detail5shmemE;
	add.s32 	%r283, %r282, %r281;
	st.shared.f64 	[%r283+8], %fd242;
	st.shared.u64 	[%r283+16], %rd350;
$L__BB17_82:
	bar.sync 	0;
	setp.ne.s32 	%p147, %r4, 0;
	@%p147 bra 	$L__BB17_201;
	setp.lt.s32 	%p148, %r3, 33;
	mov.f64 	%fd206, %fd242;
	mov.u64 	%rd310, %rd350;
	@%p148 bra 	$L__BB17_87;
	ld.shared.f64 	%fd73, [_ZN6thrust24THRUST_300001_SM_1000_NS8cuda_cub4core6detail5shmemE+24];
	ld.shared.u64 	%rd84, [_ZN6thrust24THRUST_300001_SM_1000_NS8cuda_cub4core6detail5shmemE+32];
	setp.lt.f64 	%p149, %fd242, %fd73;
	mov.f64 	%fd206, %fd242;
	mov.u64 	%rd310, %rd350;
	@%p149 bra 	$L__BB17_87;
	setp.lt.f64 	%p150, %fd73, %fd242;
	mov.f64 	%fd206, %fd73;
	mov.u64 	%rd310, %rd84;
	@%p150 bra 	$L__BB17_87;
	setp.lt.s64 	%p151, %rd350, %rd84;
	selp.f64 	%fd206, %fd242, %fd73, %p151;
	min.s64 	%rd310, %rd350, %rd84;
$L__BB17_87:
	setp.lt.s32 	%p152, %r3, 65;
	mov.f64 	%fd207, %fd206;
	mov.u64 	%rd311, %rd310;
	@%p152 bra 	$L__BB17_91;
	ld.shared.f64 	%fd76, [_ZN6thrust24THRUST_300001_SM_1000_NS8cuda_cub4core6detail5shmemE+40];
	ld.shared.u64 	%rd87, [_ZN6thrust24THRUST_300001_SM_1000_NS8cuda_cub4core6detail5shmemE+48];
	setp.lt.f64 	%p153, %fd206, %fd76;
	mov.f64 	%fd207, %fd206;
	mov.u64 	%rd311, %rd310;
	@%p153 bra 	$L__BB17_91;
	setp.lt.f64 	%p154, %fd76, %fd206;
	mov.f64 	%fd207, %fd76;
	mov.u64 	%rd311, %rd87;
	@%p154 bra 	$L__BB17_91;
	setp.lt.s64 	%p155, %rd310, %rd87;
	selp.f64 	%fd207, %fd206, %fd76, %p155;
	min.s64 	%rd311, %rd310, %rd87;
$L__BB17_91:
	setp.lt.s32 	%p156, %r3, 97;
	mov.f64 	%fd208, %fd207;
	mov.u64 	%rd312, %rd311;
	@%p156 bra 	$L__BB17_95;
	ld.shared.f64 	%fd79, [_ZN6thrust24THRUST_300001_SM_1000_NS8cuda_cub4core6detail5shmemE+56];
	ld.shared.u64 	%rd90, [_ZN6thrust24THRUST_300001_SM_1000_NS8cuda_cub4core6detail5shmemE+64];
	setp.lt.f64 	%p157, %fd207, %fd79;
	mov.f64 	%fd208, %fd207;
	mov.u64 	%rd312, %rd311;
	@%p157 bra 	$L__BB17_95;
	setp.lt.f64 	%p158, %fd79, %fd207;
	mov.f64 	%fd208, %fd79;
	mov.u64 	%rd312, %rd90;
	@%p158 bra 	$L__BB17_95;
	setp.lt.s64 	%p159, %rd311, %rd90;
	selp.f64 	%fd208, %fd207, %fd79, %p159;
	min.s64 	%rd312, %rd311, %rd90;
$L__BB17_95:
	setp.lt.s32 	%p160, %r3, 129;
	mov.f64 	%fd209, %fd208;
	mov.u64 	%rd313, %rd312;
	@%p160 bra 	$L__BB17_99;
	ld.shared.f64 	%fd82, [_ZN6thrust24THRUST_300001_SM_1000_NS8cuda_cub4core6detail5shmemE+72];
	ld.shared.u64 	%rd93, [_ZN6thrust24THRUST_300001_SM_1000_NS8cuda_cub4core6detail5shmemE+80];
	setp.lt.f64 	%p161, %fd208, %fd82;
	mov.f64 	%fd209, %fd208;
	mov.u64 	%rd313, %rd312;
	@%p161 bra 	$L__BB17_99;
	setp.lt.f64 	%p162, %fd82, %fd208;
	mov.f64 	%fd209, %fd82;
	mov.u64 	%rd313, %rd93;
	@%p162 bra 	$L__BB17_99;
	setp.lt.s64 	%p163, %rd312, %rd93;
	selp.f64 	%fd209, %fd208, %fd82, %p163;
	min.s64 	%rd313, %rd312, %rd93;
$L__BB17_99:
	setp.lt.s32 	%p164, %r3, 161;
	mov.f64 	%fd210, %fd209;
	mov.u64 	%rd314, %rd313;
	@%p164 bra 	$L__BB17_103;
	ld.shared.f64 	%fd85, [_ZN6thrust24THRUST_300001_SM_1000_NS8cuda_cub4core6detail5shmemE+88];
	ld.shared.u64 	%rd96, [_ZN6thrust24THRUST_300001_SM_1000_NS8cuda_cub4core6detail5shmemE+96];
	setp.lt.f64 	%p165, %fd209, %fd85;
	mov.f64 	%fd210, %fd209;
	mov.u64 	%rd314, %rd313;
	@%p165 bra 	$L__BB17_103;
	setp.lt.f64 	%p166, %fd85, %fd209;
	mov.f64 	%fd210, %fd85;
	mov.u64 	%rd314, %rd96;
	@%p166 bra 	$L__BB17_103;
	setp.lt.s64 	%p167, %rd313, %rd96;
	selp.f64 	%fd210, %fd209, %fd85, %p167;
	min.s64 	%rd314, %rd313, %rd96;
$L__BB17_103:
	setp.lt.s32 	%p168, %r3, 193;
	mov.f64 	%fd211, %fd210;
	mov.u64 	%rd315, %rd314;
	@%p168 bra 	$L__BB17_107;
	ld.shared.f64 	%fd88, [_ZN6thrust24THRUST_300001_SM_1000_NS8cuda_cub4core6detail5shmemE+104];
	ld.shared.u64 	%rd99, [_ZN6thrust24THRUST_300001_SM_1000_NS8cuda_cub4core6detail5shmemE+112];
	setp.lt.f64 	%p169, %fd210, %fd88;
	mov.f64 	%fd211, %fd210;
	mov.u64 	%rd315, %rd314;
	@%p169 bra 	$L__BB17_107;
	setp.lt.f64 	%p170, %fd88, %fd210;
	mov.f64 	%fd211, %fd88;
	mov.u64 	%rd315, %rd99;
	@%p170 bra 	$L__BB17_107;
	setp.lt.s64 	%p171, %rd314, %rd99;
	selp.f64 	%fd211, %fd210, %fd88, %p171;
	min.s64 	%rd315, %rd314, %rd99;
$L__BB17_107:
	setp.lt.s32 	%p172, %r3, 225;
	mov.u64 	%rd350, %rd315;
	mov.f64 	%fd242, %fd211;
	@%p172 bra 	$L__BB17_201;
	ld.shared.f64 	%fd91, [_ZN6thrust24THRUST_300001_SM_1000_NS8cuda_cub4core6detail5shmemE+120];
	ld.shared.u64 	%rd102, [_ZN6thrust24THRUST_300001_SM_1000_NS8cuda_cub4core6detail5shmemE+128];
	setp.lt.f64 	%p173, %fd211, %fd91;
	mov.u64 	%rd350, %rd315;
	mov.f64 	%fd242, %fd211;
	@%p173 bra 	$L__BB17_201;
	setp.lt.f64 	%p174, %fd91, %fd211;
	mov.u64 	%rd350, %rd102;
	mov.f64 	%fd242, %fd91;
	@%p174 bra 	$L__BB17_201;
	setp.lt.s64 	%p175, %rd315, %rd102;
	selp.f64 	%fd242, %fd211, %fd91, %p175;
	min.s64 	%rd350, %rd315, %rd102;
	bra.uni 	$L__BB17_201;
$L__BB17_111:
	mov.u32 	%r20, %tid.x;
	add.s64 	%rd104, %rd3, %rd4;
	cvt.u64.u32 	%rd105, %r20;
	add.s64 	%rd202, %rd105, %rd4;
	shl.b64 	%rd203, %rd202, 3;
	add.s64 	%rd204, %rd2, %rd203;
	ld.global.f64 	%fd172, [%rd204];
	add.s32 	%r36, %r20, 256;
	cvt.u64.u32 	%rd205, %r36;
	ld.global.f64 	%fd173, [%rd204+2048];
	add.s32 	%r37, %r20, 512;
	cvt.u64.u32 	%rd206, %r37;
	ld.global.f64 	%fd174, [%rd204+4096];
	ld.global.f64 	%fd93, [%rd204+6144];
	or.b32  	%r38, %r20, 1024;
	cvt.u64.u32 	%rd106, %r38;
	add.s64 	%rd107, %rd104, %rd106;
	ld.global.f64 	%fd94, [%rd204+8192];
	setp.lt.f64 	%p2, %fd173, %fd172;
	selp.f64 	%fd175, %fd173, %fd172, %p2;
	selp.b64 	%rd207, %rd205, %rd105, %p2;
	setp.lt.f64 	%p3, %fd174, %fd175;
	selp.f64 	%fd95, %fd174, %fd175, %p3;
	selp.b64 	%rd108, %rd206, %rd207, %p3;
	setp.lt.f64 	%p4, %fd95, %fd93;
	mov.f64 	%fd212, %fd95;
	mov.u64 	%rd316, %rd108;
	@%p4 bra 	$L__BB17_114;
	add.s32 	%r39, %r20, 768;
	cvt.u64.u32 	%rd316, %r39;
	setp.lt.f64 	%p5, %fd93, %fd95;
	mov.f64 	%fd212, %fd93;
	@%p5 bra 	$L__BB17_114;
	mov.f64 	%fd212, %fd95;
	mov.u64 	%rd316, %rd108;
$L__BB17_114:
	add.s64 	%rd111, %rd104, %rd316;
	setp.lt.f64 	%p6, %fd212, %fd94;
	mov.f64 	%fd230, %fd212;
	mov.u64 	%rd338, %rd111;
	@%p6 bra 	$L__BB17_117;
	setp.lt.f64 	%p7, %fd94, %fd212;
	mov.f64 	%fd230, %fd94;
	mov.u64 	%rd338, %rd107;
	@%p7 bra 	$L__BB17_117;
	setp.lt.s64 	%p8, %rd316, %rd106;
	selp.f64 	%fd230, %fd212, %fd94, %p8;
	selp.b64 	%rd338, %rd111, %rd107, %p8;
$L__BB17_117:
	setp.le.u64 	%p9, %rd198, %rd5;
	@%p9 bra 	$L__BB17_162;
	setp.ne.s32 	%p10, %r20, 0;
	@%p10 bra 	$L__BB17_120;
	atom.global.add.u64 	%rd208, [%rd1+8], 1280;
	add.s64 	%rd209, %rd208, %rd5;
	st.shared.u64 	[_ZN6thrust24THRUST_300001_SM_1000_NS8cuda_cub4core6detail5shmemE+152], %rd209;
$L__BB17_120:
	bar.sync 	0;
	ld.shared.u64 	%rd326, [_ZN6thrust24THRUST_300001_SM_1000_NS8cuda_cub4core6detail5shmemE+152];
	add.s64 	%rd210, %rd326, 1280;
	setp.gt.s64 	%p11, %rd210, %rd198;
	@%p11 bra 	$L__BB17_139;
$L__BB17_121:
	add.s64 	%rd211, %rd326, %rd105;
	shl.b64 	%rd212, %rd211, 3;
	add.s64 	%rd213, %rd2, %rd212;
	add.s64 	%rd117, %rd211, %rd3;
	ld.global.f64 	%fd100, [%rd213];
	add.s64 	%rd118, %rd117, 256;
	ld.global.f64 	%fd101, [%rd213+2048];
	add.s64 	%rd119, %rd117, 512;
	ld.global.f64 	%fd102, [%rd213+4096];
	add.s64 	%rd120, %rd117, 768;
	ld.global.f64 	%fd103, [%rd213+6144];
	add.s64 	%rd121, %rd117, 1024;
	ld.global.f64 	%fd104, [%rd213+8192];
	setp.lt.f64 	%p12, %fd230, %fd100;
	mov.f64 	%fd215, %fd230;
	mov.u64 	%rd320, %rd338;
	@%p12 bra 	$L__BB17_124;
	setp.lt.f64 	%p13, %fd100, %fd230;
	mov.f64 	%fd215, %fd100;
	mov.u64 	%rd320, %rd117;
	@%p13 bra 	$L__BB17_124;
	setp.lt.s64 	%p14, %rd338, %rd117;
	selp.f64 	%fd215, %fd230, %fd100, %p14;
	min.s64 	%rd320, %rd338, %rd117;
$L__BB17_124:
	setp.lt.f64 	%p15, %fd215, %fd101;
	mov.f64 	%fd216, %fd215;
	mov.u64 	%rd321, %rd320;
	@%p15 bra 	$L__BB17_127;
	setp.lt.f64 	%p16, %fd101, %fd215;
	mov.f64 	%fd216, %fd101;
	mov.u64 	%rd321, %rd118;
	@%p16 bra 	$L__BB17_127;
	setp.lt.s64 	%p17, %rd320, %rd118;
	selp.f64 	%fd216, %fd215, %fd101, %p17;
	min.s64 	%rd321, %rd320, %rd118;
$L__BB17_127:
	setp.lt.f64 	%p18, %fd216, %fd102;
	mov.f64 	%fd217, %fd216;
	mov.u64 	%rd322, %rd321;
	@%p18 bra 	$L__BB17_130;
	setp.lt.f64 	%p19, %fd102, %fd216;
	mov.f64 	%fd217, %fd102;
	mov.u64 	%rd322, %rd119;
	@%p19 bra 	$L__BB17_130;
	setp.lt.s64 	%p20, %rd321, %rd119;
	selp.f64 	%fd217, %fd216, %fd102, %p20;
	min.s64 	%rd322, %rd321, %rd119;
$L__BB17_130:
	setp.lt.f64 	%p21, %fd217, %fd103;
	mov.f64 	%fd218, %fd217;
	mov.u64 	%rd323, %rd322;
	@%p21 bra 	$L__BB17_133;
	setp.lt.f64 	%p22, %fd103, %fd217;
	mov.f64 	%fd218, %fd103;
	mov.u64 	%rd323, %rd120;
	@%p22 bra 	$L__BB17_133;
	setp.lt.s64 	%p23, %rd322, %rd120;
	selp.f64 	%fd218, %fd217, %fd103, %p23;
	min.s64 	%rd323, %rd322, %rd120;
$L__BB17_133:
	setp.lt.f64 	%p24, %fd218, %fd104;
	mov.f64 	%fd230, %fd218;
	mov.u64 	%rd338, %rd323;
	@%p24 bra 	$L__BB17_136;
	setp.lt.f64 	%p25, %fd104, %fd218;
	mov.f64 	%fd230, %fd104;
	mov.u64 	%rd338, %rd121;
	@%p25 bra 	$L__BB17_136;
	setp.lt.s64 	%p26, %rd323, %rd121;
	selp.f64 	%fd230, %fd218, %fd104, %p26;
	min.s64 	%rd338, %rd323, %rd121;
$L__BB17_136:
	setp.ne.s32 	%p27, %r20, 0;
	bar.sync 	0;
	@%p27 bra 	$L__BB17_138;
	atom.global.add.u64 	%rd214, [%rd1+8], 1280;
	add.s64 	%rd215, %rd214, %rd5;
	st.shared.u64 	[_ZN6thrust24THRUST_300001_SM_1000_NS8cuda_cub4core6detail5shmemE+152], %rd215;
$L__BB17_138:
	bar.sync 	0;
	ld.shared.u64 	%rd326, [_ZN6thrust24THRUST_300001_SM_1000_NS8cuda_cub4core6detail5shmemE+152];
	add.s64 	%rd216, %rd326, 1280;
	setp.le.s64 	%p28, %rd216, %rd198;
	@%p28 bra 	$L__BB17_121;
$L__BB17_139:
	setp.le.s64 	%p29, %rd198, %rd326;
	@%p29 bra 	$L__BB17_162;
	cvt.u32.u64 	%r40, %rd326;
	cvt.u32.u64 	%r41, %rd198;
	sub.s32 	%r21, %r41, %r40;
	setp.ge.s32 	%p30, %r20, %r21;
	@%p30 bra 	$L__BB17_162;
	not.b32 	%r43, %r20;
	add.s32 	%r44, %r43, %r41;
	sub.s32 	%r22, %r44, %r40;
	and.b32  	%r46, %r22, 768;
	setp.eq.s32 	%p31, %r46, 768;
	mov.u32 	%r397, %r20;
	@%p31 bra 	$L__BB17_147;
	add.s64 	%rd218, %rd326, %rd105;
	add.s64 	%rd328, %rd218, %rd3;
	shl.b64 	%rd219, %rd218, 3;
	add.s64 	%rd327, %rd2, %rd219;
	shr.u32 	%r47, %r22, 8;
	add.s32 	%r48, %r47, 1;
	and.b32  	%r49, %r48, 3;
	neg.s32 	%r395, %r49;
	mov.u32 	%r397, %r20;
$L__BB17_143:
	.pragma "nounroll";
	mov.u64 	%rd139, %rd338;
	mov.f64 	%fd116, %fd230;
	ld.global.f64 	%fd117, [%rd327];
	setp.lt.f64 	%p32, %fd116, %fd117;
	@%p32 bra 	$L__BB17_146;
	setp.lt.f64 	%p33, %fd117, %fd116;
	mov.f64 	%fd230, %fd117;
	mov.u64 	%rd338, %rd328;
	@%p33 bra 	$L__BB17_146;
	setp.lt.s64 	%p34, %rd139, %rd328;
	selp.f64 	%fd230, %fd116, %fd117, %p34;
	min.s64 	%rd338, %rd139, %rd328;
$L__BB17_146:
	add.s32 	%r397, %r397, 256;
	add.s64 	%rd328, %rd328, 256;
	add.s64 	%rd327, %rd327, 2048;
	add.s32 	%r395, %r395, 1;
	setp.ne.s32 	%p35, %r395, 0;
	@%p35 bra 	$L__BB17_143;
$L__BB17_147:
	setp.lt.u32 	%p36, %r22, 768;
	@%p36 bra 	$L__BB17_162;
	add.s32 	%r398, %r397, 512;
$L__BB17_149:
	mov.u32 	%r30, %r398;
	add.s32 	%r50, %r30, -512;
	cvt.u64.u32 	%rd220, %r50;
	add.s64 	%rd221, %rd326, %rd220;
	shl.b64 	%rd222, %rd221, 3;
	add.s64 	%rd147, %rd2, %rd222;
	add.s64 	%rd148, %rd221, %rd3;
	ld.global.f64 	%fd123, [%rd147];
	setp.lt.f64 	%p37, %fd230, %fd123;
	mov.f64 	%fd226, %fd230;
	mov.u64 	%rd334, %rd338;
	@%p37 bra 	$L__BB17_152;
	setp.lt.f64 	%p38, %fd123, %fd230;
	mov.f64 	%fd226, %fd123;
	mov.u64 	%rd334, %rd148;
	@%p38 bra 	$L__BB17_152;
	setp.lt.s64 	%p39, %rd338, %rd148;
	selp.f64 	%fd226, %fd230, %fd123, %p39;
	min.s64 	%rd334, %rd338, %rd148;
$L__BB17_152:
	add.s32 	%r51, %r30, -256;
	cvt.u64.u32 	%rd223, %r51;
	add.s64 	%rd224, %rd326, %rd223;
	add.s64 	%rd151, %rd224, %rd3;
	ld.global.f64 	%fd126, [%rd147+2048];
	setp.lt.f64 	%p40, %fd226, %fd126;
	mov.f64 	%fd227, %fd226;
	mov.u64 	%rd335, %rd334;
	@%p40 bra 	$L__BB17_155;
	setp.lt.f64 	%p41, %fd126, %fd226;
	mov.f64 	%fd227, %fd126;
	mov.u64 	%rd335, %rd151;
	@%p41 bra 	$L__BB17_155;
	setp.lt.s64 	%p42, %rd334, %rd151;
	selp.f64 	%fd227, %fd226, %fd126, %p42;
	min.s64 	%rd335, %rd334, %rd151;
$L__BB17_155:
	cvt.u64.u32 	%rd225, %r30;
	add.s64 	%rd226, %rd326, %rd225;
	add.s64 	%rd154, %rd226, %rd3;
	ld.global.f64 	%fd129, [%rd147+4096];
	setp.lt.f64 	%p43, %fd227, %fd129;
	mov.f64 	%fd228, %fd227;
	mov.u64 	%rd336, %rd335;
	@%p43 bra 	$L__BB17_158;
	setp.lt.f64 	%p44, %fd129, %fd227;
	mov.f64 	%fd228, %fd129;
	mov.u64 	%rd336, %rd154;
	@%p44 bra 	$L__BB17_158;
	setp.lt.s64 	%p45, %rd335, %rd154;
	selp.f64 	%fd228, %fd227, %fd129, %p45;
	min.s64 	%rd336, %rd335, %rd154;
$L__BB17_158:
	add.s32 	%r52, %r30, 256;
	cvt.u64.u32 	%rd227, %r52;
	add.s64 	%rd228, %rd326, %rd227;
	add.s64 	%rd157, %rd228, %rd3;
	ld.global.f64 	%fd132, [%rd147+6144];
	setp.lt.f64 	%p46, %fd228, %fd132;
	mov.f64 	%fd230, %fd228;
	mov.u64 	%rd338, %rd336;
	@%p46 bra 	$L__BB17_161;
	setp.lt.f64 	%p47, %fd132, %fd228;
	mov.f64 	%fd230, %fd132;
	mov.u64 	%rd338, %rd157;
	@%p47 bra 	$L__BB17_161;
	setp.lt.s64 	%p48, %rd336, %rd157;
	selp.f64 	%fd230, %fd228, %fd132, %p48;
	min.s64 	%rd338, %rd336, %rd157;
$L__BB17_161:
	add.s32 	%r398, %r30, 1024;
	add.s32 	%r53, %r30, 512;
	setp.lt.s32 	%p49, %r53, %r21;
	@%p49 bra 	$L__BB17_149;
$L__BB17_162:
	// begin inline asm
	mov.u32 %r54, %laneid;
	// end inline asm
	mov.b64 	%rd229, %fd230;
	mov.b64 	{%r56, %r61}, %rd229;
	mov.b32 	%r72, 1;
	mov.b32 	%r73, 31;
	mov.b32 	%r74, -1;
	// begin inline asm
	shfl.sync.down.b32 %r55, %r56, %r72, %r73, %r74;
	// end inline asm
	// begin inline asm
	shfl.sync.down.b32 %r60, %r61, %r72, %r73, %r74;
	// end inline asm
	mov.b64 	%rd230, {%r55, %r60};
	mov.b64 	%fd136, %rd230;
	mov.b64 	{%r66, %r71}, %rd338;
	// begin inline asm
	shfl.sync.down.b32 %r65, %r66, %r72, %r73, %r74;
	// end inline asm
	// begin inline asm
	shfl.sync.down.b32 %r70, %r71, %r72, %r73, %r74;
	// end inline asm
	mov.b64 	%rd161, {%r65, %r70};
	setp.gt.s32 	%p50, %r54, 30;
	setp.lt.f64 	%p51, %fd230, %fd136;
	or.pred  	%p52, %p50, %p51;
	mov.f64 	%fd231, %fd230;
	mov.u64 	%rd339, %rd338;
	@%p52 bra 	$L__BB17_165;
	setp.gt.f64 	%p53, %fd230, %fd136;
	mov.f64 	%fd231, %fd136;
	mov.u64 	%rd339, %rd161;
	@%p53 bra 	$L__BB17_165;
	setp.lt.s64 	%p54, %rd338, %rd161;
	selp.f64 	%fd231, %fd230, %fd136, %p54;
	min.s64 	%rd339, %rd338, %rd161;
$L__BB17_165:
	mov.b64 	%rd231, %fd231;
	mov.b64 	{%r76, %r81}, %rd231;
	mov.b32 	%r92, 2;
	mov.b32 	%r93, 31;
	mov.b32 	%r94, -1;
	// begin inline asm
	shfl.sync.down.b32 %r75, %r76, %r92, %r93, %r94;
	// end inline asm
	// begin inline asm
	shfl.sync.down.b32 %r80, %r81, %r92, %r93, %r94;
	// end inline asm
	mov.b64 	%rd232, {%r75, %r80};
	mov.b64 	%fd139, %rd232;
	mov.b64 	{%r86, %r91}, %rd339;
	// begin inline asm
	shfl.sync.down.b32 %r85, %r86, %r92, %r93, %r94;
	// end inline asm
	// begin inline asm
	shfl.sync.down.b32 %r90, %r91, %r92, %r93, %r94;
	// end inline asm
	mov.b64 	%rd164, {%r85, %r90};
	setp.gt.s32 	%p55, %r54, 29;
	setp.lt.f64 	%p56, %fd231, %fd139;
	or.pred  	%p57, %p55, %p56;
	mov.f64 	%fd232, %fd231;
	mov.u64 	%rd340, %rd339;
	@%p57 bra 	$L__BB17_168;
	setp.gt.f64 	%p58, %fd231, %fd139;
	mov.f64 	%fd232, %fd139;
	mov.u64 	%rd340, %rd164;
	@%p58 bra 	$L__BB17_168;
	setp.lt.s64 	%p59, %rd339, %rd164;
	selp.f64 	%fd232, %fd231, %fd139, %p59;
	min.s64 	%rd340, %rd339, %rd164;
$L__BB17_168:
	mov.b64 	%rd233, %fd232;
	mov.b64 	{%r96, %r101}, %rd233;
	mov.b32 	%r112, 4;
	mov.b32 	%r113, 31;
	mov.b32 	%r114, -1;
	// begin inline asm
	shfl.sync.down.b32 %r95, %r96, %r112, %r113, %r114;
	// end inline asm
	// begin inline asm
	shfl.sync.down.b32 %r100, %r101, %r112, %r113, %r114;
	// end inline asm
	mov.b64 	%rd234, {%r95, %r100};
	mov.b64 	%fd142, %rd234;
	mov.b64 	{%r106, %r111}, %rd340;
	// begin inline asm
	shfl.sync.down.b32 %r105, %r106, %r112, %r113, %r114;
	// end inline asm
	// begin inline asm
	shfl.sync.down.b32 %r110, %r111, %r112, %r113, %r114;
	// end inline asm
	mov.b64 	%rd167, {%r105, %r110};
	setp.gt.s32 	%p60, %r54, 27;
	setp.lt.f64 	%p61, %fd232, %fd142;
	or.pred  	%p62, %p60, %p61;
	mov.f64 	%fd233, %fd232;
	mov.u64 	%rd341, %rd340;
	@%p62 bra 	$L__BB17_171;
	setp.gt.f64 	%p63, %fd232, %fd142;
	mov.f64 	%fd233, %fd142;
	mov.u64 	%rd341, %rd167;
	@%p63 bra 	$L__BB17_171;
	setp.lt.s64 	%p64, %rd340, %rd167;
	selp.f64 	%fd233, %fd232, %fd142, %p64;
	min.s64 	%rd341, %rd340, %rd167;
$L__BB17_171:
	mov.b64 	%rd235, %fd233;
	mov.b64 	{%r116, %r121}, %rd235;
	mov.b32 	%r132, 8;
	mov.b32 	%r133, 31;
	mov.b32 	%r134, -1;
	// begin inline asm
	shfl.sync.down.b32 %r115, %r116, %r132, %r133, %r134;
	// end inline asm
	// begin inline asm
	shfl.sync.down.b32 %r120, %r121, %r132, %r133, %r134;
	// end inline asm
	mov.b64 	%rd236, {%r115, %r120};
	mov.b64 	%fd145, %rd236;
	mov.b64 	{%r126, %r131}, %rd341;
	// begin inline asm
	shfl.sync.down.b32 %r125, %r126, %r132, %r133, %r134;
	// end inline asm
	// begin inline asm
	shfl.sync.down.b32 %r130, %r131, %r132, %r133, %r134;
	// end inline asm
	mov.b64 	%rd170, {%r125, %r130};
	setp.gt.s32 	%p65, %r54, 23;
	setp.lt.f64 	%p66, %fd233, %fd145;
	or.pred  	%p67, %p65, %p66;
	mov.f64 	%fd234, %fd233;
	mov.u64 	%rd342, %rd341;
	@%p67 bra 	$L__BB17_174;
	setp.gt.f64 	%p68, %fd233, %fd145;
	mov.f64 	%fd234, %fd145;
	mov.u64 	%rd342, %rd170;
	@%p68 bra 	$L__BB17_174;
	setp.lt.s64 	%p69, %rd341, %rd170;
	selp.f64 	%fd234, %fd233, %fd145, %p69;
	min.s64 	%rd342, %rd341, %rd170;
$L__BB17_174:
	mov.b64 	%rd237, %fd234;
	mov.b64 	{%r136, %r141}, %rd237;
	mov.b32 	%r152, 16;
	mov.b32 	%r153, 31;
	mov.b32 	%r154, -1;
	// begin inline asm
	shfl.sync.down.b32 %r135, %r136, %r152, %r153, %r154;
	// end inline asm
	// begin inline asm
	shfl.sync.down.b32 %r140, %r141, %r152, %r153, %r154;
	// end inline asm
	mov.b64 	%rd238, {%r135, %r140};
	mov.b64 	%fd148, %rd238;
	mov.b64 	{%r146, %r151}, %rd342;
	// begin inline asm
	shfl.sync.down.b32 %r145, %r146, %r152, %r153, %r154;
	// end inline asm
	// begin inline asm
	shfl.sync.down.b32 %r150, %r151, %r152, %r153, %r154;
	// end inline asm
	mov.b64 	%rd173, {%r145, %r150};
	setp.gt.s32 	%p70, %r54, 15;
	setp.lt.f64 	%p71, %fd234, %fd148;
	or.pred  	%p72, %p70, %p71;
	mov.f64 	%fd242, %fd234;
	mov.u64 	%rd350, %rd342;
	@%p72 bra 	$L__BB17_177;
	setp.gt.f64 	%p73, %fd234, %fd148;
	mov.f64 	%fd242, %fd148;
	mov.u64 	%rd350, %rd173;
	@%p73 bra 	$L__BB17_177;
	setp.lt.s64 	%p74, %rd342, %rd173;
	selp.f64 	%fd242, %fd234, %fd148, %p74;
	min.s64 	%rd350, %rd342, %rd173;
$L__BB17_177:
	setp.ne.s32 	%p75, %r54, 0;
	@%p75 bra 	$L__BB17_179;
	shr.u32 	%r155, %r20, 1;
	and.b32  	%r156, %r155, 496;
	mov.u32 	%r157, _ZN6thrust24THRUST_300001_SM_1000_NS8cuda_cub4core6detail5shmemE;
	add.s32 	%r158, %r157, %r156;
	st.shared.f64 	[%r158+8], %fd242;
	st.shared.u64 	[%r158+16], %rd350;
$L__BB17_179:
	bar.sync 	0;
	setp.ne.s32 	%p76, %r20, 0;
	@%p76 bra 	$L__BB17_201;
	ld.shared.f64 	%fd151, [_ZN6thrust24THRUST_300001_SM_1000_NS8cuda_cub4core6detail5shmemE+24];
	ld.shared.u64 	%rd176, [_ZN6thrust24THRUST_300001_SM_1000_NS8cuda_cub4core6detail5shmemE+32];
	setp.lt.f64 	%p77, %fd242, %fd151;
	mov.f64 	%fd236, %fd242;
	mov.u64 	%rd344, %rd350;
	@%p77 bra 	$L__BB17_183;
	setp.lt.f64 	%p78, %fd151, %fd242;
	mov.f64 	%fd236, %fd151;
	mov.u64 	%rd344, %rd176;
	@%p78 bra 	$L__BB17_183;
	setp.lt.s64 	%p79, %rd350, %rd176;
	selp.f64 	%fd236, %fd242, %fd151, %p79;
	min.s64 	%rd344, %rd350, %rd176;
$L__BB17_183:
	ld.shared.f64 	%fd154, [_ZN6thrust24THRUST_300001_SM_1000_NS8cuda_cub4core6detail5shmemE+40];
	ld.shared.u64 	%rd179, [_ZN6thrust24THRUST_300001_SM_1000_NS8cuda_cub4core6detail5shmemE+48];
	setp.lt.f64 	%p80, %fd236, %fd154;
	mov.f64 	%fd237, %fd236;
	mov.u64 	%rd345, %rd344;
	@%p80 bra 	$L__BB17_186;
	setp.lt.f64 	%p81, %fd154, %fd236;
	mov.f64 	%fd237, %fd154;
	mov.u64 	%rd345, %rd179;
	@%p81 bra 	$L__BB17_186;
	setp.lt.s64 	%p82, %rd344, %rd179;
	selp.f64 	%fd237, %fd236, %fd154, %p82;
	min.s64 	%rd345, %rd344, %rd179;
$L__BB17_186:
	ld.shared.f64 	%fd157, [_ZN6thrust24THRUST_300001_SM_1000_NS8cuda_cub4core6detail5shmemE+56];
	ld.shared.u64 	%rd182, [_ZN6thrust24THRUST_300001_SM_1000_NS8cuda_cub4core6detail5shmemE+64];
	setp.lt.f64 	%p83, %fd237, %fd157;
	mov.f64 	%fd238, %fd237;
	mov.u64 	%rd346, %rd345;
	@%p83 bra 	$L__BB17_189;
	setp.lt.f64 	%p84, %fd157, %fd237;
	mov.f64 	%fd238, %fd157;
	mov.u64 	%rd346, %rd182;
	@%p84 bra 	$L__BB17_189;
	setp.lt.s64 	%p85, %rd345, %rd182;
	selp.f64 	%fd238, %fd237, %fd157, %p85;
	min.s64 	%rd346, %rd345, %rd182;
$L__BB17_189:
	ld.shared.f64 	%fd160, [_ZN6thrust24THRUST_300001_SM_1000_NS8cuda_cub4core6detail5shmemE+72];
	ld.shared.u64 	%rd185, [_ZN6thrust24THRUST_300001_SM_1000_NS8cuda_cub4core6detail5shmemE+80];
	setp.lt.f64 	%p86, %fd238, %fd160;
	mov.f64 	%fd239, %fd238;
	mov.u64 	%rd347, %rd346;
	@%p86 bra 	$L__BB17_192;
	setp.lt.f64 	%p87, %fd160, %fd238;
	mov.f64 	%fd239, %fd160;
	mov.u64 	%rd347, %rd185;
	@%p87 bra 	$L__BB17_192;
	setp.lt.s64 	%p88, %rd346, %rd185;
	selp.f64 	%fd239, %fd238, %fd160, %p88;
	min.s64 	%rd347, %rd346, %rd185;
$L__BB17_192:
	ld.shared.f64 	%fd163, [_ZN6thrust24THRUST_300001_SM_1000_NS8cuda_cub4core6detail5shmemE+88];
	ld.shared.u64 	%rd188, [_ZN6thrust24THRUST_300001_SM_1000_NS8cuda_cub4core6detail5shmemE+96];
	setp.lt.f64 	%p89, %fd239, %fd163;
	mov.f64 	%fd240, %fd239;
	mov.u64 	%rd348, %rd347;
	@%p89 bra 	$L__BB17_195;
	setp.lt.f64 	%p90, %fd163, %fd239;
	mov.f64 	%fd240, %fd163;
	mov.u64 	%rd348, %rd188;
	@%p90 bra 	$L__BB17_195;
	setp.lt.s64 	%p91, %rd347, %rd188;
	selp.f64 	%fd240, %fd239, %fd163, %p91;
	min.s64 	%rd348, %rd347, %rd188;
$L__BB17_195:
	ld.shared.f64 	%fd166, [_ZN6thrust24THRUST_300001_SM_1000_NS8cuda_cub4core6detail5shmemE+104];
	ld.shared.u64 	%rd191, [_ZN6thrust24THRUST_300001_SM_1000_NS8cuda_cub4core6detail5shmemE+112];
	setp.lt.f64 	%p92, %fd240, %fd166;
	mov.f64 	%fd241, %fd240;
	mov.u64 	%rd349, %rd348;
	@%p92 bra 	$L__BB17_198;
	setp.lt.f64 	%p93, %fd166, %fd240;
	mov.f64 	%fd241, %fd166;
	mov.u64 	%rd349, %rd191;
	@%p93 bra 	$L__BB17_198;
	setp.lt.s64 	%p94, %rd348, %rd191;
	selp.f64 	%fd241, %fd240, %fd166, %p94;
	min.s64 	%rd349, %rd348, %rd191;
$L__BB17_198:
	ld.shared.f64 	%fd169, [_ZN6thrust24THRUST_300001_SM_1000_NS8cuda_cub4core6detail5shmemE+120];
	ld.shared.u64 	%rd194, [_ZN6thrust24THRUST_300001_SM_1000_NS8cuda_cub4core6detail5shmemE+128];
	setp.lt.f64 	%p95, %fd241, %fd169;
	mov.u64 	%rd350, %rd349;
	mov.f64 	%fd242, %fd241;
	@%p95 bra 	$L__BB17_201;
	setp.lt.f64 	%p96, %fd169, %fd241;
	mov.u64 	%rd350, %rd194;
	mov.f64 	%fd242, %fd169;
	@%p96 bra 	$L__BB17_201;
	setp.lt.s64 	%p97, %rd349, %rd194;
	selp.f64 	%fd242, %fd241, %fd169, %p97;
	min.s64 	%rd350, %rd349, %rd194;
$L__BB17_201:
	mov.u32 	%r389, %tid.x;
	setp.ne.s32 	%p224, %r389, 0;
	@%p224 bra 	$L__BB17_203;
	ld.param.u64 	%rd280, [_ZN6thrust24THRUST_300001_SM_1000_NS8cuda_cub4core6detail13_kernel_agentINS1_8__reduce11ReduceAgentINS0_12zip_iteratorIN4cuda3std3__45tupleIJNS0_6detail15normal_iteratorINS0_10device_ptrIdEEEENS0_17counting_iteratorIlNS0_11use_defaultESI_SI_EEEEEEEPNSB_IJdlEEESM_lNS1_9__extrema9arg_min_fIdlNSA_4lessIdEEEEEEJSL_SN_lN3cub18CUB_300001_SM_100013GridEvenShareIlEENSV_9GridQueueIyEESS_EEEvDpT0__param_1];
	cvta.to.global.u64 	%rd277, %rd280;
	mul.wide.u32 	%rd278, %r1, 16;
	add.s64 	%rd279, %rd277, %rd278;
	st.global.f64 	[%rd279], %fd242;
	st.global.u64 	[%rd279+8], %rd350;
$L__BB17_203:
	ret;

}
	// .globl	_ZN6thrust24THRUST_300001_SM_1000_NS8cuda_cub4core6detail13_kernel_agentINS1_8__reduce11ReduceAgentIPN4cuda3std3__45tupleIJdlEEESC_SB_lNS1_9__extrema9arg_min_fIdlNS9_4lessIdEEEEEEJSC_SC_iSH_EEEvDpT0_
.visible .entry _ZN6thrust24THRUST_300001_SM_1000_NS8cuda_cub4core6detail13_kernel_agentINS1_8__reduce11ReduceAgentIPN4cuda3std3__45tupleIJdlEEESC_SB_lNS1_9__extrema9arg_min_fIdlNS9_4lessIdEEEEEEJSC_SC_iSH_EEEvDpT0_(
	.param .u64 .ptr .align 1 _ZN6thrust24THRUST_300001_SM_1000_NS8cuda_cub4core6detail13_kernel_agentINS1_8__reduce11ReduceAgentIPN4cuda3std3__45tupleIJdlEEESC_SB_lNS1_9__extrema9arg_min_fIdlNS9_4lessIdEEEEEEJSC_SC_iSH_EEEvDpT0__param_0,
	.param .u64 .ptr .align 1 _ZN6thrust24THRUST_300001_SM_1000_NS8cuda_cub4core6detail13_kernel_agentINS1_8__reduce11ReduceAgentIPN4cuda3std3__45tupleIJdlEEESC_SB_lNS1_9__extrema9arg_min_fIdlNS9_4lessIdEEEEEEJSC_SC_iSH_EEEvDpT0__param_1,
	.param .u32 _ZN6thrust24THRUST_300001_SM_1000_NS8cuda_cub4core6detail13_kernel_agentINS1_8__reduce11ReduceAgentIPN4cuda3std3__45tupleIJdlEEESC_SB_lNS1_9__extrema9arg_min_fIdlNS9_4lessIdEEEEEEJSC_SC_iSH_EEEvDpT0__param_2,
	.param .align 1 .b8 _ZN6thrust24THRUST_300001_SM_1000_NS8cuda_cub4core6detail13_kernel_agentINS1_8__reduce11ReduceAgentIPN4cuda3std3__45tupleIJdlEEESC_SB_lNS1_9__extrema9arg_min_fIdlNS9_4lessIdEEEEEEJSC_SC_iSH_EEEvDpT0__param_3[1]
)
.maxntid 256
{
	.reg .pred 	%p<260>;
	.reg .b32 	%r<374>;
	.reg .b64 	%rd<508>;
	.reg .b64 	%fd<293>;

	ld.param.u64 	%rd237, [_ZN6thrust24THRUST_300001_SM_1000_NS8cuda_cub4core6detail13_kernel_agentINS1_8__reduce11ReduceAgentIPN4cuda3std3__45tupleIJdlEEESC_SB_lNS1_9__extrema9arg_min_fIdlNS9_4lessIdEEEEEEJSC_SC_iSH_EEEvDpT0__param_0];
	ld.param.u32 	%r29, [_ZN6thrust24THRUST_300001_SM_1000_NS8cuda_cub4core6detail13_kernel_agentINS1_8__reduce11ReduceAgentIPN4cuda3std3__45tupleIJdlEEESC_SB_lNS1_9__extrema9arg_min_fIdlNS9_4lessIdEEEEEEJSC_SC_iSH_EEEvDpT0__param_2];
	cvt.s64.s32 	%rd1, %r29;
	setp.eq.s32 	%p1, %r29, 0;
	@%p1 bra 	$L__BB18_238;
	setp.gt.s32 	%p2, %r29, 1279;
	@%p2 bra 	$L__BB18_111;
	mov.u32 	%r1, %tid.x;
	setp.ge.s32 	%p133, %r1, %r29;
	mov.f64 	%fd224, 0d0000000000000000;
	mov.b64 	%rd431, 0;
	mov.u32 	%r368, %r1;
	@%p133 bra 	$L__BB18_4;
	mul.wide.u32 	%rd375, %r1, 16;
	add.s64 	%rd372, %rd237, %rd375;
	// begin inline asm
	ld.global.nc.u64 %rd371, [%rd372];
	// end inline asm
	add.s64 	%rd374, %rd372, 8;
	// begin inline asm
	ld.global.nc.u64 %rd431, [%rd374];
	// end inline asm
	mov.b64 	%fd224, %rd371;
	add.s32 	%r368, %r1, 256;
$L__BB18_4:
	setp.ge.s32 	%p134, %r368, %r29;
	@%p134 bra 	$L__BB18_25;
	not.b32 	%r141, %r368;
	add.s32 	%r4, %r29, %r141;
	and.b32  	%r142, %r4, 768;
	setp.eq.s32 	%p135, %r142, 768;
	@%p135 bra 	$L__BB18_11;
	mul.wide.u32 	%rd377, %r368, 16;
	add.s64 	%rd422, %rd237, %rd377;
	shr.u32 	%r143, %r4, 8;
	add.s32 	%r144, %r143, 1;
	and.b32  	%r145, %r144, 3;
	neg.s32 	%r366, %r145;
$L__BB18_7:
	.pragma "nounroll";
	mov.u64 	%rd6, %rd431;
	mov.f64 	%fd3, %fd224;
	// begin inline asm
	ld.global.nc.u64 %rd378, [%rd422];
	// end inline asm
	add.s64 	%rd381, %rd422, 8;
	// begin inline asm
	ld.global.nc.u64 %rd380, [%rd381];
	// end inline asm
	mov.b64 	%fd4, %rd378;
	setp.lt.f64 	%p136, %fd3, %fd4;
	@%p136 bra 	$L__BB18_10;
	setp.gt.f64 	%p137, %fd3, %fd4;
	mov.u64 	%rd431, %rd380;
	mov.f64 	%fd224, %fd4;
	@%p137 bra 	$L__BB18_10;
	setp.lt.s64 	%p138, %rd6, %rd380;
	min.s64 	%rd431, %rd6, %rd380;
	selp.f64 	%fd224, %fd3, %fd4, %p138;
$L__BB18_10:
	add.s32 	%r368, %r368, 256;
	add.s64 	%rd422, %rd422, 4096;
	add.s32 	%r366, %r366, 1;
	setp.ne.s32 	%p139, %r366, 0;
	@%p139 bra 	$L__BB18_7;
$L__BB18_11:
	setp.lt.u32 	%p140, %r4, 768;
	@%p140 bra 	$L__BB18_25;
$L__BB18_12:
	mul.wide.s32 	%rd386, %r368, 16;
	add.s64 	%rd383, %rd237, %rd386;
	// begin inline asm
	ld.global.nc.u64 %rd382, [%rd383];
	// end inline asm
	add.s64 	%rd385, %rd383, 8;
	// begin inline asm
	ld.global.nc.u64 %rd384, [%rd385];
	// end inline asm
	mov.b64 	%fd10, %rd382;
	setp.lt.f64 	%p141, %fd224, %fd10;
	mov.u64 	%rd428, %rd431;
	mov.f64 	%fd221, %fd224;
	@%p141 bra 	$L__BB18_15;
	setp.gt.f64 	%p142, %fd224, %fd10;
	mov.u64 	%rd428, %rd384;
	mov.f64 	%fd221, %fd10;
	@%p142 bra 	$L__BB18_15;
	setp.lt.s64 	%p143, %rd431, %rd384;
	min.s64 	%rd428, %rd431, %rd384;
	selp.f64 	%fd221, %fd224, %fd10, %p143;
$L__BB18_15:
	add.s64 	%rd388, %rd383, 4096;
	// begin inline asm
	ld.global.nc.u64 %rd387, [%rd388];
	// end inline asm
	add.s64 	%rd390, %rd383, 4104;
	// begin inline asm
	ld.global.nc.u64 %rd389, [%rd390];
	// end inline asm
	mov.b64 	%fd13, %rd387;
	setp.lt.f64 	%p144, %fd221, %fd13;
	mov.u64 	%rd429, %rd428;
	mov.f64 	%fd222, %fd221;
	@%p144 bra 	$L__BB18_18;
	setp.gt.f64 	%p145, %fd221, %fd13;
	mov.u64 	%rd429, %rd389;
	mov.f64 	%fd222, %fd13;
	@%p145 bra 	$L__BB18_18;
	setp.lt.s64 	%p146, %rd428, %rd389;
	min.s64 	%rd429, %rd428, %rd389;
	selp.f64 	%fd222, %fd221, %fd13, %p146;
$L__BB18_18:
	add.s64 	%rd392, %rd383, 8192;
	// begin inline asm
	ld.global.nc.u64 %rd391, [%rd392];
	// end inline asm
	add.s64 	%rd394, %rd383, 8200;
	// begin inline asm
	ld.global.nc.u64 %rd393, [%rd394];
	// end inline asm
	mov.b64 	%fd16, %rd391;
	setp.lt.f64 	%p147, %fd222, %fd16;
	mov.u64 	%rd430, %rd429;
	mov.f64 	%fd223, %fd222;
	@%p147 bra 	$L__BB18_21;
	setp.gt.f64 	%p148, %fd222, %fd16;
	mov.u64 	%rd430, %rd393;
	mov.f64 	%fd223, %fd16;
	@%p148 bra 	$L__BB18_21;
	setp.lt.s64 	%p149, %rd429, %rd393;
	min.s64 	%rd430, %rd429, %rd393;
	selp.f64 	%fd223, %fd222, %fd16, %p149;
$L__BB18_21:
	add.s64 	%rd396, %rd383, 12288;
	// begin inline asm
	ld.global.nc.u64 %rd395, [%rd396];
	// end inline asm
	add.s64 	%rd398, %rd383, 12296;
	// begin inline asm
	ld.global.nc.u64 %rd397, [%rd398];
	// end inline asm
	mov.b64 	%fd19, %rd395;
	setp.lt.f64 	%p150, %fd223, %fd19;
	mov.u64 	%rd431, %rd430;
	mov.f64 	%fd224, %fd223;
	@%p150 bra 	$L__BB18_24;
	setp.gt.f64 	%p151, %fd223, %fd19;
	mov.u64 	%rd431, %rd397;
	mov.f64 	%fd224, %fd19;
	@%p151 bra 	$L__BB18_24;
	setp.lt.s64 	%p152, %rd430, %rd397;
	min.s64 	%rd431, %rd430, %rd397;
	selp.f64 	%fd224, %fd223, %fd19, %p152;
$L__BB18_24:
	add.s32 	%r368, %r368, 1024;
	setp.lt.s32 	%p153, %r368, %r29;
	@%p153 bra 	$L__BB18_12;
$L__BB18_25:
	setp.lt.s32 	%p154, %r29, 256;
	@%p154 bra 	$L__BB18_65;
	// begin inline asm
	mov.u32 %r259, %laneid;
	// end inline asm
	mov.b64 	%rd409, %fd224;
	mov.b64 	{%r261, %r266}, %rd409;
	mov.b32 	%r277, 1;
	mov.b32 	%r278, 31;
	mov.b32 	%r279, -1;
	// begin inline asm
	shfl.sync.down.b32 %r260, %r261, %r277, %r278, %r279;
	// end inline asm
	// begin inline asm
	shfl.sync.down.b32 %r265, %r266, %r277, %r278, %r279;
	// end inline asm
	mov.b64 	%rd410, {%r260, %r265};
	mov.b64 	%fd23, %rd410;
	mov.b64 	{%r271, %r276}, %rd431;
	// begin inline asm
	shfl.sync.down.b32 %r270, %r271, %r277, %r278, %r279;
	// end inline asm
	// begin inline asm
	shfl.sync.down.b32 %r275, %r276, %r277, %r278, %r279;
	// end inline asm
	mov.b64 	%rd28, {%r270, %r275};
	setp.gt.s32 	%p211, %r259, 30;
	setp.lt.f64 	%p212, %fd224, %fd23;
	or.pred  	%p213, %p211, %p212;
	mov.u64 	%rd433, %rd431;
	mov.f64 	%fd226, %fd224;
	@%p213 bra 	$L__BB18_29;
	setp.gt.f64 	%p214, %fd224, %fd23;
	mov.u64 	%rd433, %rd28;
	mov.f64 	%fd226, %fd23;
	@%p214 bra 	$L__BB18_29;
	setp.lt.s64 	%p215, %rd431, %rd28;
	min.s64 	%rd433, %rd431, %rd28;
	selp.f64 	%fd226, %fd224, %fd23, %p215;
$L__BB18_29:
	mov.b64 	%rd411, %fd226;
	mov.b64 	{%r281, %r286}, %rd411;
	mov.b32 	%r297, 2;
	mov.b32 	%r298, 31;
	mov.b32 	%r299, -1;
	// begin inline asm
	shfl.sync.down.b32 %r280, %r281, %r297, %r298, %r299;
	// end inline asm
	// begin inline asm
	shfl.sync.down.b32 %r285, %r286, %r297, %r298, %r299;
	// end inline asm
	mov.b64 	%rd412, {%r280, %r285};
	mov.b64 	%fd26, %rd412;
	mov.b64 	{%r291, %r296}, %rd433;
	// begin inline asm
	shfl.sync.down.b32 %r290, %r291, %r297, %r298, %r299;
	// end inline asm
	// begin inline asm
	shfl.sync.down.b32 %r295, %r296, %r297, %r298, %r299;
	// end inline asm
	mov.b64 	%rd31, {%r290, %r295};
	setp.gt.s32 	%p216, %r259, 29;
	setp.lt.f64 	%p217, %fd226, %fd26;
	or.pred  	%p218, %p216, %p217;
	mov.u64 	%rd434, %rd433;
	mov.f64 	%fd227, %fd226;
	@%p218 bra 	$L__BB18_32;
	setp.gt.f64 	%p219, %fd226, %fd26;
	mov.u64 	%rd434, %rd31;
	mov.f64 	%fd227, %fd26;
	@%p219 bra 	$L__BB18_32;
	setp.lt.s64 	%p220, %rd433, %rd31;
	min.s64 	%rd434, %rd433, %rd31;
	selp.f64 	%fd227, %fd226, %fd26, %p220;
$L__BB18_32:
	mov.b64 	%rd413, %fd227;
	mov.b64 	{%r301, %r306}, %rd413;
	mov.b32 	%r317, 4;
	mov.b32 	%r318, 31;
	mov.b32 	%r319, -1;
	// begin inline asm
	shfl.sync.down.b32 %r300, %r301, %r317, %r318, %r319;
	// end inline asm
	// begin inline asm
	shfl.sync.down.b32 %r305, %r306, %r317, %r318, %r319;
	// end inline asm
	mov.b64 	%rd414, {%r300, %r305};
	mov.b64 	%fd29, %rd414;
	mov.b64 	{%r311, %r316}, %rd434;
	// begin inline asm
	shfl.sync.down.b32 %r310, %r311, %r317, %r318, %r319;
	// end inline asm
	// begin inline asm
	shfl.sync.down.b32 %r315, %r316, %r317, %r318, %r319;
	// end inline asm
	mov.b64 	%rd34, {%r310, %r315};
	setp.gt.s32 	%p221, %r259, 27;
	setp.lt.f64 	%p222, %fd227, %fd29;
	or.pred  	%p223, %p221, %p222;
	mov.u64 	%rd435, %rd434;
	mov.f64 	%fd228, %fd227;
	@%p223 bra 	$L__BB18_35;
	setp.gt.f64 	%p224, %fd227, %fd29;
	mov.u64 	%rd435, %rd34;
	mov.f64 	%fd228, %fd29;
	@%p224 bra 	$L__BB18_35;
	setp.lt.s64 	%p225, %rd434, %rd34;
	min.s64 	%rd435, %rd434, %rd34;
	selp.f64 	%fd228, %fd227, %fd29, %p225;
$L__BB18_35:
	mov.b64 	%rd415, %fd228;
	mov.b64 	{%r321, %r326}, %rd415;
	mov.b32 	%r337, 8;
	mov.b32 	%r338, 31;
	mov.b32 	%r339, -1;
	// begin inline asm
	shfl.sync.down.b32 %r320, %r321, %r337, %r338, %r339;
	// end inline asm
	// begin inline asm
	shfl.sync.down.b32 %r325, %r326, %r337, %r338, %r339;
	// end inline asm
	mov.b64 	%rd416, {%r320, %r325};
	mov.b64 	%fd32, %rd416;
	mov.b64 	{%r331, %r336}, %rd435;
	// begin inline asm
	shfl.sync.down.b32 %r330, %r331, %r337, %r338, %r339;
	// end inline asm
	// begin inline asm
	shfl.sync.down.b32 %r335, %r336, %r337, %r338, %r339;
	// end inline asm
	mov.b64 	%rd37, {%r330, %r335};
	setp.gt.s32 	%p226, %r259, 23;
	setp.lt.f64 	%p227, %fd228, %fd32;
	or.pred  	%p228, %p226, %p227;
	mov.u64 	%rd436, %rd435;
	mov.f64 	%fd229, %fd228;
	@%p228 bra 	$L__BB18_38;
	setp.gt.f64 	%p229, %fd228, %fd32;
	mov.u64 	%rd436, %rd37;
	mov.f64 	%fd229, %fd32;
	@%p229 bra 	$L__BB18_38;
	setp.lt.s64 	%p230, %rd435, %rd37;
	min.s64 	%rd436, %rd435, %rd37;
	selp.f64 	%fd229, %fd228, %fd32, %p230;
$L__BB18_38:
	mov.b64 	%rd417, %fd229;
	mov.b64 	{%r341, %r346}, %rd417;
	mov.b32 	%r357, 16;
	mov.b32 	%r358, 31;
	mov.b32 	%r359, -1;
	// begin inline asm
	shfl.sync.down.b32 %r340, %r341, %r357, %r358, %r359;
	// end inline asm
	// begin inline asm
	shfl.sync.down.b32 %r345, %r346, %r357, %r358, %r359;
	// end inline asm
	mov.b64 	%rd418, {%r340, %r345};
	mov.b64 	%fd35, %rd418;
	mov.b64 	{%r351, %r356}, %rd436;
	// begin inline asm
	shfl.sync.down.b32 %r350, %r351, %r357, %r358, %r359;
	// end inline asm
	// begin inline asm
	shfl.sync.down.b32 %r355, %r356, %r357, %r358, %r359;
	// end inline asm
	mov.b64 	%rd40, {%r350, %r355};
	setp.gt.s32 	%p231, %r259, 15;
	setp.lt.f64 	%p232, %fd229, %fd35;
	or.pred  	%p233, %p231, %p232;
	mov.u64 	%rd507, %rd436;
	mov.f64 	%fd292, %fd229;
	@%p233 bra 	$L__BB18_41;
	setp.gt.f64 	%p234, %fd229, %fd35;
	mov.u64 	%rd507, %rd40;
	mov.f64 	%fd292, %fd35;
	@%p234 bra 	$L__BB18_41;
	setp.lt.s64 	%p235, %rd436, %rd40;
	min.s64 	%rd507, %rd436, %rd40;
	selp.f64 	%fd292, %fd229, %fd35, %p235;
$L__BB18_41:
	setp.ne.s32 	%p236, %r259, 0;
	@%p236 bra 	$L__BB18_43;
	shr.u32 	%r360, %r1, 1;
	and.b32  	%r361, %r360, 496;
	mov.u32 	%r362, _ZN6thrust24THRUST_300001_SM_1000_NS8cuda_cub4core6detail5shmemE;
	add.s32 	%r363, %r362, %r361;
	st.shared.f64 	[%r363+8], %fd292;
	st.shared.u64 	[%r363+16], %rd507;
$L__BB18_43:
	bar.sync 	0;
	setp.ne.s32 	%p237, %r1, 0;
	@%p237 bra 	$L__BB18_236;
	ld.shared.f64 	%fd38, [_ZN6thrust24THRUST_300001_SM_1000_NS8cuda_cub4core6detail5shmemE+24];
	ld.shared.u64 	%rd43, [_ZN6thrust24THRUST_300001_SM_1000_NS8cuda_cub4core6detail5shmemE+32];
	setp.lt.f64 	%p238, %fd292, %fd38;
	mov.u64 	%rd438, %rd507;
	mov.f64 	%fd231, %fd292;
	@%p238 bra 	$L__BB18_47;
	setp.lt.f64 	%p239, %fd38, %fd292;
	mov.u64 	%rd438, %rd43;
	mov.f64 	%fd231, %fd38;
	@%p239 bra 	$L__BB18_47;
	setp.lt.s64 	%p240, %rd507, %rd43;
	min.s64 	%rd438, %rd507, %rd43;
	selp.f64 	%fd231, %fd292, %fd38, %p240;
$L__BB18_47:
	ld.shared.f64 	%fd41, [_ZN6thrust24THRUST_300001_SM_1000_NS8cuda_cub4core6detail5shmemE+40];
	ld.shared.u64 	%rd46, [_ZN6thrust24THRUST_300001_SM_1000_NS8cuda_cub4core6detail5shmemE+48];
	setp.lt.f64 	%p241, %fd231, %fd41;
	mov.u64 	%rd439, %rd438;
	mov.f64 	%fd232, %fd231;
	@%p241 bra 	$L__BB18_50;
	setp.lt.f64 	%p242, %fd41, %fd231;
	mov.u64 	%rd439, %rd46;
	mov.f64 	%fd232, %fd41;
	@%p242 bra 	$L__BB18_50;
	setp.lt.s64 	%p243, %rd438, %rd46;
	min.s64 	%rd439, %rd438, %rd46;
	selp.f64 	%fd232, %fd231, %fd41, %p243;
$L__BB18_50:
	ld.shared.f64 	%fd44, [_ZN6thrust24THRUST_300001_SM_1000_NS8cuda_cub4core6detail5shmemE+56];
	ld.shared.u64 	%rd49, [_ZN6thrust24THRUST_300001_SM_1000_NS8cuda_cub4core6detail5shmemE+64];
	setp.lt.f64 	%p244, %fd232, %fd44;
	mov.u64 	%rd440, %rd439;
	mov.f64 	%fd233, %fd232;
	@%p244 bra 	$L__BB18_53;
	setp.lt.f64 	%p245, %fd44, %fd232;
	mov.u64 	%rd440, %rd49;
	mov.f64 	%fd233, %fd44;
	@%p245 bra 	$L__BB18_53;
	setp.lt.s64 	%p246, %rd439, %rd49;
	min.s64 	%rd440, %rd439, %rd49;
	selp.f64 	%fd233, %fd232, %fd44, %p246;
$L__BB18_53:
	ld.shared.f64 	%fd47, [_ZN6thrust24THRUST_300001_SM_1000_NS8cuda_cub4core6detail5shmemE+72];
	ld.shared.u64 	%rd52, [_ZN6thrust24THRUST_300001_SM_1000_NS8cuda_cub4core6detail5shmemE+80];
	setp.lt.f64 	%p247, %fd233, %fd47;
	mov.u64 	%rd441, %rd440;
	mov.f64 	%fd234, %fd233;
	@%p247 bra 	$L__BB18_56;
	setp.lt.f64 	%p248, %fd47, %fd233;
	mov.u64 	%rd441, %rd52;
	mov.f64 	%fd234, %fd47;
	@%p248 bra 	$L__BB18_56;
	setp.lt.s64 	%p249, %rd440, %rd52;
	min.s64 	%rd441, %rd440, %rd52;
	selp.f64 	%fd234, %fd233, %fd47, %p249;
$L__BB18_56:
	ld.shared.f64 	%fd50, [_ZN6thrust24THRUST_300001_SM_1000_NS8cuda_cub4core6detail5shmemE+88];
	ld.shared.u64 	%rd55, [_ZN6thrust24THRUST_300001_SM_1000_NS8cuda_cub4core6detail5shmemE+96];
	setp.lt.f64 	%p250, %fd234, %fd50;
	mov.u64 	%rd442, %rd441;
	mov.f64 	%fd235, %fd234;
	@%p250 bra 	$L__BB18_59;
	setp.lt.f64 	%p251, %fd50, %fd234;
	mov.u64 	%rd442, %rd55;
	mov.f64 	%fd235, %fd50;
	@%p251 bra 	$L__BB18_59;
	setp.lt.s64 	%p252, %rd441, %rd55;
	min.s64 	%rd442, %rd441, %rd55;
	selp.f64 	%fd235, %fd234, %fd50, %p252;
$L__BB18_59:
	ld.shared.f64 	%fd53, [_ZN6thrust24THRUST_300001_SM_1000_NS8cuda_cub4core6detail5shmemE+104];
	ld.shared.u64 	%rd58, [_ZN6thrust24THRUST_300001_SM_1000_NS8cuda_cub4core6detail5shmemE+112];
	setp.lt.f64 	%p253, %fd235, %fd53;
	mov.u64 	%rd443, %rd442;
	mov.f64 	%fd236, %fd235;
	@%p253 bra 	$L__BB18_62;
	setp.lt.f64 	%p254, %fd53, %fd235;
	mov.u64 	%rd443, %rd58;
	mov.f64 	%fd236, %fd53;
	@%p254 bra 	$L__BB18_62;
	setp.lt.s64 	%p255, %rd442, %rd58;
	min.s64 	%rd443, %rd442, %rd58;
	selp.f64 	%fd236, %fd235, %fd53, %p255;
$L__BB18_62:
	ld.shared.f64 	%fd56, [_ZN6thrust24THRUST_300001_SM_1000_NS8cuda_cub4core6detail5shmemE+120];
	ld.shared.u64 	%rd61, [_ZN6thrust24THRUST_300001_SM_1000_NS8cuda_cub4core6detail5shmemE+128];
	setp.lt.f64 	%p256, %fd236, %fd56;
	mov.u64 	%rd507, %rd443;
	mov.f64 	%fd292, %fd236;
	@%p256 bra 	$L__BB18_236;
	setp.lt.f64 	%p257, %fd56, %fd236;
	mov.u64 	%rd507, %rd61;
	mov.f64 	%fd292, %fd56;
	@%p257 bra 	$L__BB18_236;
	setp.lt.s64 	%p258, %rd443, %rd61;
	min.s64 	%rd507, %rd443, %rd61;
	selp.f64 	%fd292, %fd236, %fd56, %p258;
	bra.uni 	$L__BB18_236;
$L__BB18_65:
	// begin inline asm
	mov.u32 %r146, %laneid;
	// end inline asm
	and.b32  	%r167, %r1, 992;
	add.s32 	%r168, %r167, 32;
	setp.gt.s32 	%p155, %r168, %r29;
	not.b32 	%r169, %r167;
	add.s32 	%r170, %r29, %r169;
	selp.b32 	%r165, %r170, 31, %p155;
	mov.b64 	%rd399, %fd224;
	mov.b64 	{%r148, %r153}, %rd399;
	mov.b32 	%r164, 1;
	mov.b32 	%r166, -1;
	// begin inline asm
	shfl.sync.down.b32 %r147, %r148, %r164, %r165, %r166;
	// end inline asm
	// begin inline asm
	shfl.sync.down.b32 %r152, %r153, %r164, %r165, %r166;
	// end inline asm
	mov.b64 	%rd400, {%r147, %r152};
	mov.b64 	%fd58, %rd400;
	mov.b64 	{%r158, %r163}, %rd431;
	// begin inline asm
	shfl.sync.down.b32 %r157, %r158, %r164, %r165, %r166;
	// end inline asm
	// begin inline asm
	shfl.sync.down.b32 %r162, %r163, %r164, %r165, %r166;
	// end inline asm
	mov.b64 	%rd63, {%r157, %r162};
	setp.ge.s32 	%p156, %r146, %r165;
	setp.lt.f64 	%p157, %fd224, %fd58;
	or.pred  	%p158, %p156, %p157;
	mov.u64 	%rd444, %rd431;
	mov.f64 	%fd237, %fd224;
	@%p158 bra 	$L__BB18_68;
	setp.gt.f64 	%p159, %fd224, %fd58;
	mov.u64 	%rd444, %rd63;
	mov.f64 	%fd237, %fd58;
	@%p159 bra 	$L__BB18_68;
	setp.lt.s64 	%p160, %rd431, %rd63;
	min.s64 	%rd444, %rd431, %rd63;
	selp.f64 	%fd237, %fd224, %fd58, %p160;
$L__BB18_68:
	mov.b64 	%rd401, %fd237;
	mov.b64 	{%r172, %r177}, %rd401;
	mov.b32 	%r188, 2;
	mov.b32 	%r190, -1;
	// begin inline asm
	shfl.sync.down.b32 %r171, %r172, %r188, %r165, %r190;
	// end inline asm
	// begin inline asm
	shfl.sync.down.b32 %r176, %r177, %r188, %r165, %r190;
	// end inline asm
	mov.b64 	%rd402, {%r171, %r176};
	mov.b64 	%fd61, %rd402;
	mov.b64 	{%r182, %r187}, %rd444;
	// begin inline asm
	shfl.sync.down.b32 %r181, %r182, %r188, %r165, %r190;
	// end inline asm
	// begin inline asm
	shfl.sync.down.b32 %r186, %r187, %r188, %r165, %r190;
	// end inline asm
	mov.b64 	%rd66, {%r181, %r186};
	add.s32 	%r191, %r146, 2;
	setp.gt.s32 	%p161, %r191, %r165;
	setp.lt.f64 	%p162, %fd237, %fd61;
	or.pred  	%p163, %p161, %p162;
	mov.u64 	%rd445, %rd444;
	mov.f64 	%fd238, %fd237;
	@%p163 bra 	$L__BB18_71;
	setp.gt.f64 	%p164, %fd237, %fd61;
	mov.u64 	%rd445, %rd66;
	mov.f64 	%fd238, %fd61;
	@%p164 bra 	$L__BB18_71;
	setp.lt.s64 	%p165, %rd444, %rd66;
	min.s64 	%rd445, %rd444, %rd66;
	selp.f64 	%fd238, %fd237, %fd61, %p165;
$L__BB18_71:
	mov.b64 	%rd403, %fd238;
	mov.b64 	{%r193, %r198}, %rd403;
	mov.b32 	%r209, 4;
	mov.b32 	%r211, -1;
	// begin inline asm
	shfl.sync.down.b32 %r192, %r193, %r209, %r165, %r211;
	// end inline asm
	// begin inline asm
	shfl.sync.down.b32 %r197, %r198, %r209, %r165, %r211;
	// end inline asm
	mov.b64 	%rd404, {%r192, %r197};
	mov.b64 	%fd64, %rd404;
	mov.b64 	{%r203, %r208}, %rd445;
	// begin inline asm
	shfl.sync.down.b32 %r202, %r203, %r209, %r165, %r211;
	// end inline asm
	// begin inline asm
	shfl.sync.down.b32 %r207, %r208, %r209, %r165, %r211;
	// end inline asm
	mov.b64 	%rd69, {%r202, %r207};
	add.s32 	%r212, %r146, 4;
	setp.gt.s32 	%p166, %r212, %r165;
	setp.lt.f64 	%p167, %fd238, %fd64;
	or.pred  	%p168, %p166, %p167;
	mov.u64 	%rd446, %rd445;
	mov.f64 	%fd239, %fd238;
	@%p168 bra 	$L__BB18_74;
	setp.gt.f64 	%p169, %fd238, %fd64;
	mov.u64 	%rd446, %rd69;
	mov.f64 	%fd239, %fd64;
	@%p169 bra 	$L__BB18_74;
	setp.lt.s64 	%p170, %rd445, %rd69;
	min.s64 	%rd446, %rd445, %rd69;
	selp.f64 	%fd239, %fd238, %fd64, %p170;
$L__BB18_74:
	mov.b64 	%rd405, %fd239;
	mov.b64 	{%r214, %r219}, %rd405;
	mov.b32 	%r230, 8;
	mov.b32 	%r232, -1;
	// begin inline asm
	shfl.sync.down.b32 %r213, %r214, %r230, %r165, %r232;
	// end inline asm
	// begin inline asm
	shfl.sync.down.b32 %r218, %r219, %r230, %r165, %r232;
	// end inline asm
	mov.b64 	%rd406, {%r213, %r218};
	mov.b64 	%fd67, %rd406;
	mov.b64 	{%r224, %r229}, %rd446;
	// begin inline asm
	shfl.sync.down.b32 %r223, %r224, %r230, %r165, %r232;
	// end inline asm
	// begin inline asm
	shfl.sync.down.b32 %r228, %r229, %r230, %r165, %r232;
	// end inline asm
	mov.b64 	%rd72, {%r223, %r228};
	add.s32 	%r233, %r146, 8;
	setp.gt.s32 	%p171, %r233, %r165;
	setp.lt.f64 	%p172, %fd239, %fd67;
	or.pred  	%p173, %p171, %p172;
	mov.u64 	%rd447, %rd446;
	mov.f64 	%fd240, %fd239;
	@%p173 bra 	$L__BB18_77;
	setp.gt.f64 	%p174, %fd239, %fd67;
	mov.u64 	%rd447, %rd72;
	mov.f64 	%fd240, %fd67;
	@%p174 bra 	$L__BB18_77;
	setp.lt.s64 	%p175, %rd446, %rd72;
	min.s64 	%rd447, %rd446, %rd72;
	selp.f64 	%fd240, %fd239, %fd67, %p175;
$L__BB18_77:
	mov.b64 	%rd407, %fd240;
	mov.b64 	{%r235, %r240}, %rd407;
	mov.b32 	%r251, 16;
	mov.b32 	%r253, -1;
	// begin inline asm
	shfl.sync.down.b32 %r234, %r235, %r251, %r165, %r253;
	// end inline asm
	// begin inline asm
	shfl.sync.down.b32 %r239, %r240, %r251, %r165, %r253;
	// end inline asm
	mov.b64 	%rd408, {%r234, %r239};
	mov.b64 	%fd70, %rd408;
	mov.b64 	{%r245, %r250}, %rd447;
	// begin inline asm
	shfl.sync.down.b32 %r244, %r245, %r251, %r165, %r253;
	// end inline asm
	// begin inline asm
	shfl.sync.down.b32 %r249, %r250, %r251, %r165, %r253;
	// end inline asm
	mov.b64 	%rd75, {%r244, %r249};
	add.s32 	%r254, %r146, 16;
	setp.gt.s32 	%p176, %r254, %r165;
	setp.lt.f64 	%p177, %fd240, %fd70;
	or.pred  	%p178, %p176, %p177;
	mov.u64 	%rd507, %rd447;
	mov.f64 	%fd292, %fd240;
	@%p178 bra 	$L__BB18_80;
	setp.gt.f64 	%p179, %fd240, %fd70;
	mov.u64 	%rd507, %rd75;
	mov.f64 	%fd292, %fd70;
	@%p179 bra 	$L__BB18_80;
	setp.lt.s64 	%p180, %rd447, %rd75;
	min.s64 	%rd507, %rd447, %rd75;
	selp.f64 	%fd292, %fd240, %fd70, %p180;
$L__BB18_80:
	setp.ne.s32 	%p181, %r146, 0;
	@%p181 bra 	$L__BB18_82;
	shr.u32 	%r255, %r1, 1;
	and.b32  	%r256, %r255, 496;
	mov.u32 	%r257, _ZN6thrust24THRUST_300001_SM_1000_NS8cuda_cub4core6detail5shmemE;
	add.s32 	%r258, %r257, %r256;
	st.shared.f64 	[%r258+8], %fd292;
	st.shared.u64 	[%r258+16], %rd507;
$L__BB18_82:
	bar.sync 	0;
	setp.ne.s32 	%p182, %r1, 0;
	@%p182 bra 	$L__BB18_236;
	setp.lt.s32 	%p183, %r29, 33;
	mov.f64 	%fd242, %fd292;
	mov.u64 	%rd449, %rd507;
	@%p183 bra 	$L__BB18_87;
	ld.shared.f64 	%fd73, [_ZN6thrust24THRUST_300001_SM_1000_NS8cuda_cub4core6detail5shmemE+24];
	ld.shared.u64 	%rd78, [_ZN6thrust24THRUST_300001_SM_1000_NS8cuda_cub4core6detail5shmemE+32];
	setp.lt.f64 	%p184, %fd292, %fd73;
	mov.f64 	%fd242, %fd292;
	mov.u64 	%rd449, %rd507;
	@%p184 bra 	$L__BB18_87;
	setp.lt.f64 	%p185, %fd73, %fd292;
	mov.f64 	%fd242, %fd73;
	mov.u64 	%rd449, %rd78;
	@%p185 bra 	$L__BB18_87;
	setp.lt.s64 	%p186, %rd507, %rd78;
	min.s64 	%rd449, %rd507, %rd78;
	selp.f64 	%fd242, %fd292, %fd73, %p186;
$L__BB18_87:
	setp.lt.s32 	%p187, %r29, 65;
	mov.f64 	%fd243, %fd242;
	mov.u64 	%rd450, %rd449;
	@%p187 bra 	$L__BB18_91;
	ld.shared.f64 	%fd76, [_ZN6thrust24THRUST_300001_SM_1000_NS8cuda_cub4core6detail5shmemE+40];
	ld.shared.u64 	%rd81, [_ZN6thrust24THRUST_300001_SM_1000_NS8cuda_cub4core6detail5shmemE+48];
	setp.lt.f64 	%p188, %fd242, %fd76;
	mov.f64 	%fd243, %fd242;
	mov.u64 	%rd450, %rd449;
	@%p188 bra 	$L__BB18_91;
	setp.lt.f64 	%p189, %fd76, %fd242;
	mov.f64 	%fd243, %fd76;
	mov.u64 	%rd450, %rd81;
	@%p189 bra 	$L__BB18_91;
	setp.lt.s64 	%p190, %rd449, %rd81;
	selp.f64 	%fd243, %fd242, %fd76, %p190;
	min.s64 	%rd450, %rd449, %rd81;
$L__BB18_91:
	setp.lt.s32 	%p191, %r29, 97;
	mov.f64 	%fd244, %fd243;
	mov.u64 	%rd451, %rd450;
	@%p191 bra 	$L__BB18_95;
	ld.shared.f64 	%fd79, [_ZN6thrust24THRUST_300001_SM_1000_NS8cuda_cub4core6detail5shmemE+56];
	ld.shared.u64 	%rd84, [_ZN6thrust24THRUST_300001_SM_1000_NS8cuda_cub4core6detail5shmemE+64];
	setp.lt.f64 	%p192, %fd243, %fd79;
	mov.f64 	%fd244, %fd243;
	mov.u64 	%rd451, %rd450;
	@%p192 bra 	$L__BB18_95;
	setp.lt.f64 	%p193, %fd79, %fd243;
	mov.f64 	%fd244, %fd79;
	mov.u64 	%rd451, %rd84;
	@%p193 bra 	$L__BB18_95;
	setp.lt.s64 	%p194, %rd450, %rd84;
	selp.f64 	%fd244, %fd243, %fd79, %p194;
	min.s64 	%rd451, %rd450, %rd84;
$L__BB18_95:
	setp.lt.s32 	%p195, %r29, 129;
	mov.f64 	%fd245, %fd244;
	mov.u64 	%rd452, %rd451;
	@%p195 bra 	$L__BB18_99;
	ld.shared.f64 	%fd82, [_ZN6thrust24THRUST_300001_SM_1000_NS8cuda_cub4core6detail5shmemE+72];
	ld.shared.u64 	%rd87, [_ZN6thrust24THRUST_300001_SM_1000_NS8cuda_cub4core6detail5shmemE+80];
	setp.lt.f64 	%p196, %fd244, %fd82;
	mov.f64 	%fd245, %fd244;
	mov.u64 	%rd452, %rd451;
	@%p196 bra 	$L__BB18_99;
	setp.lt.f64 	%p197, %fd82, %fd244;
	mov.f64 	%fd245, %fd82;
	mov.u64 	%rd452, %rd87;
	@%p197 bra 	$L__BB18_99;
	setp.lt.s64 	%p198, %rd451, %rd87;
	selp.f64 	%fd245, %fd244, %fd82, %p198;
	min.s64 	%rd452, %rd451, %rd87;
$L__BB18_99:
	setp.lt.s32 	%p199, %r29, 161;
	mov.f64 	%fd246, %fd245;
	mov.u64 	%rd453, %rd452;
	@%p199 bra 	$L__BB18_103;
	ld.shared.f64 	%fd85, [_ZN6thrust24THRUST_300001_SM_1000_NS8cuda_cub4core6detail5shmemE+88];
	ld.shared.u64 	%rd90, [_ZN6thrust24THRUST_300001_SM_1000_NS8cuda_cub4core6detail5shmemE+96];
	setp.lt.f64 	%p200, %fd245, %fd85;
	mov.f64 	%fd246, %fd245;
	mov.u64 	%rd453, %rd452;
	@%p200 bra 	$L__BB18_103;
	setp.lt.f64 	%p201, %fd85, %fd245;
	mov.f64 	%fd246, %fd85;
	mov.u64 	%rd453, %rd90;
	@%p201 bra 	$L__BB18_103;
	setp.lt.s64 	%p202, %rd452, %rd90;
	selp.f64 	%fd246, %fd245, %fd85, %p202;
	min.s64 	%rd453, %rd452, %rd90;
$L__BB18_103:
	setp.lt.s32 	%p203, %r29, 193;
	mov.f64 	%fd247, %fd246;
	mov.u64 	%rd454, %rd453;
	@%p203 bra 	$L__BB18_107;
	ld.shared.f64 	%fd88, [_ZN6thrust24THRUST_300001_SM_1000_NS8cuda_cub4core6detail5shmemE+104];
	ld.shared.u64 	%rd93, [_ZN6thrust24THRUST_300001_SM_1000_NS8cuda_cub4core6detail5shmemE+112];
	setp.lt.f64 	%p204, %fd246, %fd88;
	mov.f64 	%fd247, %fd246;
	mov.u64 	%rd454, %rd453;
	@%p204 bra 	$L__BB18_107;
	setp.lt.f64 	%p205, %fd88, %fd246;
	mov.f64 	%fd247, %fd88;
	mov.u64 	%rd454, %rd93;
	@%p205 bra 	$L__BB18_107;
	setp.lt.s64 	%p206, %rd453, %rd93;
	selp.f64 	%fd247, %fd246, %fd88, %p206;
	min.s64 	%rd454, %rd453, %rd93;
$L__BB18_107:
	setp.lt.s32 	%p207, %r29, 225;
	mov.u64 	%rd507, %rd454;
	mov.f64 	%fd292, %fd247;
	@%p207 bra 	$L__BB18_236;
	ld.shared.f64 	%fd91, [_ZN6thrust24THRUST_300001_SM_1000_NS8cuda_cub4core6detail5shmemE+120];
	ld.shared.u64 	%rd96, [_ZN6thrust24THRUST_300001_SM_1000_NS8cuda_cub4core6detail5shmemE+128];
	setp.lt.f64 	%p208, %fd247, %fd91;
	mov.u64 	%rd507, %rd454;
	mov.f64 	%fd292, %fd247;
	@%p208 bra 	$L__BB18_236;
	setp.lt.f64 	%p209, %fd91, %fd247;
	mov.u64 	%rd507, %rd96;
	mov.f64 	%fd292, %fd91;
	@%p209 bra 	$L__BB18_236;
	setp.lt.s64 	%p210, %rd454, %rd96;
	selp.f64 	%fd292, %fd247, %fd91, %p210;
	min.s64 	%rd507, %rd454, %rd96;
	bra.uni 	$L__BB18_236;
$L__BB18_111:
	mov.u32 	%r16, %tid.x;
	cvt.u64.u32 	%rd98, %r16;
	mul.wide.u32 	%rd259, %r16, 16;
	add.s64 	%rd240, %rd237, %rd259;
	// begin inline asm
	ld.global.nc.u64 %rd239, [%rd240];
	// end inline asm
	add.s64 	%rd242, %rd240, 8;
	// begin inline asm
	ld.global.nc.u64 %rd241, [%rd242];
	// end inline asm
	mov.b64 	%fd93, %rd239;
	add.s64 	%rd244, %rd240, 4096;
	// begin inline asm
	ld.global.nc.u64 %rd243, [%rd244];
	// end inline asm
	add.s64 	%rd246, %rd240, 4104;
	// begin inline asm
	ld.global.nc.u64 %rd245, [%rd246];
	// end inline asm
	mov.b64 	%fd94, %rd243;
	add.s64 	%rd248, %rd240, 8192;
	// begin inline asm
	ld.global.nc.u64 %rd247, [%rd248];
	// end inline asm
	add.s64 	%rd250, %rd240, 8200;
	// begin inline asm
	ld.global.nc.u64 %rd249, [%rd250];
	// end inline asm
	mov.b64 	%fd95, %rd247;
	add.s64 	%rd252, %rd240, 12288;
	// begin inline asm
	ld.global.nc.u64 %rd251, [%rd252];
	// end inline asm
	add.s64 	%rd254, %rd240, 12296;
	// begin inline asm
	ld.global.nc.u64 %rd253, [%rd254];
	// end inline asm
	mov.b64 	%fd96, %rd251;
	add.s64 	%rd256, %rd240, 16384;
	// begin inline asm
	ld.global.nc.u64 %rd255, [%rd256];
	// end inline asm
	add.s64 	%rd258, %rd240, 16392;
	// begin inline asm
	ld.global.nc.u64 %rd257, [%rd258];
	// end inline asm
	mov.b64 	%fd97, %rd255;
	setp.lt.f64 	%p3, %fd93, %fd94;
	mov.f64 	%fd248, %fd93;
	mov.u64 	%rd455, %rd241;
	@%p3 bra 	$L__BB18_114;
	setp.lt.f64 	%p4, %fd94, %fd93;
	mov.f64 	%fd248, %fd94;
	mov.u64 	%rd455, %rd245;
	@%p4 bra 	$L__BB18_114;
	setp.lt.s64 	%p5, %rd241, %rd245;
	selp.f64 	%fd248, %fd93, %fd94, %p5;
	min.s64 	%rd455, %rd241, %rd245;
$L__BB18_114:
	setp.lt.f64 	%p6, %fd248, %fd95;
	mov.f64 	%fd249, %fd248;
	mov.u64 	%rd456, %rd455;
	@%p6 bra 	$L__BB18_117;
	setp.gt.f64 	%p7, %fd248, %fd95;
	mov.f64 	%fd249, %fd95;
	mov.u64 	%rd456, %rd249;
	@%p7 bra 	$L__BB18_117;
	setp.lt.s64 	%p8, %rd455, %rd249;
	selp.f64 	%fd249, %fd248, %fd95, %p8;
	min.s64 	%rd456, %rd455, %rd249;
$L__BB18_117:
	setp.lt.f64 	%p9, %fd249, %fd96;
	mov.f64 	%fd250, %fd249;
	mov.u64 	%rd457, %rd456;
	@%p9 bra 	$L__BB18_120;
	setp.gt.f64 	%p10, %fd249, %fd96;
	mov.f64 	%fd250, %fd96;
	mov.u64 	%rd457, %rd253;
	@%p10 bra 	$L__BB18_120;
	setp.lt.s64 	%p11, %rd456, %rd253;
	selp.f64 	%fd250, %fd249, %fd96, %p11;
	min.s64 	%rd457, %rd456, %rd253;
$L__BB18_120:
	setp.lt.f64 	%p12, %fd250, %fd97;
	mov.f64 	%fd279, %fd250;
	mov.u64 	%rd494, %rd457;
	@%p12 bra 	$L__BB18_123;
	setp.gt.f64 	%p13, %fd250, %fd97;
	mov.f64 	%fd279, %fd97;
	mov.u64 	%rd494, %rd257;
	@%p13 bra 	$L__BB18_123;
	setp.lt.s64 	%p14, %rd457, %rd257;
	selp.f64 	%fd279, %fd250, %fd97, %p14;
	min.s64 	%rd494, %rd457, %rd257;
$L__BB18_123:
	setp.lt.u32 	%p15, %r29, 2560;
	mov.b64 	%rd473, 1280;
	@%p15 bra 	$L__BB18_174;
	add.s64 	%rd263, %rd1, -2560;
	mul.hi.u64 	%rd264, %rd263, -3689348814741910323;
	shr.u64 	%rd113, %rd264, 10;
	setp.lt.u64 	%p16, %rd263, 1280;
	mov.b64 	%rd473, 1280;
	@%p16 bra 	$L__BB18_157;
	add.s64 	%rd266, %rd113, 1;
	and.b64  	%rd459, %rd266, 36028797018963966;
	shl.b64 	%rd267, %rd98, 4;
	add.s64 	%rd268, %rd267, %rd237;
	add.s64 	%rd460, %rd268, 57352;
	mov.b64 	%rd473, 1280;
$L__BB18_126:
	add.s64 	%rd270, %rd460, -36872;
	// begin inline asm
	ld.global.nc.u64 %rd269, [%rd270];
	// end inline asm
	add.s64 	%rd272, %rd460, -36864;
	// begin inline asm
	ld.global.nc.u64 %rd271, [%rd272];
	// end inline asm
	mov.b64 	%fd107, %rd269;
	add.s64 	%rd274, %rd460, -32776;
	// begin inline asm
	ld.global.nc.u64 %rd273, [%rd274];
	// end inline asm
	add.s64 	%rd276, %rd460, -32768;
	// begin inline asm
	ld.global.nc.u64 %rd275, [%rd276];
	// end inline asm
	mov.b64 	%fd108, %rd273;
	add.s64 	%rd278, %rd460, -28680;
	// begin inline asm
	ld.global.nc.u64 %rd277, [%rd278];
	// end inline asm
	add.s64 	%rd280, %rd460, -28672;
	// begin inline asm
	ld.global.nc.u64 %rd279, [%rd280];
	// end inline asm
	mov.b64 	%fd109, %rd277;
	add.s64 	%rd282, %rd460, -24584;
	// begin inline asm
	ld.global.nc.u64 %rd281, [%rd282];
	// end inline asm
	add.s64 	%rd284, %rd460, -24576;
	// begin inline asm
	ld.global.nc.u64 %rd283, [%rd284];
	// end inline asm
	mov.b64 	%fd110, %rd281;
	add.s64 	%rd286, %rd460, -20488;
	// begin inline asm
	ld.global.nc.u64 %rd285, [%rd286];
	// end inline asm
	add.s64 	%rd288, %rd460, -20480;
	// begin inline asm
	ld.global.nc.u64 %rd287, [%rd288];
	// end inline asm
	mov.b64 	%fd111, %rd285;
	setp.lt.f64 	%p17, %fd279, %fd107;
	mov.f64 	%fd253, %fd279;
	mov.u64 	%rd463, %rd494;
	@%p17 bra 	$L__BB18_129;
	setp.gt.f64 	%p18, %fd279, %fd107;
	mov.f64 	%fd253, %fd107;
	mov.u64 	%rd463, %rd271;
	@%p18 bra 	$L__BB18_129;
	setp.lt.s64 	%p19, %rd494, %rd271;
	selp.f64 	%fd253, %fd279, %fd107, %p19;
	min.s64 	%rd463, %rd494, %rd271;
$L__BB18_129:
	setp.lt.f64 	%p20, %fd253, %fd108;
	mov.f64 	%fd254, %fd253;
	mov.u64 	%rd464, %rd463;
	@%p20 bra 	$L__BB18_132;
	setp.gt.f64 	%p21, %fd253, %fd108;
	mov.f64 	%fd254, %fd108;
	mov.u64 	%rd464, %rd275;
	@%p21 bra 	$L__BB18_132;
	setp.lt.s64 	%p22, %rd463, %rd275;
	selp.f64 	%fd254, %fd253, %fd108, %p22;
	min.s64 	%rd464, %rd463, %rd275;
$L__BB18_132:
	setp.lt.f64 	%p23, %fd254, %fd109;
	mov.f64 	%fd255, %fd254;
	mov.u64 	%rd465, %rd464;
	@%p23 bra 	$L__BB18_135;
	setp.gt.f64 	%p24, %fd254, %fd109;
	mov.f64 	%fd255, %fd109;
	mov.u64 	%rd465, %rd279;
	@%p24 bra 	$L__BB18_135;
	setp.lt.s64 	%p25, %rd464, %rd279;
	selp.f64 	%fd255, %fd254, %fd109, %p25;
	min.s64 	%rd465, %rd464, %rd279;
$L__BB18_135:
	setp.lt.f64 	%p26, %fd255, %fd110;
	mov.f64 	%fd256, %fd255;
	mov.u64 	%rd466, %rd465;
	@%p26 bra 	$L__BB18_138;
	setp.gt.f64 	%p27, %fd255, %fd110;
	mov.f64 	%fd256, %fd110;
	mov.u64 	%rd466, %rd283;
	@%p27 bra 	$L__BB18_138;
	setp.lt.s64 	%p28, %rd465, %rd283;
	selp.f64 	%fd256, %fd255, %fd110, %p28;
	min.s64 	%rd466, %rd465, %rd283;
$L__BB18_138:
	setp.lt.f64 	%p29, %fd256, %fd111;
	mov.f64 	%fd257, %fd256;
	mov.u64 	%rd467, %rd466;
	@%p29 bra 	$L__BB18_141;
	setp.gt.f64 	%p30, %fd256, %fd111;
	mov.f64 	%fd257, %fd111;
	mov.u64 	%rd467, %rd287;
	@%p30 bra 	$L__BB18_141;
	setp.lt.s64 	%p31, %rd466, %rd287;
	selp.f64 	%fd257, %fd256, %fd111, %p31;
	min.s64 	%rd467, %rd466, %rd287;
$L__BB18_141:
	add.s64 	%rd290, %rd460, -16392;
	// begin inline asm
	ld.global.nc.u64 %rd289, [%rd290];
	// end inline asm
	add.s64 	%rd292, %rd460, -16384;
	// begin inline asm
	ld.global.nc.u64 %rd291, [%rd292];
	// end inline asm
	mov.b64 	%fd122, %rd289;
	add.s64 	%rd294, %rd460, -12296;
	// begin inline asm
	ld.global.nc.u64 %rd293, [%rd294];
	// end inline asm
	add.s64 	%rd296, %rd460, -12288;
	// begin inline asm
	ld.global.nc.u64 %rd295, [%rd296];
	// end inline asm
	mov.b64 	%fd123, %rd293;
	add.s64 	%rd298, %rd460, -8200;
	// begin inline asm
	ld.global.nc.u64 %rd297, [%rd298];
	// end inline asm
	add.s64 	%rd300, %rd460, -8192;
	// begin inline asm
	ld.global.nc.u64 %rd299, [%rd300];
	// end inline asm
	mov.b64 	%fd124, %rd297;
	add.s64 	%rd302, %rd460, -4104;
	// begin inline asm
	ld.global.nc.u64 %rd301, [%rd302];
	// end inline asm
	add.s64 	%rd304, %rd460, -4096;
	// begin inline asm
	ld.global.nc.u64 %rd303, [%rd304];
	// end inline asm
	mov.b64 	%fd125, %rd301;
	add.s64 	%rd306, %rd460, -8;
	// begin inline asm
	ld.global.nc.u64 %rd305, [%rd306];
	// end inline asm
	// begin inline asm
	ld.global.nc.u64 %rd307, [%rd460];
	// end inline asm
	mov.b64 	%fd126, %rd305;
	setp.lt.f64 	%p32, %fd257, %fd122;
	mov.f64 	%fd258, %fd257;
	mov.u64 	%rd468, %rd467;
	@%p32 bra 	$L__BB18_144;
	setp.gt.f64 	%p33, %fd257, %fd122;
	mov.f64 	%fd258, %fd122;
	mov.u64 	%rd468, %rd291;
	@%p33 bra 	$L__BB18_144;
	setp.lt.s64 	%p34, %rd467, %rd291;
	selp.f64 	%fd258, %fd257, %fd122, %p34;
	min.s64 	%rd468, %rd467, %rd291;
$L__BB18_144:
	setp.lt.f64 	%p35, %fd258, %fd123;
	mov.f64 	%fd259, %fd258;
	mov.u64 	%rd469, %rd468;
	@%p35 bra 	$L__BB18_147;
	setp.gt.f64 	%p36, %fd258, %fd123;
	mov.f64 	%fd259, %fd123;
	mov.u64 	%rd469, %rd295;
	@%p36 bra 	$L__BB18_147;
	setp.lt.s64 	%p37, %rd468, %rd295;
	selp.f64 	%fd259, %fd258, %fd123, %p37;
	min.s64 	%rd469, %rd468, %rd295;
$L__BB18_147:
	setp.lt.f64 	%p38, %fd259, %fd124;
	mov.f64 	%fd260, %fd259;
	mov.u64 	%rd470, %rd469;
	@%p38 bra 	$L__BB18_150;
	setp.gt.f64 	%p39, %fd259, %fd124;
	mov.f64 	%fd260, %fd124;
	mov.u64 	%rd470, %rd299;
	@%p39 bra 	$L__BB18_150;
	setp.lt.s64 	%p40, %rd469, %rd299;
	selp.f64 	%fd260, %fd259, %fd124, %p40;
	min.s64 	%rd470, %rd469, %rd299;
$L__BB18_150:
	setp.lt.f64 	%p41, %fd260, %fd125;
	mov.f64 	%fd261, %fd260;
	mov.u64 	%rd471, %rd470;
	@%p41 bra 	$L__BB18_153;
	setp.gt.f64 	%p42, %fd260, %fd125;
	mov.f64 	%fd261, %fd125;
	mov.u64 	%rd471, %rd303;
	@%p42 bra 	$L__BB18_153;
	setp.lt.s64 	%p43, %rd470, %rd303;
	selp.f64 	%fd261, %fd260, %fd125, %p43;
	min.s64 	%rd471, %rd470, %rd303;
$L__BB18_153:
	setp.lt.f64 	%p44, %fd261, %fd126;
	mov.f64 	%fd279, %fd261;
	mov.u64 	%rd494, %rd471;
	@%p44 bra 	$L__BB18_156;
	setp.gt.f64 	%p45, %fd261, %fd126;
	mov.f64 	%fd279, %fd126;
	mov.u64 	%rd494, %rd307;
	@%p45 bra 	$L__BB18_156;
	setp.lt.s64 	%p46, %rd471, %rd307;
	selp.f64 	%fd279, %fd261, %fd126, %p46;
	min.s64 	%rd494, %rd471, %rd307;
$L__BB18_156:
	add.s64 	%rd473, %rd473, 2560;
	add.s64 	%rd460, %rd460, 40960;
	add.s64 	%rd459, %rd459, -2;
	setp.ne.s64 	%p47, %rd459, 0;
	@%p47 bra 	$L__BB18_126;
$L__BB18_157:
	and.b64  	%rd309, %rd113, 1;
	setp.eq.b64 	%p48, %rd309, 1;
	@%p48 bra 	$L__BB18_174;
	shl.b64 	%rd330, %rd473, 4;
	add.s64 	%rd311, %rd240, %rd330;
	// begin inline asm
	ld.global.nc.u64 %rd310, [%rd311];
	// end inline asm
	add.s64 	%rd313, %rd311, 8;
	// begin inline asm
	ld.global.nc.u64 %rd312, [%rd313];
	// end inline asm
	mov.b64 	%fd139, %rd310;
	add.s64 	%rd315, %rd311, 4096;
	// begin inline asm
	ld.global.nc.u64 %rd314, [%rd315];
	// end inline asm
	add.s64 	%rd317, %rd311, 4104;
	// begin inline asm
	ld.global.nc.u64 %rd316, [%rd317];
	// end inline asm
	mov.b64 	%fd140, %rd314;
	add.s64 	%rd319, %rd311, 8192;
	// begin inline asm
	ld.global.nc.u64 %rd318, [%rd319];
	// end inline asm
	add.s64 	%rd321, %rd311, 8200;
	// begin inline asm
	ld.global.nc.u64 %rd320, [%rd321];
	// end inline asm
	mov.b64 	%fd141, %rd318;
	add.s64 	%rd323, %rd311, 12288;
	// begin inline asm
	ld.global.nc.u64 %rd322, [%rd323];
	// end inline asm
	add.s64 	%rd325, %rd311, 12296;
	// begin inline asm
	ld.global.nc.u64 %rd324, [%rd325];
	// end inline asm
	mov.b64 	%fd142, %rd322;
	add.s64 	%rd327, %rd311, 16384;
	// begin inline asm
	ld.global.nc.u64 %rd326, [%rd327];
	// end inline asm
	add.s64 	%rd329, %rd311, 16392;
	// begin inline asm
	ld.global.nc.u64 %rd328, [%rd329];
	// end inline asm
	mov.b64 	%fd143, %rd326;
	setp.lt.f64 	%p49, %fd279, %fd139;
	mov.f64 	%fd265, %fd279;
	mov.u64 	%rd477, %rd494;
	@%p49 bra 	$L__BB18_161;
	setp.gt.f64 	%p50, %fd279, %fd139;
	mov.f64 	%fd265, %fd139;
	mov.u64 	%rd477, %rd312;
	@%p50 bra 	$L__BB18_161;
	setp.lt.s64 	%p51, %rd494, %rd312;
	selp.f64 	%fd265, %fd279, %fd139, %p51;
	min.s64 	%rd477, %rd494, %rd312;
$L__BB18_161:
	setp.lt.f64 	%p52, %fd265, %fd140;
	mov.f64 	%fd266, %fd265;
	mov.u64 	%rd478, %rd477;
	@%p52 bra 	$L__BB18_164;
	setp.gt.f64 	%p53, %fd265, %fd140;
	mov.f64 	%fd266, %fd140;
	mov.u64 	%rd478, %rd316;
	@%p53 bra 	$L__BB18_164;
	setp.lt.s64 	%p54, %rd477, %rd316;
	selp.f64 	%fd266, %fd265, %fd140, %p54;
	min.s64 	%rd478, %rd477, %rd316;
$L__BB18_164:
	setp.lt.f64 	%p55, %fd266, %fd141;
	mov.f64 	%fd267, %fd266;
	mov.u64 	%rd479, %rd478;
	@%p55 bra 	$L__BB18_167;
	setp.gt.f64 	%p56, %fd266, %fd141;
	mov.f64 	%fd267, %fd141;
	mov.u64 	%rd479, %rd320;
	@%p56 bra 	$L__BB18_167;
	setp.lt.s64 	%p57, %rd478, %rd320;
	selp.f64 	%fd267, %fd266, %fd141, %p57;
	min.s64 	%rd479, %rd478, %rd320;
$L__BB18_167:
	setp.lt.f64 	%p58, %fd267, %fd142;
	mov.f64 	%fd268, %fd267;
	mov.u64 	%rd480, %rd479;
	@%p58 bra 	$L__BB18_170;
	setp.gt.f64 	%p59, %fd267, %fd142;
	mov.f64 	%fd268, %fd142;
	mov.u64 	%rd480, %rd324;
	@%p59 bra 	$L__BB18_170;
	setp.lt.s64 	%p60, %rd479, %rd324;
	selp.f64 	%fd268, %fd267, %fd142, %p60;
	min.s64 	%rd480, %rd479, %rd324;
$L__BB18_170:
	setp.lt.f64 	%p61, %fd268, %fd143;
	mov.f64 	%fd279, %fd268;
	mov.u64 	%rd494, %rd480;
	@%p61 bra 	$L__BB18_173;
	setp.gt.f64 	%p62, %fd268, %fd143;
	mov.f64 	%fd279, %fd143;
	mov.u64 	%rd494, %rd328;
	@%p62 bra 	$L__BB18_173;
	setp.lt.s64 	%p63, %rd480, %rd328;
	selp.f64 	%fd279, %fd268, %fd143, %p63;
	min.s64 	%rd494, %rd480, %rd328;
$L__BB18_173:
	add.s64 	%rd473, %rd473, 1280;
$L__BB18_174:
	cvt.s64.s32 	%rd331, %r29;
	setp.ge.s64 	%p64, %rd473, %rd331;
	@%p64 bra 	$L__BB18_197;
	cvt.u32.u64 	%r17, %rd473;
	sub.s32 	%r18, %r29, %r17;
	setp.ge.s32 	%p65, %r16, %r18;
	@%p65 bra 	$L__BB18_197;
	not.b32 	%r30, %r16;
	add.s32 	%r31, %r29, %r30;
	sub.s32 	%r19, %r31, %r17;
	and.b32  	%r32, %r19, 768;
	setp.eq.s32 	%p66, %r32, 768;
	mov.u32 	%r372, %r16;
	@%p66 bra 	$L__BB18_182;
	cvt.u64.u32 	%rd333, %r16;
	add.s64 	%rd334, %rd473, %rd333;
	shl.b64 	%rd335, %rd334, 4;
	add.s64 	%rd484, %rd237, %rd335;
	shr.u32 	%r33, %r19, 8;
	add.s32 	%r34, %r33, 1;
	and.b32  	%r35, %r34, 3;
	neg.s32 	%r370, %r35;
	mov.u32 	%r372, %r16;
$L__BB18_178:
	.pragma "nounroll";
	mov.u64 	%rd177, %rd494;
	mov.f64 	%fd155, %fd279;
	// begin inline asm
	ld.global.nc.u64 %rd336, [%rd484];
	// end inline asm
	add.s64 	%rd339, %rd484, 8;
	// begin inline asm
	ld.global.nc.u64 %rd338, [%rd339];
	// end inline asm
	mov.b64 	%fd156, %rd336;
	setp.lt.f64 	%p67, %fd155, %fd156;
	@%p67 bra 	$L__BB18_181;
	setp.gt.f64 	%p68, %fd155, %fd156;
	mov.f64 	%fd279, %fd156;
	mov.u64 	%rd494, %rd338;
	@%p68 bra 	$L__BB18_181;
	setp.lt.s64 	%p69, %rd177, %rd338;
	selp.f64 	%fd279, %fd155, %fd156, %p69;
	min.s64 	%rd494, %rd177, %rd338;
$L__BB18_181:
	add.s32 	%r372, %r372, 256;
	add.s64 	%rd484, %rd484, 4096;
	add.s32 	%r370, %r370, 1;
	setp.ne.s32 	%p70, %r370, 0;
	@%p70 bra 	$L__BB18_178;
$L__BB18_182:
	setp.lt.u32 	%p71, %r19, 768;
	@%p71 bra 	$L__BB18_197;
	cvt.u64.u32 	%rd340, %r372;
	add.s64 	%rd341, %rd473, %rd340;
	shl.b64 	%rd342, %rd341, 4;
	add.s64 	%rd343, %rd342, %rd237;
	add.s64 	%rd489, %rd343, 12296;
$L__BB18_184:
	add.s64 	%rd345, %rd489, -12296;
	// begin inline asm
	ld.global.nc.u64 %rd344, [%rd345];
	// end inline asm
	add.s64 	%rd347, %rd489, -12288;
	// begin inline asm
	ld.global.nc.u64 %rd346, [%rd347];
	// end inline asm
	mov.b64 	%fd162, %rd344;
	setp.lt.f64 	%p72, %fd279, %fd162;
	mov.f64 	%fd276, %fd279;
	mov.u64 	%rd491, %rd494;
	@%p72 bra 	$L__BB18_187;
	setp.gt.f64 	%p73, %fd279, %fd162;
	mov.f64 	%fd276, %fd162;
	mov.u64 	%rd491, %rd346;
	@%p73 bra 	$L__BB18_187;
	setp.lt.s64 	%p74, %rd494, %rd346;
	selp.f64 	%fd276, %fd279, %fd162, %p74;
	min.s64 	%rd491, %rd494, %rd346;
$L__BB18_187:
	add.s64 	%rd349, %rd489, -8200;
	// begin inline asm
	ld.global.nc.u64 %rd348, [%rd349];
	// end inline asm
	add.s64 	%rd351, %rd489, -8192;
	// begin inline asm
	ld.global.nc.u64 %rd350, [%rd351];
	// end inline asm
	mov.b64 	%fd165, %rd348;
	setp.lt.f64 	%p75, %fd276, %fd165;
	mov.f64 	%fd277, %fd276;
	mov.u64 	%rd492, %rd491;
	@%p75 bra 	$L__BB18_190;
	setp.gt.f64 	%p76, %fd276, %fd165;
	mov.f64 	%fd277, %fd165;
	mov.u64 	%rd492, %rd350;
	@%p76 bra 	$L__BB18_190;
	setp.lt.s64 	%p77, %rd491, %rd350;
	selp.f64 	%fd277, %fd276, %fd165, %p77;
	min.s64 	%rd492, %rd491, %rd350;
$L__BB18_190:
	add.s64 	%rd353, %rd489, -4104;
	// begin inline asm
	ld.global.nc.u64 %rd352, [%rd353];
	// end inline asm
	add.s64 	%rd355, %rd489, -4096;
	// begin inline asm
	ld.global.nc.u64 %rd354, [%rd355];
	// end inline asm
	mov.b64 	%fd168, %rd352;
	setp.lt.f64 	%p78, %fd277, %fd168;
	mov.f64 	%fd278, %fd277;
	mov.u64 	%rd493, %rd492;
	@%p78 bra 	$L__BB18_193;
	setp.gt.f64 	%p79, %fd277, %fd168;
	mov.f64 	%fd278, %fd168;
	mov.u64 	%rd493, %rd354;
	@%p79 bra 	$L__BB18_193;
	setp.lt.s64 	%p80, %rd492, %rd354;
	selp.f64 	%fd278, %fd277, %fd168, %p80;
	min.s64 	%rd493, %rd492, %rd354;
$L__BB18_193:
	add.s64 	%rd357, %rd489, -8;
	// begin inline asm
	ld.global.nc.u64 %rd356, [%rd357];
	// end inline asm
	// begin inline asm
	ld.global.nc.u64 %rd358, [%rd489];
	// end inline asm
	mov.b64 	%fd171, %rd356;
	setp.lt.f64 	%p81, %fd278, %fd171;
	mov.f64 	%fd279, %fd278;
	mov.u64 	%rd494, %rd493;
	@%p81 bra 	$L__BB18_196;
	setp.gt.f64 	%p82, %fd278, %fd171;
	mov.f64 	%fd279, %fd171;
	mov.u64 	%rd494, %rd358;
	@%p82 bra 	$L__BB18_196;
	setp.lt.s64 	%p83, %rd493, %rd358;
	selp.f64 	%fd279, %fd278, %fd171, %p83;
	min.s64 	%rd494, %rd493, %rd358;
$L__BB18_196:
	add.s32 	%r372, %r372, 1024;
	add.s64 	%rd489, %rd489, 16384;
	setp.lt.s32 	%p84, %r372, %r18;
	@%p84 bra 	$L__BB18_184;
$L__BB18_197:
	// begin inline asm
	mov.u32 %r36, %laneid;
	// end inline asm
	mov.b64 	%rd360, %fd279;
	mov.b64 	{%r38, %r43}, %rd360;
	mov.b32 	%r54, 1;
	mov.b32 	%r55, 31;
	mov.b32 	%r56, -1;
	// begin inline asm
	shfl.sync.down.b32 %r37, %r38, %r54, %r55, %r56;
	// end inline asm
	// begin inline asm
	shfl.sync.down.b32 %r42, %r43, %r54, %r55, %r56;
	// end inline asm
	mov.b64 	%rd361, {%r37, %r42};
	mov.b64 	%fd175, %rd361;
	mov.b64 	{%r48, %r53}, %rd494;
	// begin inline asm
	shfl.sync.down.b32 %r47, %r48, %r54, %r55, %r56;
	// end inline asm
	// begin inline asm
	shfl.sync.down.b32 %r52, %r53, %r54, %r55, %r56;
	// end inline asm
	mov.b64 	%rd201, {%r47, %r52};
	setp.gt.s32 	%p85, %r36, 30;
	setp.lt.f64 	%p86, %fd279, %fd175;
	or.pred  	%p87, %p85, %p86;
	mov.f64 	%fd281, %fd279;
	mov.u64 	%rd496, %rd494;
	@%p87 bra 	$L__BB18_200;
	setp.gt.f64 	%p88, %fd279, %fd175;
	mov.f64 	%fd281, %fd175;
	mov.u64 	%rd496, %rd201;
	@%p88 bra 	$L__BB18_200;
	setp.lt.s64 	%p89, %rd494, %rd201;
	selp.f64 	%fd281, %fd279, %fd175, %p89;
	min.s64 	%rd496, %rd494, %rd201;
$L__BB18_200:
	mov.b64 	%rd362, %fd281;
	mov.b64 	{%r58, %r63}, %rd362;
	mov.b32 	%r74, 2;
	mov.b32 	%r75, 31;
	mov.b32 	%r76, -1;
	// begin inline asm
	shfl.sync.down.b32 %r57, %r58, %r74, %r75, %r76;
	// end inline asm
	// begin inline asm
	shfl.sync.down.b32 %r62, %r63, %r74, %r75, %r76;
	// end inline asm
	mov.b64 	%rd363, {%r57, %r62};
	mov.b64 	%fd178, %rd363;
	mov.b64 	{%r68, %r73}, %rd496;
	// begin inline asm
	shfl.sync.down.b32 %r67, %r68, %r74, %r75, %r76;
	// end inline asm
	// begin inline asm
	shfl.sync.down.b32 %r72, %r73, %r74, %r75, %r76;
	// end inline asm
	mov.b64 	%rd204, {%r67, %r72};
	setp.gt.s32 	%p90, %r36, 29;
	setp.lt.f64 	%p91, %fd281, %fd178;
	or.pred  	%p92, %p90, %p91;
	mov.f64 	%fd282, %fd281;
	mov.u64 	%rd497, %rd496;
	@%p92 bra 	$L__BB18_203;
	setp.gt.f64 	%p93, %fd281, %fd178;
	mov.f64 	%fd282, %fd178;
	mov.u64 	%rd497, %rd204;
	@%p93 bra 	$L__BB18_203;
	setp.lt.s64 	%p94, %rd496, %rd204;
	selp.f64 	%fd282, %fd281, %fd178, %p94;
	min.s64 	%rd497, %rd496, %rd204;
$L__BB18_203:
	mov.b64 	%rd364, %fd282;
	mov.b64 	{%r78, %r83}, %rd364;
	mov.b32 	%r94, 4;
	mov.b32 	%r95, 31;
	mov.b32 	%r96, -1;
	// begin inline asm
	shfl.sync.down.b32 %r77, %r78, %r94, %r95, %r96;
	// end inline asm
	// begin inline asm
	shfl.sync.down.b32 %r82, %r83, %r94, %r95, %r96;
	// end inline asm
	mov.b64 	%rd365, {%r77, %r82};
	mov.b64 	%fd181, %rd365;
	mov.b64 	{%r88, %r93}, %rd497;
	// begin inline asm
	shfl.sync.down.b32 %r87, %r88, %r94, %r95, %r96;
	// end inline asm
	// begin inline asm
	shfl.sync.down.b32 %r92, %r93, %r94, %r95, %r96;
	// end inline asm
	mov.b64 	%rd207, {%r87, %r92};
	setp.gt.s32 	%p95, %r36, 27;
	setp.lt.f64 	%p96, %fd282, %fd181;
	or.pred  	%p97, %p95, %p96;
	mov.f64 	%fd283, %fd282;
	mov.u64 	%rd498, %rd497;
	@%p97 bra 	$L__BB18_206;
	setp.gt.f64 	%p98, %fd282, %fd181;
	mov.f64 	%fd283, %fd181;
	mov.u64 	%rd498, %rd207;
	@%p98 bra 	$L__BB18_206;
	setp.lt.s64 	%p99, %rd497, %rd207;
	selp.f64 	%fd283, %fd282, %fd181, %p99;
	min.s64 	%rd498, %rd497, %rd207;
$L__BB18_206:
	mov.b64 	%rd366, %fd283;
	mov.b64 	{%r98, %r103}, %rd366;
	mov.b32 	%r114, 8;
	mov.b32 	%r115, 31;
	mov.b32 	%r116, -1;
	// begin inline asm
	shfl.sync.down.b32 %r97, %r98, %r114, %r115, %r116;
	// end inline asm
	// begin inline asm
	shfl.sync.down.b32 %r102, %r103, %r114, %r115, %r116;
	// end inline asm
	mov.b64 	%rd367, {%r97, %r102};
	mov.b64 	%fd184, %rd367;
	mov.b64 	{%r108, %r113}, %rd498;
	// begin inline asm
	shfl.sync.down.b32 %r107, %r108, %r114, %r115, %r116;
	// end inline asm
	// begin inline asm
	shfl.sync.down.b32 %r112, %r113, %r114, %r115, %r116;
	// end inline asm
	mov.b64 	%rd210, {%r107, %r112};
	setp.gt.s32 	%p100, %r36, 23;
	setp.lt.f64 	%p101, %fd283, %fd184;
	or.pred  	%p102, %p100, %p101;
	mov.f64 	%fd284, %fd283;
	mov.u64 	%rd499, %rd498;
	@%p102 bra 	$L__BB18_209;
	setp.gt.f64 	%p103, %fd283, %fd184;
	mov.f64 	%fd284, %fd184;
	mov.u64 	%rd499, %rd210;
	@%p103 bra 	$L__BB18_209;
	setp.lt.s64 	%p104, %rd498, %rd210;
	selp.f64 	%fd284, %fd283, %fd184, %p104;
	min.s64 	%rd499, %rd498, %rd210;
$L__BB18_209:
	mov.b64 	%rd368, %fd284;
	mov.b64 	{%r118, %r123}, %rd368;
	mov.b32 	%r134, 16;
	mov.b32 	%r135, 31;
	mov.b32 	%r136, -1;
	// begin inline asm
	shfl.sync.down.b32 %r117, %r118, %r134, %r135, %r136;
	// end inline asm
	// begin inline asm
	shfl.sync.down.b32 %r122, %r123, %r134, %r135, %r136;
	// end inline asm
	mov.b64 	%rd369, {%r117, %r122};
	mov.b64 	%fd187, %rd369;
	mov.b64 	{%r128, %r133}, %rd499;
	// begin inline asm
	shfl.sync.down.b32 %r127, %r128, %r134, %r135, %r136;
	// end inline asm
	// begin inline asm
	shfl.sync.down.b32 %r132, %r133, %r134, %r135, %r136;
	// end inline asm
	mov.b64 	%rd213, {%r127, %r132};
	setp.gt.s32 	%p105, %r36, 15;
	setp.lt.f64 	%p106, %fd284, %fd187;
	or.pred  	%p107, %p105, %p106;
	mov.f64 	%fd292, %fd284;
	mov.u64 	%rd507, %rd499;
	@%p107 bra 	$L__BB18_212;
	setp.gt.f64 	%p108, %fd284, %fd187;
	mov.f64 	%fd292, %fd187;
	mov.u64 	%rd507, %rd213;
	@%p108 bra 	$L__BB18_212;
	setp.lt.s64 	%p109, %rd499, %rd213;
	selp.f64 	%fd292, %fd284, %fd187, %p109;
	min.s64 	%rd507, %rd499, %rd213;
$L__BB18_212:
	setp.ne.s32 	%p110, %r36, 0;
	@%p110 bra 	$L__BB18_214;
	shr.u32 	%r137, %r16, 1;
	and.b32  	%r138, %r137, 496;
	mov.u32 	%r139, _ZN6thrust24THRUST_300001_SM_1000_NS8cuda_cub4core6detail5shmemE;
	add.s32 	%r140, %r139, %r138;
	st.shared.f64 	[%r140+8], %fd292;
	st.shared.u64 	[%r140+16], %rd507;
$L__BB18_214:
	bar.sync 	0;
	setp.ne.s32 	%p111, %r16, 0;
	@%p111 bra 	$L__BB18_236;
	ld.shared.f64 	%fd190, [_ZN6thrust24THRUST_300001_SM_1000_NS8cuda_cub4core6detail5shmemE+24];
	ld.shared.u64 	%rd216, [_ZN6thrust24THRUST_300001_SM_1000_NS8cuda_cub4core6detail5shmemE+32];
	setp.lt.f64 	%p112, %fd292, %fd190;
	mov.f64 	%fd286, %fd292;
	mov.u64 	%rd501, %rd507;
	@%p112 bra 	$L__BB18_218;
	setp.lt.f64 	%p113, %fd190, %fd292;
	mov.f64 	%fd286, %fd190;
	mov.u64 	%rd501, %rd216;
	@%p113 bra 	$L__BB18_218;
	setp.lt.s64 	%p114, %rd507, %rd216;
	selp.f64 	%fd286, %fd292, %fd190, %p114;
	min.s64 	%rd501, %rd507, %rd216;
$L__BB18_218:
	ld.shared.f64 	%fd193, [_ZN6thrust24THRUST_300001_SM_1000_NS8cuda_cub4core6detail5shmemE+40];
	ld.shared.u64 	%rd219, [_ZN6thrust24THRUST_300001_SM_1000_NS8cuda_cub4core6detail5shmemE+48];
	setp.lt.f64 	%p115, %fd286, %fd193;
	mov.f64 	%fd287, %fd286;
	mov.u64 	%rd502, %rd501;
	@%p115 bra 	$L__BB18_221;
	setp.lt.f64 	%p116, %fd193, %fd286;
	mov.f64 	%fd287, %fd193;
	mov.u64 	%rd502, %rd219;
	@%p116 bra 	$L__BB18_221;
	setp.lt.s64 	%p117, %rd501, %rd219;
	selp.f64 	%fd287, %fd286, %fd193, %p117;
	min.s64 	%rd502, %rd501, %rd219;
$L__BB18_221:
	ld.shared.f64 	%fd196, [_ZN6thrust24THRUST_300001_SM_1000_NS8cuda_cub4core6detail5shmemE+56];
	ld.shared.u64 	%rd222, [_ZN6thrust24THRUST_300001_SM_1000_NS8cuda_cub4core6detail5shmemE+64];
	setp.lt.f64 	%p118, %fd287, %fd196;
	mov.f64 	%fd288, %fd287;
	mov.u64 	%rd503, %rd502;
	@%p118 bra 	$L__BB18_224;
	setp.lt.f64 	%p119, %fd196, %fd287;
	mov.f64 	%fd288, %fd196;
	mov.u64 	%rd503, %rd222;
	@%p119 bra 	$L__BB18_224;
	setp.lt.s64 	%p120, %rd502, %rd222;
	selp.f64 	%fd288, %fd287, %fd196, %p120;
	min.s64 	%rd503, %rd502, %rd222;
$L__BB18_224:
	ld.shared.f64 	%fd199, [_ZN6thrust24THRUST_300001_SM_1000_NS8cuda_cub4core6detail5shmemE+72];
	ld.shared.u64 	%rd225, [_ZN6thrust24THRUST_300001_SM_1000_NS8cuda_cub4core6detail5shmemE+80];
	setp.lt.f64 	%p121, %fd288, %fd199;
	mov.f64 	%fd289, %fd288;
	mov.u64 	%rd504, %rd503;
	@%p121 bra 	$L__BB18_227;
	setp.lt.f64 	%p122, %fd199, %fd288;
	mov.f64 	%fd289, %fd199;
	mov.u64 	%rd504, %rd225;
	@%p122 bra 	$L__BB18_227;
	setp.lt.s64 	%p123, %rd503, %rd225;
	selp.f64 	%fd289, %fd288, %fd199, %p123;
	min.s64 	%rd504, %rd503, %rd225;
$L__BB18_227:
	ld.shared.f64 	%fd202, [_ZN6thrust24THRUST_300001_SM_1000_NS8cuda_cub4core6detail5shmemE+88];
	ld.shared.u64 	%rd228, [_ZN6thrust24THRUST_300001_SM_1000_NS8cuda_cub4core6detail5shmemE+96];
	setp.lt.f64 	%p124, %fd289, %fd202;
	mov.f64 	%fd290, %fd289;
	mov.u64 	%rd505, %rd504;
	@%p124 bra 	$L__BB18_230;
	setp.lt.f64 	%p125, %fd202, %fd289;
	mov.f64 	%fd290, %fd202;
	mov.u64 	%rd505, %rd228;
	@%p125 bra 	$L__BB18_230;
	setp.lt.s64 	%p126, %rd504, %rd228;
	selp.f64 	%fd290, %fd289, %fd202, %p126;
	min.s64 	%rd505, %rd504, %rd228;
$L__BB18_230:
	ld.shared.f64 	%fd205, [_ZN6thrust24THRUST_300001_SM_1000_NS8cuda_cub4core6detail5shmemE+104];
	ld.shared.u64 	%rd231, [_ZN6thrust24THRUST_300001_SM_1000_NS8cuda_cub4core6detail5shmemE+112];
	setp.lt.f64 	%p127, %fd290, %fd205;
	mov.f64 	%fd291, %fd290;
	mov.u64 	%rd506, %rd505;
	@%p127 bra 	$L__BB18_233;
	setp.lt.f64 	%p128, %fd205, %fd290;
	mov.f64 	%fd291, %fd205;
	mov.u64 	%rd506, %rd231;
	@%p128 bra 	$L__BB18_233;
	setp.lt.s64 	%p129, %rd505, %rd231;
	selp.f64 	%fd291, %fd290, %fd205, %p129;
	min.s64 	%rd506, %rd505, %rd231;
$L__BB18_233:
	ld.shared.f64 	%fd208, [_ZN6thrust24THRUST_300001_SM_1000_NS8cuda_cub4core6detail5shmemE+120];
	ld.shared.u64 	%rd234, [_ZN6thrust24THRUST_300001_SM_1000_NS8cuda_cub4core6detail5shmemE+128];
	setp.lt.f64 	%p130, %fd291, %fd208;
	mov.u64 	%rd507, %rd506;
	mov.f64 	%fd292, %fd291;
	@%p130 bra 	$L__BB18_236;
	setp.lt.f64 	%p131, %fd208, %fd291;
	mov.u64 	%rd507, %rd234;
	mov.f64 	%fd292, %fd208;
	@%p131 bra 	$L__BB18_236;
	setp.lt.s64 	%p132, %rd506, %rd234;
	selp.f64 	%fd292, %fd291, %fd208, %p132;
	min.s64 	%rd507, %rd506, %rd234;
$L__BB18_236:
	mov.u32 	%r364, %tid.x;
	setp.ne.s32 	%p259, %r364, 0;
	@%p259 bra 	$L__BB18_238;
	ld.param.u64 	%rd420, [_ZN6thrust24THRUST_300001_SM_1000_NS8cuda_cub4core6detail13_kernel_agentINS1_8__reduce11ReduceAgentIPN4cuda3std3__45tupleIJdlEEESC_SB_lNS1_9__extrema9arg_min_fIdlNS9_4lessIdEEEEEEJSC_SC_iSH_EEEvDpT0__param_1];
	cvta.to.global.u64 	%rd419, %rd420;
	st.global.f64 	[%rd419], %fd292;
	st.global.u64 	[%rd419+8], %rd507;
$L__BB18_238:
	ret;

}
	// .globl	_ZN3cub18CUB_300001_SM_10006detail11EmptyKernelIvEEvv
.visible .entry _ZN3cub18CUB_300001_SM_10006detail11EmptyKernelIvEEvv()
{


	ret;

}
	// .globl	_ZN3cub18CUB_300001_SM_10006detail8for_each13static_kernelINS2_12policy_hub_t12policy_500_tEmN6thrust24THRUST_300001_SM_1000_NS8cuda_cub20__uninitialized_fill7functorINS7_10device_ptrIdEEdEEEEvT0_T1_
.visible .entry _ZN3cub18CUB_300001_SM_10006detail8for_each13static_kernelINS2_12policy_hub_t12policy_500_tEmN6thrust24THRUST_300001_SM_1000_NS8cuda_cub20__uninitialized_fill7functorINS7_10device_ptrIdEEdEEEEvT0_T1_(
	.param .u64 _ZN3cub18CUB_300001_SM_10006detail8for_each13static_kernelINS2_12policy_hub_t12policy_500_tEmN6thrust24THRUST_300001_SM_1000_NS8cuda_cub20__uninitialized_fill7functorINS7_10device_ptrIdEEdEEEEvT0_T1__param_0,
	.param .align 8 .b8 _ZN3cub18CUB_300001_SM_10006detail8for_each13static_kernelINS2_12policy_hub_t12policy_500_tEmN6thrust24THRUST_300001_SM_1000_NS8cuda_cub20__uninitialized_fill7functorINS7_10device_ptrIdEEdEEEEvT0_T1__param_1[16]
)
.maxntid 256
{
	.reg .pred 	%p<4>;
	.reg .b32 	%r<5>;
	.reg .b64 	%rd<16>;
	.reg .b64 	%fd<3>;

	ld.param.f64 	%fd2, [_ZN3cub18CUB_300001_SM_10006detail8for_each13static_kernelINS2_12policy_hub_t12policy_500_tEmN6thrust24THRUST_300001_SM_1000_NS8cuda_cub20__uninitialized_fill7functorINS7_10device_ptrIdEEdEEEEvT0_T1__param_1+8];
	ld.param.u64 	%rd4, [_ZN3cub18CUB_300001_SM_10006detail8for_each13static_kernelINS2_12policy_hub_t12policy_500_tEmN6thrust24THRUST_300001_SM_1000_NS8cuda_cub20__uninitialized_fill7functorINS7_10device_ptrIdEEdEEEEvT0_T1__param_1];
	ld.param.u64 	%rd5, [_ZN3cub18CUB_300001_SM_10006detail8for_each13static_kernelINS2_12policy_hub_t12policy_500_tEmN6thrust24THRUST_300001_SM_1000_NS8cuda_cub20__uninitialized_fill7functorINS7_10device_ptrIdEEdEEEEvT0_T1__param_0];
	mov.u32 	%r2, %ctaid.x;
	mul.wide.u32 	%rd1, %r2, 512;
	sub.s64 	%rd2, %rd5, %rd1;
	setp.lt.u64 	%p1, %rd2, 512;
	@%p1 bra 	$L__BB20_2;
	mov.u32 	%r4, %tid.x;
	cvta.to.global.u64 	%rd11, %rd4;
	cvt.u64.u32 	%rd12, %r4;
	add.s64 	%rd13, %rd1, %rd12;
	shl.b64 	%rd14, %rd13, 3;
	add.s64 	%rd15, %rd11, %rd14;
	st.global.f64 	[%rd15], %fd2;
	st.global.f64 	[%rd15+2048], %fd2;
	bra.uni 	$L__BB20_6;
$L__BB20_2:
	cvta.to.global.u64 	%rd6, %rd4;
	mov.u32 	%r1, %tid.x;
	cvt.u64.u32 	%rd7, %r1;
	setp.le.u64 	%p2, %rd2, %rd7;
	add.s64 	%rd8, %rd1, %rd7;
	shl.b64 	%rd9, %rd8, 3;
	add.s64 	%rd3, %rd6, %rd9;
	@%p2 bra 	$L__BB20_4;
	st.global.f64 	[%rd3], %fd2;
$L__BB20_4:
	add.s32 	%r3, %r1, 256;
	cvt.u64.u32 	%rd10, %r3;
	setp.le.u64 	%p3, %rd2, %rd10;
	@%p3 bra 	$L__BB20_6;
	st.global.f64 	[%rd3+2048], %fd2;
$L__BB20_6:
	ret;

}
	// .globl	_ZN3cub18CUB_300001_SM_10006detail9transform16transform_kernelINS2_10policy_hubILb1EN4cuda3std3__45tupleIJN6thrust24THRUST_300001_SM_1000_NS17counting_iteratorIjNSA_11use_defaultESC_SC_EEEEEE10policy1000Ei3prgNSA_6detail15normal_iteratorINSA_10device_ptrIdEEEEJSD_EEEvT0_iT1_T2_DpNS2_10kernel_argIT3_EE
.visible .entry _ZN3cub18CUB_300001_SM_10006detail9transform16transform_kernelINS2_10policy_hubILb1EN4cuda3std3__45tupleIJN6thrust24THRUST_300001_SM_1000_NS17counting_iteratorIjNSA_11use_defaultESC_SC_EEEEEE10policy1000Ei3prgNSA_6detail15normal_iteratorINSA_10device_ptrIdEEEEJSD_EEEvT0_iT1_T2_DpNS2_10kernel_argIT3_EE(
	.param .u32 _ZN3cub18CUB_300001_SM_10006detail9transform16transform_kernelINS2_10policy_hubILb1EN4cuda3std3__45tupleIJN6thrust24THRUST_300001_SM_1000_NS17counting_iteratorIjNSA_11use_defaultESC_SC_EEEEEE10policy1000Ei3prgNSA_6detail15normal_iteratorINSA_10device_ptrIdEEEEJSD_EEEvT0_iT1_T2_DpNS2_10kernel_argIT3_EE_param_0,
	.param .u32 _ZN3cub18CUB_300001_SM_10006detail9transform16transform_kernelINS2_10policy_hubILb1EN4cuda3std3__45tupleIJN6thrust24THRUST_300001_SM_1000_NS17counting_iteratorIjNSA_11use_defaultESC_SC_EEEEEE10policy1000Ei3prgNSA_6detail15normal_iteratorINSA_10device_ptrIdEEEEJSD_EEEvT0_iT1_T2_DpNS2_10kernel_argIT3_EE_param_1,
	.param .align 8 .b8 _ZN3cub18CUB_300001_SM_10006detail9transform16transform_kernelINS2_10policy_hubILb1EN4cuda3std3__45tupleIJN6thrust24THRUST_300001_SM_1000_NS17counting_iteratorIjNSA_11use_defaultESC_SC_EEEEEE10policy1000Ei3prgNSA_6detail15normal_iteratorINSA_10device_ptrIdEEEEJSD_EEEvT0_iT1_T2_DpNS2_10kernel_argIT3_EE_param_2[16],
	.param .align 8 .b8 _ZN3cub18CUB_300001_SM_10006detail9transform16transform_kernelINS2_10policy_hubILb1EN4cuda3std3__45tupleIJN6thrust24THRUST_300001_SM_1000_NS17counting_iteratorIjNSA_11use_defaultESC_SC_EEEEEE10policy1000Ei3prgNSA_6detail15normal_iteratorINSA_10device_ptrIdEEEEJSD_EEEvT0_iT1_T2_DpNS2_10kernel_argIT3_EE_param_3[8],
	.param .align 8 .b8 _ZN3cub18CUB_300001_SM_10006detail9transform16transform_kernelINS2_10policy_hubILb1EN4cuda3std3__45tupleIJN6thrust24THRUST_300001_SM_1000_NS17counting_iteratorIjNSA_11use_defaultESC_SC_EEEEEE10policy1000Ei3prgNSA_6detail15normal_iteratorINSA_10device_ptrIdEEEEJSD_EEEvT0_iT1_T2_DpNS2_10kernel_argIT3_EE_param_4[16]
)
.maxntid 128
{
	.reg .pred 	%p<17>;
	.reg .b32 	%r<70>;
	.reg .b64 	%rd<61>;
	.reg .b64 	%fd<11>;

	ld.param.f64 	%fd1, [_ZN3cub18CUB_300001_SM_10006detail9transform16transform_kernelINS2_10policy_hubILb1EN4cuda3std3__45tupleIJN6thrust24THRUST_300001_SM_1000_NS17counting_iteratorIjNSA_11use_defaultESC_SC_EEEEEE10policy1000Ei3prgNSA_6detail15normal_iteratorINSA_10device_ptrIdEEEEJSD_EEEvT0_iT1_T2_DpNS2_10kernel_argIT3_EE_param_2];
	ld.param.f64 	%fd2, [_ZN3cub18CUB_300001_SM_10006detail9transform16transform_kernelINS2_10policy_hubILb1EN4cuda3std3__45tupleIJN6thrust24THRUST_300001_SM_1000_NS17counting_iteratorIjNSA_11use_defaultESC_SC_EEEEEE10policy1000Ei3prgNSA_6detail15normal_iteratorINSA_10device_ptrIdEEEEJSD_EEEvT0_iT1_T2_DpNS2_10kernel_argIT3_EE_param_2+8];
	ld.param.u32 	%r18, [_ZN3cub18CUB_300001_SM_10006detail9transform16transform_kernelINS2_10policy_hubILb1EN4cuda3std3__45tupleIJN6thrust24THRUST_300001_SM_1000_NS17counting_iteratorIjNSA_11use_defaultESC_SC_EEEEEE10policy1000Ei3prgNSA_6detail15normal_iteratorINSA_10device_ptrIdEEEEJSD_EEEvT0_iT1_T2_DpNS2_10kernel_argIT3_EE_param_4];
	ld.param.u32 	%r19, [_ZN3cub18CUB_300001_SM_10006detail9transform16transform_kernelINS2_10policy_hubILb1EN4cuda3std3__45tupleIJN6thrust24THRUST_300001_SM_1000_NS17counting_iteratorIjNSA_11use_defaultESC_SC_EEEEEE10policy1000Ei3prgNSA_6detail15normal_iteratorINSA_10device_ptrIdEEEEJSD_EEEvT0_iT1_T2_DpNS2_10kernel_argIT3_EE_param_0];
	ld.param.u64 	%rd18, [_ZN3cub18CUB_300001_SM_10006detail9transform16transform_kernelINS2_10policy_hubILb1EN4cuda3std3__45tupleIJN6thrust24THRUST_300001_SM_1000_NS17counting_iteratorIjNSA_11use_defaultESC_SC_EEEEEE10policy1000Ei3prgNSA_6detail15normal_iteratorINSA_10device_ptrIdEEEEJSD_EEEvT0_iT1_T2_DpNS2_10kernel_argIT3_EE_param_3];
	ld.param.u32 	%r17, [_ZN3cub18CUB_300001_SM_10006detail9transform16transform_kernelINS2_10policy_hubILb1EN4cuda3std3__45tupleIJN6thrust24THRUST_300001_SM_1000_NS17counting_iteratorIjNSA_11use_defaultESC_SC_EEEEEE10policy1000Ei3prgNSA_6detail15normal_iteratorINSA_10device_ptrIdEEEEJSD_EEEvT0_iT1_T2_DpNS2_10kernel_argIT3_EE_param_1];
	cvta.to.global.u64 	%rd19, %rd18;
	shl.b32 	%r20, %r17, 7;
	mov.u32 	%r21, %ctaid.x;
	mul.lo.s32 	%r22, %r20, %r21;
	sub.s32 	%r23, %r19, %r22;
	min.s32 	%r1, %r20, %r23;
	add.s32 	%r2, %r18, %r22;
	mul.wide.s32 	%rd20, %r22, 8;
	add.s64 	%rd1, %rd19, %rd20;
	setp.gt.s32 	%p1, %r20, %r23;
	@%p1 bra 	$L__BB21_10;
	setp.lt.s32 	%p2, %r17, 1;
	@%p2 bra 	$L__BB21_21;
	mov.u32 	%r3, %tid.x;
	sub.f64 	%fd3, %fd2, %fd1;
	mov.b32 	%r66, 0;
$L__BB21_3:
	shl.b32 	%r26, %r66, 7;
	add.s32 	%r6, %r26, %r3;
	add.s32 	%r7, %r6, %r2;
	setp.eq.s32 	%p3, %r7, 0;
	mov.b32 	%r67, 1;
	@%p3 bra 	$L__BB21_9;
	cvt.u64.u32 	%rd54, %r7;
	mov.b64 	%rd55, 48271;
	mov.b64 	%rd56, 1;
$L__BB21_5:
	and.b64  	%rd23, %rd54, 1;
	setp.eq.b64 	%p4, %rd23, 1;
	not.pred 	%p5, %p4;
	@%p5 bra 	$L__BB21_7;
	mul.lo.s64 	%rd24, %rd56, %rd55;
	mul.hi.u64 	%rd25, %rd24, 8589934597;
	sub.s64 	%rd26, %rd24, %rd25;
	shr.u64 	%rd27, %rd26, 1;
	add.s64 	%rd28, %rd27, %rd25;
	shr.u64 	%rd29, %rd28, 30;
	mul.lo.s64 	%rd30, %rd29, 2147483647;
	sub.s64 	%rd56, %rd24, %rd30;
$L__BB21_7:
	shr.u64 	%rd8, %rd54, 1;
	mul.lo.s64 	%rd31, %rd55, %rd55;
	mul.hi.u64 	%rd32, %rd31, -9223372032559808509;
	shr.u64 	%rd33, %rd32, 30;
	mul.lo.s64 	%rd34, %rd33, 2147483647;
	sub.s64 	%rd55, %rd31, %rd34;
	setp.gt.u64 	%p6, %rd54, 1;
	mov.u64 	%rd54, %rd8;
	@%p6 bra 	$L__BB21_5;
	cvt.u32.u64 	%r27, %rd56;
	mul.hi.u32 	%r28, %r27, 3;
	sub.s32 	%r29, %r27, %r28;
	shr.u32 	%r30, %r29, 1;
	add.s32 	%r31, %r30, %r28;
	shr.u32 	%r32, %r31, 30;
	mul.lo.s32 	%r33, %r32, 2147483647;
	sub.s32 	%r67, %r27, %r33;
$L__BB21_9:
	mul.hi.u32 	%r34, %r67, -1131474031;
	shr.u32 	%r35, %r34, 15;
	mul.lo.s32 	%r36, %r35, 44488;
	sub.s32 	%r37, %r67, %r36;
	mul.lo.s32 	%r38, %r37, 48271;
	mul.lo.s32 	%r39, %r35, 3399;
	setp.lt.u32 	%p7, %r38, %r39;
	xor.b32  	%r40, %r39, 2147483647;
	neg.s32 	%r41, %r39;
	selp.b32 	%r42, %r40, %r41, %p7;
	add.s32 	%r43, %r38, %r42;
	add.s32 	%r44, %r43, -1;
	cvt.rn.f64.u32 	%fd5, %r44;
	div.rn.f64 	%fd6, %fd5, 0d41DFFFFFFF800000;
	fma.rn.f64 	%fd7, %fd3, %fd6, %fd1;
	mul.wide.s32 	%rd35, %r6, 8;
	add.s64 	%rd36, %rd1, %rd35;
	st.global.f64 	[%rd36], %fd7;
	add.s32 	%r66, %r66, 1;
	setp.eq.s32 	%p8, %r66, %r17;
	@%p8 bra 	$L__BB21_21;
	bra.uni 	$L__BB21_3;
$L__BB21_10:
	setp.lt.s32 	%p9, %r17, 1;
	@%p9 bra 	$L__BB21_21;
	mov.u32 	%r4, %tid.x;
	sub.f64 	%fd4, %fd2, %fd1;
	mov.b32 	%r68, 0;
$L__BB21_12:
	shl.b32 	%r46, %r68, 7;
	add.s32 	%r12, %r46, %r4;
	setp.ge.s32 	%p10, %r12, %r1;
	@%p10 bra 	$L__BB21_20;
	add.s32 	%r13, %r12, %r2;
	setp.eq.s32 	%p11, %r13, 0;
	mov.b32 	%r69, 1;
	@%p11 bra 	$L__BB21_19;
	cvt.u64.u32 	%rd58, %r13;
	mov.b64 	%rd59, 48271;
	mov.b64 	%rd60, 1;
$L__BB21_15:
	and.b64  	%rd39, %rd58, 1;
	setp.eq.b64 	%p12, %rd39, 1;
	not.pred 	%p13, %p12;
	@%p13 bra 	$L__BB21_17;
	mul.lo.s64 	%rd40, %rd60, %rd59;
	mul.hi.u64 	%rd41, %rd40, 8589934597;
	sub.s64 	%rd42, %rd40, %rd41;
	shr.u64 	%rd43, %rd42, 1;
	add.s64 	%rd44, %rd43, %rd41;
	shr.u64 	%rd45, %rd44, 30;
	mul.lo.s64 	%rd46, %rd45, 2147483647;
	sub.s64 	%rd60, %rd40, %rd46;
$L__BB21_17:
	shr.u64 	%rd16, %rd58, 1;
	mul.lo.s64 	%rd47, %rd59, %rd59;
	mul.hi.u64 	%rd48, %rd47, -9223372032559808509;
	shr.u64 	%rd49, %rd48, 30;
	mul.lo.s64 	%rd50, %rd49, 2147483647;
	sub.s64 	%rd59, %rd47, %rd50;
	setp.gt.u64 	%p14, %rd58, 1;
	mov.u64 	%rd58, %rd16;
	@%p14 bra 	$L__BB21_15;
	cvt.u32.u64 	%r48, %rd60;
	mul.hi.u32 	%r49, %r48, 3;
	sub.s32 	%r50, %r48, %r49;
	shr.u32 	%r51, %r50, 1;
	add.s32 	%r52, %r51, %r49;
	shr.u32 	%r53, %r52, 30;
	mul.lo.s32 	%r54, %r53, 2147483647;
	sub.s32 	%r69, %r48, %r54;
$L__BB21_19:
	mul.hi.u32 	%r55, %r69, -1131474031;
	shr.u32 	%r56, %r55, 15;
	mul.lo.s32 	%r57, %r56, 44488;
	sub.s32 	%r58, %r69, %r57;
	mul.lo.s32 	%r59, %r58, 48271;
	mul.lo.s32 	%r60, %r56, 3399;
	setp.lt.u32 	%p15, %r59, %r60;
	xor.b32  	%r61, %r60, 2147483647;
	neg.s32 	%r62, %r60;
	selp.b32 	%r63, %r61, %r62, %p15;
	add.s32 	%r64, %r59, %r63;
	add.s32 	%r65, %r64, -1;
	cvt.rn.f64.u32 	%fd8, %r65;
	div.rn.f64 	%fd9, %fd8, 0d41DFFFFFFF800000;
	fma.rn.f64 	%fd10, %fd4, %fd9, %fd1;
	mul.wide.s32 	%rd51, %r12, 8;
	add.s64 	%rd52, %rd1, %rd51;
	st.global.f64 	[%rd52], %fd10;
$L__BB21_20:
	add.s32 	%r68, %r68, 1;
	setp.ne.s32 	%p16, %r68, %r17;
	@%p16 bra 	$L__BB21_12;
$L__BB21_21:
	ret;

}
	// .globl	_ZN3cub18CUB_300001_SM_10006detail9transform16transform_kernelINS2_10policy_hubILb1EN4cuda3std3__45tupleIJN6thrust24THRUST_300001_SM_1000_NS17counting_iteratorIjNSA_11use_defaultESC_SC_EEEEEE10policy1000El3prgNSA_6detail15normal_iteratorINSA_10device_ptrIdEEEEJSD_EEEvT0_iT1_T2_DpNS2_10kernel_argIT3_EE
.visible .entry _ZN3cub18CUB_300001_SM_10006detail9transform16transform_kernelINS2_10policy_hubILb1EN4cuda3std3__45tupleIJN6thrust24THRUST_300001_SM_1000_NS17counting_iteratorIjNSA_11use_defaultESC_SC_EEEEEE10policy1000El3prgNSA_6detail15normal_iteratorINSA_10device_ptrIdEEEEJSD_EEEvT0_iT1_T2_DpNS2_10kernel_argIT3_EE(
	.param .u64 _ZN3cub18CUB_300001_SM_10006detail9transform16transform_kernelINS2_10policy_hubILb1EN4cuda3std3__45tupleIJN6thrust24THRUST_300001_SM_1000_NS17counting_iteratorIjNSA_11use_defaultESC_SC_EEEEEE10policy1000El3prgNSA_6detail15normal_iteratorINSA_10device_ptrIdEEEEJSD_EEEvT0_iT1_T2_DpNS2_10kernel_argIT3_EE_param_0,
	.param .u32 _ZN3cub18CUB_300001_SM_10006detail9transform16transform_kernelINS2_10policy_hubILb1EN4cuda3std3__45tupleIJN6thrust24THRUST_300001_SM_1000_NS17counting_iteratorIjNSA_11use_defaultESC_SC_EEEEEE10policy1000El3prgNSA_6detail15normal_iteratorINSA_10device_ptrIdEEEEJSD_EEEvT0_iT1_T2_DpNS2_10kernel_argIT3_EE_param_1,
	.param .align 8 .b8 _ZN3cub18CUB_300001_SM_10006detail9transform16transform_kernelINS2_10policy_hubILb1EN4cuda3std3__45tupleIJN6thrust24THRUST_300001_SM_1000_NS17counting_iteratorIjNSA_11use_defaultESC_SC_EEEEEE10policy1000El3prgNSA_6detail15normal_iteratorINSA_10device_ptrIdEEEEJSD_EEEvT0_iT1_T2_DpNS2_10kernel_argIT3_EE_param_2[16],
	.param .align 8 .b8 _ZN3cub18CUB_300001_SM_10006detail9transform16transform_kernelINS2_10policy_hubILb1EN4cuda3std3__45tupleIJN6thrust24THRUST_300001_SM_1000_NS17counting_iteratorIjNSA_11use_defaultESC_SC_EEEEEE10policy1000El3prgNSA_6detail15normal_iteratorINSA_10device_ptrIdEEEEJSD_EEEvT0_iT1_T2_DpNS2_10kernel_argIT3_EE_param_3[8],
	.param .align 8 .b8 _ZN3cub18CUB_300001_SM_10006detail9transform16transform_kernelINS2_10policy_hubILb1EN4cuda3std3__45tupleIJN6thrust24THRUST_300001_SM_1000_NS17counting_iteratorIjNSA_11use_defaultESC_SC_EEEEEE10policy1000El3prgNSA_6detail15normal_iteratorINSA_10device_ptrIdEEEEJSD_EEEvT0_iT1_T2_DpNS2_10kernel_argIT3_EE_param_4[16]
)
.maxntid 128
{
	.reg .pred 	%p<17>;
	.reg .b32 	%r<68>;
	.reg .b64 	%rd<67>;
	.reg .b64 	%fd<11>;

	ld.param.f64 	%fd1, [_ZN3cub18CUB_300001_SM_10006detail9transform16transform_kernelINS2_10policy_hubILb1EN4cuda3std3__45tupleIJN6thrust24THRUST_300001_SM_1000_NS17counting_iteratorIjNSA_11use_defaultESC_SC_EEEEEE10policy1000El3prgNSA_6detail15normal_iteratorINSA_10device_ptrIdEEEEJSD_EEEvT0_iT1_T2_DpNS2_10kernel_argIT3_EE_param_2];
	ld.param.f64 	%fd2, [_ZN3cub18CUB_300001_SM_10006detail9transform16transform_kernelINS2_10policy_hubILb1EN4cuda3std3__45tupleIJN6thrust24THRUST_300001_SM_1000_NS17counting_iteratorIjNSA_11use_defaultESC_SC_EEEEEE10policy1000El3prgNSA_6detail15normal_iteratorINSA_10device_ptrIdEEEEJSD_EEEvT0_iT1_T2_DpNS2_10kernel_argIT3_EE_param_2+8];
	ld.param.u32 	%r18, [_ZN3cub18CUB_300001_SM_10006detail9transform16transform_kernelINS2_10policy_hubILb1EN4cuda3std3__45tupleIJN6thrust24THRUST_300001_SM_1000_NS17counting_iteratorIjNSA_11use_defaultESC_SC_EEEEEE10policy1000El3prgNSA_6detail15normal_iteratorINSA_10device_ptrIdEEEEJSD_EEEvT0_iT1_T2_DpNS2_10kernel_argIT3_EE_param_4];
	ld.param.u64 	%rd18, [_ZN3cub18CUB_300001_SM_10006detail9transform16transform_kernelINS2_10policy_hubILb1EN4cuda3std3__45tupleIJN6thrust24THRUST_300001_SM_1000_NS17counting_iteratorIjNSA_11use_defaultESC_SC_EEEEEE10policy1000El3prgNSA_6detail15normal_iteratorINSA_10device_ptrIdEEEEJSD_EEEvT0_iT1_T2_DpNS2_10kernel_argIT3_EE_param_0];
	ld.param.u64 	%rd19, [_ZN3cub18CUB_300001_SM_10006detail9transform16transform_kernelINS2_10policy_hubILb1EN4cuda3std3__45tupleIJN6thrust24THRUST_300001_SM_1000_NS17counting_iteratorIjNSA_11use_defaultESC_SC_EEEEEE10policy1000El3prgNSA_6detail15normal_iteratorINSA_10device_ptrIdEEEEJSD_EEEvT0_iT1_T2_DpNS2_10kernel_argIT3_EE_param_3];
	ld.param.u32 	%r17, [_ZN3cub18CUB_300001_SM_10006detail9transform16transform_kernelINS2_10policy_hubILb1EN4cuda3std3__45tupleIJN6thrust24THRUST_300001_SM_1000_NS17counting_iteratorIjNSA_11use_defaultESC_SC_EEEEEE10policy1000El3prgNSA_6detail15normal_iteratorINSA_10device_ptrIdEEEEJSD_EEEvT0_iT1_T2_DpNS2_10kernel_argIT3_EE_param_1];
	cvta.to.global.u64 	%rd20, %rd19;
	shl.b32 	%r19, %r17, 7;
	mov.u32 	%r20, %ctaid.x;
	cvt.u64.u32 	%rd21, %r20;
	cvt.s64.s32 	%rd22, %r19;
	mul.lo.s64 	%rd23, %rd22, %rd21;
	sub.s64 	%rd24, %rd18, %rd23;
	min.s64 	%rd25, %rd24, %rd22;
	cvt.u32.u64 	%r1, %rd25;
	cvt.u32.u64 	%r21, %rd23;
	add.s32 	%r2, %r18, %r21;
	shl.b64 	%rd26, %rd23, 3;
	add.s64 	%rd1, %rd20, %rd26;
	setp.eq.s32 	%p1, %r19, %r1;
	@%p1 bra 	$L__BB22_12;
	setp.lt.s32 	%p2, %r17, 1;
	@%p2 bra 	$L__BB22_21;
	mov.u32 	%r3, %tid.x;
	sub.f64 	%fd3, %fd2, %fd1;
	mov.b32 	%r66, 0;
$L__BB22_3:
	shl.b32 	%r23, %r66, 7;
	add.s32 	%r12, %r23, %r3;
	setp.ge.s32 	%p3, %r12, %r1;
	@%p3 bra 	$L__BB22_11;
	add.s32 	%r13, %r12, %r2;
	setp.eq.s32 	%p4, %r13, 0;
	mov.b32 	%r67, 1;
	@%p4 bra 	$L__BB22_10;
	cvt.u64.u32 	%rd64, %r13;
	mov.b64 	%rd65, 48271;
	mov.b64 	%rd66, 1;
$L__BB22_6:
	and.b64  	%rd29, %rd64, 1;
	setp.eq.b64 	%p5, %rd29, 1;
	not.pred 	%p6, %p5;
	@%p6 bra 	$L__BB22_8;
	mul.lo.s64 	%rd30, %rd66, %rd65;
	mul.hi.u64 	%rd31, %rd30, 8589934597;
	sub.s64 	%rd32, %rd30, %rd31;
	shr.u64 	%rd33, %rd32, 1;
	add.s64 	%rd34, %rd33, %rd31;
	shr.u64 	%rd35, %rd34, 30;
	mul.lo.s64 	%rd36, %rd35, 2147483647;
	sub.s64 	%rd66, %rd30, %rd36;
$L__BB22_8:
	shr.u64 	%rd16, %rd64, 1;
	mul.lo.s64 	%rd37, %rd65, %rd65;
	mul.hi.u64 	%rd38, %rd37, -9223372032559808509;
	shr.u64 	%rd39, %rd38, 30;
	mul.lo.s64 	%rd40, %rd39, 2147483647;
	sub.s64 	%rd65, %rd37, %rd40;
	setp.gt.u64 	%p7, %rd64, 1;
	mov.u64 	%rd64, %rd16;
	@%p7 bra 	$L__BB22_6;
	cvt.u32.u64 	%r25, %rd66;
	mul.hi.u32 	%r26, %r25, 3;
	sub.s32 	%r27, %r25, %r26;
	shr.u32 	%r28, %r27, 1;
	add.s32 	%r29, %r28, %r26;
	shr.u32 	%r30, %r29, 30;
	mul.lo.s32 	%r31, %r30, 2147483647;
	sub.s32 	%r67, %r25, %r31;
$L__BB22_10:
	mul.hi.u32 	%r32, %r67, -1131474031;
	shr.u32 	%r33, %r32, 15;
	mul.lo.s32 	%r34, %r33, 44488;
	sub.s32 	%r35, %r67, %r34;
	mul.lo.s32 	%r36, %r35, 48271;
	mul.lo.s32 	%r37, %r33, 3399;
	setp.lt.u32 	%p8, %r36, %r37;
	xor.b32  	%r38, %r37, 2147483647;
	neg.s32 	%r39, %r37;
	selp.b32 	%r40, %r38, %r39, %p8;
	add.s32 	%r41, %r36, %r40;
	add.s32 	%r42, %r41, -1;
	cvt.rn.f64.u32 	%fd5, %r42;
	div.rn.f64 	%fd6, %fd5, 0d41DFFFFFFF800000;
	fma.rn.f64 	%fd7, %fd3, %fd6, %fd1;
	mul.wide.s32 	%rd41, %r12, 8;
	add.s64 	%rd42, %rd1, %rd41;
	st.global.f64 	[%rd42], %fd7;
$L__BB22_11:
	add.s32 	%r66, %r66, 1;
	setp.ne.s32 	%p9, %r66, %r17;
	@%p9 bra 	$L__BB22_3;
	bra.uni 	$L__BB22_21;
$L__BB22_12:
	setp.lt.s32 	%p10, %r17, 1;
	@%p10 bra 	$L__BB22_21;
	mov.u32 	%r4, %tid.x;
	sub.f64 	%fd4, %fd2, %fd1;
	mov.b32 	%r64, 0;
$L__BB22_14:
	shl.b32 	%r45, %r64, 7;
	add.s32 	%r6, %r45, %r4;
	add.s32 	%r7, %r6, %r2;
	setp.eq.s32 	%p11, %r7, 0;
	mov.b32 	%r65, 1;
	@%p11 bra 	$L__BB22_20;
	cvt.u64.u32 	%rd60, %r7;
	mov.b64 	%rd61, 48271;
	mov.b64 	%rd62, 1;
$L__BB22_16:
	and.b64  	%rd45, %rd60, 1;
	setp.eq.b64 	%p12, %rd45, 1;
	not.pred 	%p13, %p12;
	@%p13 bra 	$L__BB22_18;
	mul.lo.s64 	%rd46, %rd62, %rd61;
	mul.hi.u64 	%rd47, %rd46, 8589934597;
	sub.s64 	%rd48, %rd46, %rd47;
	shr.u64 	%rd49, %rd48, 1;
	add.s64 	%rd50, %rd49, %rd47;
	shr.u64 	%rd51, %rd50, 30;
	mul.lo.s64 	%rd52, %rd51, 2147483647;
	sub.s64 	%rd62, %rd46, %rd52;
$L__BB22_18:
	shr.u64 	%rd8, %rd60, 1;
	mul.lo.s64 	%rd53, %rd61, %rd61;
	mul.hi.u64 	%rd54, %rd53, -9223372032559808509;
	shr.u64 	%rd55, %rd54, 30;
	mul.lo.s64 	%rd56, %rd55, 2147483647;
	sub.s64 	%rd61, %rd53, %rd56;
	setp.gt.u64 	%p14, %rd60, 1;
	mov.u64 	%rd60, %rd8;
	@%p14 bra 	$L__BB22_16;
	cvt.u32.u64 	%r46, %rd62;
	mul.hi.u32 	%r47, %r46, 3;
	sub.s32 	%r48, %r46, %r47;
	shr.u32 	%r49, %r48, 1;
	add.s32 	%r50, %r49, %r47;
	shr.u32 	%r51, %r50, 30;
	mul.lo.s32 	%r52, %r51, 2147483647;
	sub.s32 	%r65, %r46, %r52;
$L__BB22_20:
	mul.hi.u32 	%r53, %r65, -1131474031;
	shr.u32 	%r54, %r53, 15;
	mul.lo.s32 	%r55, %r54, 44488;
	sub.s32 	%r56, %r65, %r55;
	mul.lo.s32 	%r57, %r56, 48271;
	mul.lo.s32 	%r58, %r54, 3399;
	setp.lt.u32 	%p15, %r57, %r58;
	xor.b32  	%r59, %r58, 2147483647;
	neg.s32 	%r60, %r58;
	selp.b32 	%r61, %r59, %r60, %p15;
	add.s32 	%r62, %r57, %r61;
	add.s32 	%r63, %r62, -1;
	cvt.rn.f64.u32 	%fd8, %r63;
	div.rn.f64 	%fd9, %fd8, 0d41DFFFFFFF800000;
	fma.rn.f64 	%fd10, %fd4, %fd9, %fd1;
	mul.wide.s32 	%rd57, %r6, 8;
	add.s64 	%rd58, %rd1, %rd57;
	st.global.f64 	[%rd58], %fd10;
	add.s32 	%r64, %r64, 1;
	setp.eq.s32 	%p16, %r64, %r17;
	@%p16 bra 	$L__BB22_21;
	bra.uni 	$L__BB22_14;
$L__BB22_21:
	ret;

}
	// .globl	_ZN3cub18CUB_300001_SM_10006detail9transform16transform_kernelINS2_10policy_hubILb1EN4cuda3std3__45tupleIJN6thrust24THRUST_300001_SM_1000_NS17counting_iteratorIjNSA_11use_defaultESC_SC_EEEEEE10policy1000Ei6normalNSA_6detail15normal_iteratorINSA_10device_ptrIdEEEEJSD_EEEvT0_iT1_T2_DpNS2_10kernel_argIT3_EE
.visible .entry _ZN3cub18CUB_300001_SM_10006detail9transform16transform_kernelINS2_10policy_hubILb1EN4cuda3std3__45tupleIJN6thrust24THRUST_300001_SM_1000_NS17counting_iteratorIjNSA_11use_defaultESC_SC_EEEEEE10policy1000Ei6normalNSA_6detail15normal_iteratorINSA_10device_ptrIdEEEEJSD_EEEvT0_iT1_T2_DpNS2_10kernel_argIT3_EE(
	.param .u32 _ZN3cub18CUB_300001_SM_10006detail9transform16transform_kernelINS2_10policy_hubILb1EN4cuda3std3__45tupleIJN6thrust24THRUST_300001_SM_1000_NS17counting_iteratorIjNSA_11use_defaultESC_SC_EEEEEE10policy1000Ei6normalNSA_6detail15normal_iteratorINSA_10device_ptrIdEEEEJSD_EEEvT0_iT1_T2_DpNS2_10kernel_argIT3_EE_param_0,
	.param .u32 _ZN3cub18CUB_300001_SM_10006detail9transform16transform_kernelINS2_10policy_hubILb1EN4cuda3std3__45tupleIJN6thrust24THRUST_300001_SM_1000_NS17counting_iteratorIjNSA_11use_defaultESC_SC_EEEEEE10policy1000Ei6normalNSA_6detail15normal_iteratorINSA_10device_ptrIdEEEEJSD_EEEvT0_iT1_T2_DpNS2_10kernel_argIT3_EE_param_1,
	.param .align 8 .b8 _ZN3cub18CUB_300001_SM_10006detail9transform16transform_kernelINS2_10policy_hubILb1EN4cuda3std3__45tupleIJN6thrust24THRUST_300001_SM_1000_NS17counting_iteratorIjNSA_11use_defaultESC_SC_EEEEEE10policy1000Ei6normalNSA_6detail15normal_iteratorINSA_10device_ptrIdEEEEJSD_EEEvT0_iT1_T2_DpNS2_10kernel_argIT3_EE_param_2[16],
	.param .align 8 .b8 _ZN3cub18CUB_300001_SM_10006detail9transform16transform_kernelINS2_10policy_hubILb1EN4cuda3std3__45tupleIJN6thrust24THRUST_300001_SM_1000_NS17counting_iteratorIjNSA_11use_defaultESC_SC_EEEEEE10policy1000Ei6normalNSA_6detail15normal_iteratorINSA_10device_ptrIdEEEEJSD_EEEvT0_iT1_T2_DpNS2_10kernel_argIT3_EE_param_3[8],
	.param .align 8 .b8 _ZN3cub18CUB_300001_SM_10006detail9transform16transform_kernelINS2_10policy_hubILb1EN4cuda3std3__45tupleIJN6thrust24THRUST_300001_SM_1000_NS17counting_iteratorIjNSA_11use_defaultESC_SC_EEEEEE10policy1000Ei6normalNSA_6detail15normal_iteratorINSA_10device_ptrIdEEEEJSD_EEEvT0_iT1_T2_DpNS2_10kernel_argIT3_EE_param_4[16]
)
.maxntid 128
{
	.reg .pred 	%p<39>;
	.reg .b32 	%r<164>;
	.reg .b32 	%f<3>;
	.reg .b64 	%rd<61>;
	.reg .b64 	%fd<365>;

	ld.param.f64 	%fd1, [_ZN3cub18CUB_300001_SM_10006detail9transform16transform_kernelINS2_10policy_hubILb1EN4cuda3std3__45tupleIJN6thrust24THRUST_300001_SM_1000_NS17counting_iteratorIjNSA_11use_defaultESC_SC_EEEEEE10policy1000Ei6normalNSA_6detail15normal_iteratorINSA_10device_ptrIdEEEEJSD_EEEvT0_iT1_T2_DpNS2_10kernel_argIT3_EE_param_2];
	ld.param.f64 	%fd2, [_ZN3cub18CUB_300001_SM_10006detail9transform16transform_kernelINS2_10policy_hubILb1EN4cuda3std3__45tupleIJN6thrust24THRUST_300001_SM_1000_NS17counting_iteratorIjNSA_11use_defaultESC_SC_EEEEEE10policy1000Ei6normalNSA_6detail15normal_iteratorINSA_10device_ptrIdEEEEJSD_EEEvT0_iT1_T2_DpNS2_10kernel_argIT3_EE_param_2+8];
	ld.param.u32 	%r40, [_ZN3cub18CUB_300001_SM_10006detail9transform16transform_kernelINS2_10policy_hubILb1EN4cuda3std3__45tupleIJN6thrust24THRUST_300001_SM_1000_NS17counting_iteratorIjNSA_11use_defaultESC_SC_EEEEEE10policy1000Ei6normalNSA_6detail15normal_iteratorINSA_10device_ptrIdEEEEJSD_EEEvT0_iT1_T2_DpNS2_10kernel_argIT3_EE_param_4];
	ld.param.u32 	%r41, [_ZN3cub18CUB_300001_SM_10006detail9transform16transform_kernelINS2_10policy_hubILb1EN4cuda3std3__45tupleIJN6thrust24THRUST_300001_SM_1000_NS17counting_iteratorIjNSA_11use_defaultESC_SC_EEEEEE10policy1000Ei6normalNSA_6detail15normal_iteratorINSA_10device_ptrIdEEEEJSD_EEEvT0_iT1_T2_DpNS2_10kernel_argIT3_EE_param_0];
	ld.param.u64 	%rd18, [_ZN3cub18CUB_300001_SM_10006detail9transform16transform_kernelINS2_10policy_hubILb1EN4cuda3std3__45tupleIJN6thrust24THRUST_300001_SM_1000_NS17counting_iteratorIjNSA_11use_defaultESC_SC_EEEEEE10policy1000Ei6normalNSA_6detail15normal_iteratorINSA_10device_ptrIdEEEEJSD_EEEvT0_iT1_T2_DpNS2_10kernel_argIT3_EE_param_3];
	ld.param.u32 	%r39, [_ZN3cub18CUB_300001_SM_10006detail9transform16transform_kernelINS2_10policy_hubILb1EN4cuda3std3__45tupleIJN6thrust24THRUST_300001_SM_1000_NS17counting_iteratorIjNSA_11use_defaultESC_SC_EEEEEE10policy1000Ei6normalNSA_6detail15normal_iteratorINSA_10device_ptrIdEEEEJSD_EEEvT0_iT1_T2_DpNS2_10kernel_argIT3_EE_param_1];
	cvta.to.global.u64 	%rd19, %rd18;
	shl.b32 	%r42, %r39, 7;
	mov.u32 	%r43, %ctaid.x;
	mul.lo.s32 	%r44, %r42, %r43;
	sub.s32 	%r45, %r41, %r44;
	min.s32 	%r1, %r42, %r45;
	add.s32 	%r2, %r40, %r44;
	mul.wide.s32 	%rd20, %r44, 8;
	add.s64 	%rd1, %rd19, %rd20;
	setp.gt.s32 	%p1, %r42, %r45;
	@%p1 bra 	$L__BB23_11;
	setp.lt.s32 	%p2, %r39, 1;
	@%p2 bra 	$L__BB23_47;
	mov.u32 	%r3, %tid.x;
	mov.b32 	%r47, 1127219200;
	mov.b32 	%r48, -2147483648;
	mov.b64 	%fd3, {%r48, %r47};
	mov.b32 	%r152, 0;
$L__BB23_3:
	shl.b32 	%r50, %r152, 7;
	add.s32 	%r6, %r50, %r3;
	add.s32 	%r7, %r6, %r2;
	setp.eq.s32 	%p3, %r7, 0;
	mov.b32 	%r153, 1;
	@%p3 bra 	$L__BB23_9;
	cvt.u64.u32 	%rd54, %r7;
	mov.b64 	%rd55, 48271;
	mov.b64 	%rd56, 1;
$L__BB23_5:
	and.b64  	%rd23, %rd54, 1;
	setp.eq.b64 	%p4, %rd23, 1;
	not.pred 	%p5, %p4;
	@%p5 bra 	$L__BB23_7;
	mul.lo.s64 	%rd24, %rd56, %rd55;
	mul.hi.u64 	%rd25, %rd24, 8589934597;
	sub.s64 	%rd26, %rd24, %rd25;
	shr.u64 	%rd27, %rd26, 1;
	add.s64 	%rd28, %rd27, %rd25;
	shr.u64 	%rd29, %rd28, 30;
	mul.lo.s64 	%rd30, %rd29, 2147483647;
	sub.s64 	%rd56, %rd24, %rd30;
$L__BB23_7:
	shr.u64 	%rd8, %rd54, 1;
	mul.lo.s64 	%rd31, %rd55, %rd55;
	mul.hi.u64 	%rd32, %rd31, -9223372032559808509;
	shr.u64 	%rd33, %rd32, 30;
	mul.lo.s64 	%rd34, %rd33, 2147483647;
	sub.s64 	%rd55, %rd31, %rd34;
	setp.gt.u64 	%p6, %rd54, 1;
	mov.u64 	%rd54, %rd8;
	@%p6 bra 	$L__BB23_5;
	cvt.u32.u64 	%r51, %rd56;
	mul.hi.u32 	%r52, %r51, 3;
	sub.s32 	%r53, %r51, %r52;
	shr.u32 	%r54, %r53, 1;
	add.s32 	%r55, %r54, %r52;
	shr.u32 	%r56, %r55, 30;
	mul.lo.s32 	%r57, %r56, 2147483647;
	sub.s32 	%r153, %r51, %r57;
$L__BB23_9:
	mul.hi.u32 	%r58, %r153, -1131474031;
	shr.u32 	%r59, %r58, 15;
	mul.lo.s32 	%r60, %r59, 44488;
	sub.s32 	%r61, %r153, %r60;
	mul.lo.s32 	%r62, %r61, 48271;
	mul.lo.s32 	%r63, %r59, 3399;
	setp.lt.u32 	%p7, %r62, %r63;
	xor.b32  	%r64, %r63, 2147483647;
	neg.s32 	%r65, %r63;
	selp.b32 	%r66, %r64, %r65, %p7;
	add.s32 	%r67, %r66, %r62;
	add.s32 	%r68, %r67, -1;
	setp.gt.u32 	%p8, %r68, 1073741822;
	sub.s32 	%r69, 2147483646, %r67;
	selp.f64 	%fd5, 0d3FF6A09E667F3BCD, 0dBFF6A09E667F3BCD, %p8;
	selp.b32 	%r70, %r69, %r68, %p8;
	cvt.rn.f64.u32 	%fd43, %r70;
	fma.rn.f64 	%fd44, %fd43, 0d3E00000000600000, 0d3DF0000000600000;
	add.f64 	%fd6, %fd44, %fd44;
	neg.f64 	%fd7, %fd6;
	mov.f64 	%fd45, 0d4000000000000000;
	add.rn.f64 	%fd8, %fd45, %fd7;
	setp.ltu.f64 	%p9, %fd6, 0d3F4FA4D2AD8F904D;
	setp.gtu.f64 	%p10, %fd6, 0d3FFFFC0B65AA4E0E;
	or.pred  	%p11, %p9, %p10;
	@%p11 bra 	$L__BB23_22;
	mul.rn.f64 	%fd143, %fd8, %fd6;
	{
	.reg .b32 %temp; 
	mov.b64 	{%temp, %r91}, %fd143;
	}
	{
	.reg .b32 %temp; 
	mov.b64 	{%r92, %temp}, %fd143;
	}
	shr.u32 	%r93, %r91, 20;
	and.b32  	%r94, %r93, 2046;
	add.s32 	%r95, %r94, 2147482626;
	mov.b32 	%r96, 1127219200;
	mov.b64 	%fd144, {%r95, %r96};
	sub.f64 	%fd145, %fd144, %fd3;
	and.b32  	%r97, %r91, -2145386497;
	or.b32  	%r98, %r97, 1071644672;
	mov.b64 	%fd146, {%r92, %r98};
	add.f64 	%fd147, %fd146, 0dBFF0000000000000;
	add.f64 	%fd148, %fd146, 0d3FF0000000000000;
	rcp.approx.ftz.f64 	%fd149, %fd148;
	neg.f64 	%fd150, %fd148;
	fma.rn.f64 	%fd151, %fd150, %fd149, 0d3FF0000000000000;
	fma.rn.f64 	%fd152, %fd151, %fd151, %fd151;
	fma.rn.f64 	%fd153, %fd152, %fd149, %fd149;
	mul.f64 	%fd154, %fd147, %fd153;
	fma.rn.f64 	%fd155, %fd154, 0dC000000000000000, %fd147;
	neg.f64 	%fd156, %fd154;
	fma.rn.f64 	%fd157, %fd156, %fd147, %fd155;
	fma.rn.f64 	%fd158, %fd157, %fd153, %fd154;
	mul.f64 	%fd159, %fd158, %fd158;
	fma.rn.f64 	%fd160, %fd159, 0d3FB5C5C218C775C9, 0d3FA55CF59CDC5D89;
	fma.rn.f64 	%fd161, %fd160, %fd159, 0d3FAEFD18CF6EBB9C;
	fma.rn.f64 	%fd162, %fd161, %fd159, 0d3FB10682EDCB8D1B;
	fma.rn.f64 	%fd163, %fd162, %fd159, 0d3FB3B1DD3AC7FC96;
	fma.rn.f64 	%fd164, %fd163, %fd159, 0d3FB745CB459B54A6;
	fma.rn.f64 	%fd165, %fd164, %fd159, 0d3FBC71C741A0669F;
	fma.rn.f64 	%fd166, %fd165, %fd159, 0d3FC249249209112E;
	fma.rn.f64 	%fd167, %fd166, %fd159, 0d3FC99999999A06C1;
	fma.rn.f64 	%fd168, %fd167, %fd159, 0d3FD5555555555535;
	mul.f64 	%fd169, %fd159, %fd168;
	fma.rn.f64 	%fd170, %fd169, %fd158, %fd158;
	add.f64 	%fd171, %fd170, %fd170;
	fma.rn.f64 	%fd172, %fd145, 0d3FE62E42FEFA39EF, %fd171;
	mov.f64 	%fd173, 0dC009000000000000;
	sub.f64 	%fd174, %fd173, %fd172;
	fma.rn.f64 	%fd175, %fd174, 0dBBB135D2E746E627, 0dBC08DDF93324D327;
	fma.rn.f64 	%fd176, %fd175, %fd174, 0d3C37B83EEF0B7C9F;
	fma.rn.f64 	%fd177, %fd176, %fd174, 0d3C69BA72CD589B91;
	fma.rn.f64 	%fd178, %fd177, %fd174, 0dBCA33689090A6B96;
	fma.rn.f64 	%fd179, %fd178, %fd174, 0d3C782E11898132E0;
	fma.rn.f64 	%fd180, %fd179, %fd174, 0d3CFDE4ACFD9E26BA;
	fma.rn.f64 	%fd181, %fd180, %fd174, 0dBD26D33EED66C487;
	fma.rn.f64 	%fd182, %fd181, %fd174, 0dBD36F2167040D8E2;
	fma.rn.f64 	%fd183, %fd182, %fd174, 0d3D872A22C2D77E20;
	fma.rn.f64 	%fd184, %fd183, %fd174, 0dBDAC8859C4E5C0AF;
	fma.rn.f64 	%fd185, %fd184, %fd174, 0dBDCDC583D118A561;
	fma.rn.f64 	%fd186, %fd185, %fd174, 0d3E120F47CCF46B3C;
	fma.rn.f64 	%fd187, %fd186, %fd174, 0dBE31A9E38DC84D60;
	fma.rn.f64 	%fd188, %fd187, %fd174, 0dBE5F36CD6D3D46A9;
	fma.rn.f64 	%fd189, %fd188, %fd174, 0d3E9C6B4F5D03B787;
	fma.rn.f64 	%fd190, %fd189, %fd174, 0dBEB6E8A5434AE8A2;
	fma.rn.f64 	%fd191, %fd190, %fd174, 0dBEED1D1F7B8736F6;
	fma.rn.f64 	%fd192, %fd191, %fd174, 0d3F2879C2A212F024;
	fma.rn.f64 	%fd193, %fd192, %fd174, 0dBF4845769484FCA8;
	fma.rn.f64 	%fd194, %fd193, %fd174, 0dBF78B6C33114F909;
	fma.rn.f64 	%fd195, %fd194, %fd174, 0d3FCEBD80D9B13E28;
	fma.rn.f64 	%fd196, %fd195, %fd174, 0d3FFA755E7C99AE86;
	fma.rn.f64 	%fd359, %fd196, %fd7, %fd196;
	bra.uni 	$L__BB23_33;
$L__BB23_11:
	setp.lt.s32 	%p20, %r39, 1;
	@%p20 bra 	$L__BB23_47;
	mov.u32 	%r4, %tid.x;
	mov.b32 	%r100, 1127219200;
	mov.b32 	%r101, -2147483648;
	mov.b64 	%fd4, {%r101, %r100};
	mov.b32 	%r158, 0;
$L__BB23_13:
	shl.b32 	%r102, %r158, 7;
	add.s32 	%r23, %r102, %r4;
	setp.ge.s32 	%p21, %r23, %r1;
	@%p21 bra 	$L__BB23_46;
	add.s32 	%r24, %r23, %r2;
	setp.eq.s32 	%p22, %r24, 0;
	mov.b32 	%r159, 1;
	@%p22 bra 	$L__BB23_20;
	cvt.u64.u32 	%rd58, %r24;
	mov.b64 	%rd59, 48271;
	mov.b64 	%rd60, 1;
$L__BB23_16:
	and.b64  	%rd39, %rd58, 1;
	setp.eq.b64 	%p23, %rd39, 1;
	not.pred 	%p24, %p23;
	@%p24 bra 	$L__BB23_18;
	mul.lo.s64 	%rd40, %rd60, %rd59;
	mul.hi.u64 	%rd41, %rd40, 8589934597;
	sub.s64 	%rd42, %rd40, %rd41;
	shr.u64 	%rd43, %rd42, 1;
	add.s64 	%rd44, %rd43, %rd41;
	shr.u64 	%rd45, %rd44, 30;
	mul.lo.s64 	%rd46, %rd45, 2147483647;
	sub.s64 	%rd60, %rd40, %rd46;
$L__BB23_18:
	shr.u64 	%rd16, %rd58, 1;
	mul.lo.s64 	%rd47, %rd59, %rd59;
	mul.hi.u64 	%rd48, %rd47, -9223372032559808509;
	shr.u64 	%rd49, %rd48, 30;
	mul.lo.s64 	%rd50, %rd49, 2147483647;
	sub.s64 	%rd59, %rd47, %rd50;
	setp.gt.u64 	%p25, %rd58, 1;
	mov.u64 	%rd58, %rd16;
	@%p25 bra 	$L__BB23_16;
	cvt.u32.u64 	%r104, %rd60;
	mul.hi.u32 	%r105, %r104, 3;
	sub.s32 	%r106, %r104, %r105;
	shr.u32 	%r107, %r106, 1;
	add.s32 	%r108, %r107, %r105;
	shr.u32 	%r109, %r108, 30;
	mul.lo.s32 	%r110, %r109, 2147483647;
	sub.s32 	%r159, %r104, %r110;
$L__BB23_20:
	mul.hi.u32 	%r111, %r159, -1131474031;
	shr.u32 	%r112, %r111, 15;
	mul.lo.s32 	%r113, %r112, 44488;
	sub.s32 	%r114, %r159, %r113;
	mul.lo.s32 	%r115, %r114, 48271;
	mul.lo.s32 	%r116, %r112, 3399;
	setp.lt.u32 	%p26, %r115, %r116;
	xor.b32  	%r117, %r116, 2147483647;
	neg.s32 	%r118, %r116;
	selp.b32 	%r119, %r117, %r118, %p26;
	add.s32 	%r120, %r119, %r115;
	add.s32 	%r121, %r120, -1;
	setp.gt.u32 	%p27, %r121, 1073741822;
	sub.s32 	%r122, 2147483646, %r120;
	selp.f64 	%fd24, 0d3FF6A09E667F3BCD, 0dBFF6A09E667F3BCD, %p27;
	selp.b32 	%r123, %r122, %r121, %p27;
	cvt.rn.f64.u32 	%fd199, %r123;
	fma.rn.f64 	%fd200, %fd199, 0d3E00000000600000, 0d3DF0000000600000;
	add.f64 	%fd25, %fd200, %fd200;
	neg.f64 	%fd26, %fd25;
	mov.f64 	%fd201, 0d4000000000000000;
	add.rn.f64 	%fd27, %fd201, %fd26;
	setp.ltu.f64 	%p28, %fd25, 0d3F4FA4D2AD8F904D;
	setp.gtu.f64 	%p29, %fd25, 0d3FFFFC0B65AA4E0E;
	or.pred  	%p30, %p28, %p29;
	@%p30 bra 	$L__BB23_34;
	mul.rn.f64 	%fd299, %fd27, %fd25;
	{
	.reg .b32 %temp; 
	mov.b64 	{%temp, %r144}, %fd299;
	}
	{
	.reg .b32 %temp; 
	mov.b64 	{%r145, %temp}, %fd299;
	}
	shr.u32 	%r146, %r144, 20;
	and.b32  	%r147, %r146, 2046;
	add.s32 	%r148, %r147, 2147482626;
	mov.b32 	%r149, 1127219200;
	mov.b64 	%fd300, {%r148, %r149};
	sub.f64 	%fd301, %fd300, %fd4;
	and.b32  	%r150, %r144, -2145386497;
	or.b32  	%r151, %r150, 1071644672;
	mov.b64 	%fd302, {%r145, %r151};
	add.f64 	%fd303, %fd302, 0dBFF0000000000000;
	add.f64 	%fd304, %fd302, 0d3FF0000000000000;
	rcp.approx.ftz.f64 	%fd305, %fd304;
	neg.f64 	%fd306, %fd304;
	fma.rn.f64 	%fd307, %fd306, %fd305, 0d3FF0000000000000;
	fma.rn.f64 	%fd308, %fd307, %fd307, %fd307;
	fma.rn.f64 	%fd309, %fd308, %fd305, %fd305;
	mul.f64 	%fd310, %fd303, %fd309;
	fma.rn.f64 	%fd311, %fd310, 0dC000000000000000, %fd303;
	neg.f64 	%fd312, %fd310;
	fma.rn.f64 	%fd313, %fd312, %fd303, %fd311;
	fma.rn.f64 	%fd314, %fd313, %fd309, %fd310;
	mul.f64 	%fd315, %fd314, %fd314;
	fma.rn.f64 	%fd316, %fd315, 0d3FB5C5C218C775C9, 0d3FA55CF59CDC5D89;
	fma.rn.f64 	%fd317, %fd316, %fd315, 0d3FAEFD18CF6EBB9C;
	fma.rn.f64 	%fd318, %fd317, %fd315, 0d3FB10682EDCB8D1B;
	fma.rn.f64 	%fd319, %fd318, %fd315, 0d3FB3B1DD3AC7FC96;
	fma.rn.f64 	%fd320, %fd319, %fd315, 0d3FB745CB459B54A6;
	fma.rn.f64 	%fd321, %fd320, %fd315, 0d3FBC71C741A0669F;
	fma.rn.f64 	%fd322, %fd321, %fd315, 0d3FC249249209112E;
	fma.rn.f64 	%fd323, %fd322, %fd315, 0d3FC99999999A06C1;
	fma.rn.f64 	%fd324, %fd323, %fd315, 0d3FD5555555555535;
	mul.f64 	%fd325, %fd315, %fd324;
	fma.rn.f64 	%fd326, %fd325, %fd314, %fd314;
	add.f64 	%fd327, %fd326, %fd326;
	fma.rn.f64 	%fd328, %fd301, 0d3FE62E42FEFA39EF, %fd327;
	mov.f64 	%fd329, 0dC009000000000000;
	sub.f64 	%fd330, %fd329, %fd328;
	fma.rn.f64 	%fd331, %fd330, 0dBBB135D2E746E627, 0dBC08DDF93324D327;
	fma.rn.f64 	%fd332, %fd331, %fd330, 0d3C37B83EEF0B7C9F;
	fma.rn.f64 	%fd333, %fd332, %fd330, 0d3C69BA72CD589B91;
	fma.rn.f64 	%fd334, %fd333, %fd330, 0dBCA33689090A6B96;
	fma.rn.f64 	%fd335, %fd334, %fd330, 0d3C782E11898132E0;
	fma.rn.f64 	%fd336, %fd335, %fd330, 0d3CFDE4ACFD9E26BA;
	fma.rn.f64 	%fd337, %fd336, %fd330, 0dBD26D33EED66C487;
	fma.rn.f64 	%fd338, %fd337, %fd330, 0dBD36F2167040D8E2;
	fma.rn.f64 	%fd339, %fd338, %fd330, 0d3D872A22C2D77E20;
	fma.rn.f64 	%fd340, %fd339, %fd330, 0dBDAC8859C4E5C0AF;
	fma.rn.f64 	%fd341, %fd340, %fd330, 0dBDCDC583D118A561;
	fma.rn.f64 	%fd342, %fd341, %fd330, 0d3E120F47CCF46B3C;
	fma.rn.f64 	%fd343, %fd342, %fd330, 0dBE31A9E38DC84D60;
	fma.rn.f64 	%fd344, %fd343, %fd330, 0dBE5F36CD6D3D46A9;
	fma.rn.f64 	%fd345, %fd344, %fd330, 0d3E9C6B4F5D03B787;
	fma.rn.f64 	%fd346, %fd345, %fd330, 0dBEB6E8A5434AE8A2;
	fma.rn.f64 	%fd347, %fd346, %fd330, 0dBEED1D1F7B8736F6;
	fma.rn.f64 	%fd348, %fd347, %fd330, 0d3F2879C2A212F024;
	fma.rn.f64 	%fd349, %fd348, %fd330, 0dBF4845769484FCA8;
	fma.rn.f64 	%fd350, %fd349, %fd330, 0dBF78B6C33114F909;
	fma.rn.f64 	%fd351, %fd350, %fd330, 0d3FCEBD80D9B13E28;
	fma.rn.f64 	%fd352, %fd351, %fd330, 0d3FFA755E7C99AE86;
	fma.rn.f64 	%fd364, %fd352, %fd26, %fd352;
	bra.uni 	$L__BB23_45;
$L__BB23_22:
	{
	.reg .b32 %temp; 
	mov.b64 	{%temp, %r10}, %fd6;
	}
	setp.gt.s32 	%p12, %r10, 1072693247;
	selp.f64 	%fd355, %fd8, %fd6, %p12;
	{
	.reg .b32 %temp; 
	mov.b64 	{%temp, %r154}, %fd355;
	}
	mov.b32 	%f1, %r154;
	setp.ltu.f32 	%p13, %f1, 0f2B2BFF2F;
	@%p13 bra 	$L__BB23_24;
	{
	.reg .b32 %temp; 
	mov.b64 	{%r71, %temp}, %fd355;
	}
	shr.u32 	%r72, %r154, 20;
	and.b32  	%r73, %r72, 2046;
	add.s32 	%r74, %r73, 2147482626;
	mov.b32 	%r75, 1127219200;
	mov.b64 	%fd46, {%r74, %r75};
	sub.f64 	%fd47, %fd46, %fd3;
	and.b32  	%r76, %r154, -2145386497;
	or.b32  	%r77, %r76, 1071644672;
	mov.b64 	%fd48, {%r71, %r77};
	add.f64 	%fd49, %fd48, 0dBFF0000000000000;
	add.f64 	%fd50, %fd48, 0d3FF0000000000000;
	rcp.approx.ftz.f64 	%fd51, %fd50;
	neg.f64 	%fd52, %fd50;
	fma.rn.f64 	%fd53, %fd52, %fd51, 0d3FF0000000000000;
	fma.rn.f64 	%fd54, %fd53, %fd53, %fd53;
	fma.rn.f64 	%fd55, %fd54, %fd51, %fd51;
	mul.f64 	%fd56, %fd49, %fd55;
	fma.rn.f64 	%fd57, %fd56, 0dC000000000000000, %fd49;
	neg.f64 	%fd58, %fd56;
	fma.rn.f64 	%fd59, %fd58, %fd49, %fd57;
	fma.rn.f64 	%fd60, %fd59, %fd55, %fd56;
	mul.f64 	%fd61, %fd60, %fd60;
	fma.rn.f64 	%fd62, %fd61, 0d3FB5C5C218C775C9, 0d3FA55CF59CDC5D89;
	fma.rn.f64 	%fd63, %fd62, %fd61, 0d3FAEFD18CF6EBB9C;
	fma.rn.f64 	%fd64, %fd63, %fd61, 0d3FB10682EDCB8D1B;
	fma.rn.f64 	%fd65, %fd64, %fd61, 0d3FB3B1DD3AC7FC96;
	fma.rn.f64 	%fd66, %fd65, %fd61, 0d3FB745CB459B54A6;
	fma.rn.f64 	%fd67, %fd66, %fd61, 0d3FBC71C741A0669F;
	fma.rn.f64 	%fd68, %fd67, %fd61, 0d3FC249249209112E;
	fma.rn.f64 	%fd69, %fd68, %fd61, 0d3FC99999999A06C1;
	fma.rn.f64 	%fd70, %fd69, %fd61, 0d3FD5555555555535;
	mul.f64 	%fd71, %fd61, %fd70;
	fma.rn.f64 	%fd72, %fd71, %fd60, %fd60;
	add.f64 	%fd73, %fd72, %fd72;
	fma.rn.f64 	%fd74, %fd47, 0d3FE62E42FEFA39EF, %fd73;
	neg.f64 	%fd75, %fd74;
	rsqrt.approx.ftz.f64 	%fd76, %fd75;
	mul.rn.f64 	%fd77, %fd76, %fd76;
	fma.rn.f64 	%fd78, %fd74, %fd77, 0d3FF0000000000000;
	fma.rn.f64 	%fd79, %fd78, 0d3FD8000000000000, 0d3FE0000000000000;
	mul.rn.f64 	%fd80, %fd78, %fd76;
	fma.rn.f64 	%fd81, %fd79, %fd80, %fd76;
	fma.rn.f64 	%fd82, %fd81, 0d3FEBE9222591AFAB, 0d4000A0E7333839AA;
	fma.rn.f64 	%fd83, %fd82, %fd81, 0d4008768CF7E57D5C;
	fma.rn.f64 	%fd84, %fd83, %fd81, 0d400B77E7E28DA583;
	fma.rn.f64 	%fd85, %fd84, %fd81, 0d3FF34F26A4F99CF9;
	fma.rn.f64 	%fd86, %fd85, %fd81, 0d3FC1F674ADB019ED;
	fma.rn.f64 	%fd87, %fd86, %fd81, 0d3F75DDAE9506431D;
	fma.rn.f64 	%fd88, %fd87, %fd81, 0d3F0ADA49AA32489C;
	add.f64 	%fd89, %fd81, 0d4001E90FF51C2197;
	fma.rn.f64 	%fd90, %fd89, %fd81, 0d40111EA3A7CF3820;
	fma.rn.f64 	%fd91, %fd90, %fd81, 0d4011A0E4A4749594;
	fma.rn.f64 	%fd92, %fd91, %fd81, 0d400D4E977D38C14D;
	fma.rn.f64 	%fd93, %fd92, %fd81, 0d3FF37FD567EC0D5F;
	fma.rn.f64 	%fd94, %fd93, %fd81, 0d3FC1FB9D7F676033;
	fma.rn.f64 	%fd95, %fd94, %fd81, 0d3F75DDCDF98946E4;
	fma.rn.f64 	%fd96, %fd95, %fd81, 0d3F0ADA42D79D8DBB;
	mul.f64 	%fd97, %fd81, %fd96;
	div.rn.f64 	%fd358, %fd88, %fd97;
	bra.uni 	$L__BB23_32;
$L__BB23_24:
	{
	.reg .b32 %temp; 
	mov.b64 	{%r155, %temp}, %fd355;
	}
	setp.gt.s32 	%p14, %r154, 1048575;
	mov.b32 	%r156, -1023;
	@%p14 bra 	$L__BB23_26;
	mul.f64 	%fd355, %fd355, 0d4350000000000000;
	{
	.reg .b32 %temp; 
	mov.b64 	{%temp, %r154}, %fd355;
	}
	{
	.reg .b32 %temp; 
	mov.b64 	{%r155, %temp}, %fd355;
	}
	mov.b32 	%r156, -1077;
$L__BB23_26:
	add.s32 	%r80, %r154, -1;
	setp.gt.u32 	%p15, %r80, 2146435070;
	@%p15 bra 	$L__BB23_30;
	shr.u32 	%r83, %r154, 20;
	add.s32 	%r157, %r156, %r83;
	and.b32  	%r84, %r154, 1048575;
	or.b32  	%r85, %r84, 1072693248;
	mov.b64 	%fd356, {%r155, %r85};
	setp.lt.u32 	%p17, %r85, 1073127583;
	@%p17 bra 	$L__BB23_29;
	{
	.reg .b32 %temp; 
	mov.b64 	{%r86, %temp}, %fd356;
	}
	{
	.reg .b32 %temp; 
	mov.b64 	{%temp, %r87}, %fd356;
	}
	add.s32 	%r88, %r87, -1048576;
	mov.b64 	%fd356, {%r86, %r88};
	add.s32 	%r157, %r157, 1;
$L__BB23_29:
	add.f64 	%fd99, %fd356, 0dBFF0000000000000;
	add.f64 	%fd100, %fd356, 0d3FF0000000000000;
	rcp.approx.ftz.f64 	%fd101, %fd100;
	neg.f64 	%fd102, %fd100;
	fma.rn.f64 	%fd103, %fd102, %fd101, 0d3FF0000000000000;
	fma.rn.f64 	%fd104, %fd103, %fd103, %fd103;
	fma.rn.f64 	%fd105, %fd104, %fd101, %fd101;
	mul.f64 	%fd106, %fd99, %fd105;
	fma.rn.f64 	%fd107, %fd99, %fd105, %fd106;
	mul.f64 	%fd108, %fd107, %fd107;
	fma.rn.f64 	%fd109, %fd108, 0d3EB1380B3AE80F1E, 0d3ED0EE258B7A8B04;
	fma.rn.f64 	%fd110, %fd109, %fd108, 0d3EF3B2669F02676F;
	fma.rn.f64 	%fd111, %fd110, %fd108, 0d3F1745CBA9AB0956;
	fma.rn.f64 	%fd112, %fd111, %fd108, 0d3F3C71C72D1B5154;
	fma.rn.f64 	%fd113, %fd112, %fd108, 0d3F624924923BE72D;
	fma.rn.f64 	%fd114, %fd113, %fd108, 0d3F8999999999A3C4;
	fma.rn.f64 	%fd115, %fd114, %fd108, 0d3FB5555555555554;
	sub.f64 	%fd116, %fd99, %fd107;
	add.f64 	%fd117, %fd116, %fd116;
	neg.f64 	%fd118, %fd107;
	fma.rn.f64 	%fd119, %fd118, %fd99, %fd117;
	mul.f64 	%fd120, %fd105, %fd119;
	mul.f64 	%fd121, %fd108, %fd115;
	fma.rn.f64 	%fd122, %fd121, %fd107, %fd120;
	xor.b32  	%r89, %r157, -2147483648;
	mov.b32 	%r90, 1127219200;
	mov.b64 	%fd123, {%r89, %r90};
	sub.f64 	%fd124, %fd123, %fd3;
	fma.rn.f64 	%fd125, %fd124, 0d3FE62E42FEFA39EF, %fd107;
	fma.rn.f64 	%fd126, %fd124, 0dBFE62E42FEFA39EF, %fd125;
	sub.f64 	%fd127, %fd126, %fd107;
	sub.f64 	%fd128, %fd122, %fd127;
	fma.rn.f64 	%fd129, %fd124, 0d3C7ABC9E3B39803F, %fd128;
	add.f64 	%fd357, %fd125, %fd129;
	bra.uni 	$L__BB23_31;
$L__BB23_30:
	fma.rn.f64 	%fd98, %fd355, 0d7FF0000000000000, 0d7FF0000000000000;
	{
	.reg .b32 %temp; 
	mov.b64 	{%temp, %r81}, %fd355;
	}
	and.b32  	%r82, %r81, 2147483647;
	setp.eq.s32 	%p16, %r82, 0;
	selp.f64 	%fd357, 0dFFF0000000000000, %fd98, %p16;
$L__BB23_31:
	neg.f64 	%fd130, %fd357;
	rsqrt.approx.f64 	%fd131, %fd130;
	fma.rn.f64 	%fd132, %fd131, 0d3FE8E2101C71B0BF, 0d3FFA2013964E259C;
	fma.rn.f64 	%fd133, %fd132, %fd131, 0d3FDABFE90921BE68;
	fma.rn.f64 	%fd134, %fd133, %fd131, 0d3F97E41314DE00D4;
	fma.rn.f64 	%fd135, %fd134, %fd131, 0d3F311BD487102E94;
	add.f64 	%fd136, %fd131, 0d3FF59895C30BAA54;
	fma.rn.f64 	%fd137, %fd136, %fd131, 0d3FFAE8E5956A143F;
	fma.rn.f64 	%fd138, %fd137, %fd131, 0d3FDACCE85FF7383D;
	fma.rn.f64 	%fd139, %fd138, %fd131, 0d3F97E43B6CAC34FE;
	fma.rn.f64 	%fd140, %fd139, %fd131, 0d3F311BD08289EB12;
	mul.f64 	%fd141, %fd131, %fd140;
	div.rn.f64 	%fd358, %fd135, %fd141;
$L__BB23_32:
	setp.gt.s32 	%p18, %r10, 1072693247;
	neg.f64 	%fd142, %fd358;
	selp.f64 	%fd359, %fd142, %fd358, %p18;
$L__BB23_33:
	mul.f64 	%fd197, %fd2, %fd5;
	fma.rn.f64 	%fd198, %fd197, %fd359, %fd1;
	mul.wide.s32 	%rd35, %r6, 8;
	add.s64 	%rd36, %rd1, %rd35;
	st.global.f64 	[%rd36], %fd198;
	add.s32 	%r152, %r152, 1;
	setp.eq.s32 	%p19, %r152, %r39;
	@%p19 bra 	$L__BB23_47;
	bra.uni 	$L__BB23_3;
$L__BB23_34:
	{
	.reg .b32 %temp; 
	mov.b64 	{%temp, %r27}, %fd25;
	}
	setp.gt.s32 	%p31, %r27, 1072693247;
	selp.f64 	%fd360, %fd27, %fd25, %p31;
	{
	.reg .b32 %temp; 
	mov.b64 	{%temp, %r160}, %fd360;
	}
	mov.b32 	%f2, %r160;
	setp.ltu.f32 	%p32, %f2, 0f2B2BFF2F;
	@%p32 bra 	$L__BB23_36;
	{
	.reg .b32 %temp; 
	mov.b64 	{%r124, %temp}, %fd360;
	}
	shr.u32 	%r125, %r160, 20;
	and.b32  	%r126, %r125, 2046;
	add.s32 	%r127, %r126, 2147482626;
	mov.b32 	%r128, 1127219200;
	mov.b64 	%fd202, {%r127, %r128};
	sub.f64 	%fd203, %fd202, %fd4;
	and.b32  	%r129, %r160, -2145386497;
	or.b32  	%r130, %r129, 1071644672;
	mov.b64 	%fd204, {%r124, %r130};
	add.f64 	%fd205, %fd204, 0dBFF0000000000000;
	add.f64 	%fd206, %fd204, 0d3FF0000000000000;
	rcp.approx.ftz.f64 	%fd207, %fd206;
	neg.f64 	%fd208, %fd206;
	fma.rn.f64 	%fd209, %fd208, %fd207, 0d3FF0000000000000;
	fma.rn.f64 	%fd210, %fd209, %fd209, %fd209;
	fma.rn.f64 	%fd211, %fd210, %fd207, %fd207;
	mul.f64 	%fd212, %fd205, %fd211;
	fma.rn.f64 	%fd213, %fd212, 0dC000000000000000, %fd205;
	neg.f64 	%fd214, %fd212;
	fma.rn.f64 	%fd215, %fd214, %fd205, %fd213;
	fma.rn.f64 	%fd216, %fd215, %fd211, %fd212;
	mul.f64 	%fd217, %fd216, %fd216;
	fma.rn.f64 	%fd218, %fd217, 0d3FB5C5C218C775C9, 0d3FA55CF59CDC5D89;
	fma.rn.f64 	%fd219, %fd218, %fd217, 0d3FAEFD18CF6EBB9C;
	fma.rn.f64 	%fd220, %fd219, %fd217, 0d3FB10682EDCB8D1B;
	fma.rn.f64 	%fd221, %fd220, %fd217, 0d3FB3B1DD3AC7FC96;
	fma.rn.f64 	%fd222, %fd221, %fd217, 0d3FB745CB459B54A6;
	fma.rn.f64 	%fd223, %fd222, %fd217, 0d3FBC71C741A0669F;
	fma.rn.f64 	%fd224, %fd223, %fd217, 0d3FC249249209112E;
	fma.rn.f64 	%fd225, %fd224, %fd217, 0d3FC99999999A06C1;
	fma.rn.f64 	%fd226, %fd225, %fd217, 0d3FD5555555555535;
	mul.f64 	%fd227, %fd217, %fd226;
	fma.rn.f64 	%fd228, %fd227, %fd216, %fd216;
	add.f64 	%fd229, %fd228, %fd228;
	fma.rn.f64 	%fd230, %fd203, 0d3FE62E42FEFA39EF, %fd229;
	neg.f64 	%fd231, %fd230;
	rsqrt.approx.ftz.f64 	%fd232, %fd231;
	mul.rn.f64 	%fd233, %fd232, %fd232;
	fma.rn.f64 	%fd234, %fd230, %fd233, 0d3FF0000000000000;
	fma.rn.f64 	%fd235, %fd234, 0d3FD8000000000000, 0d3FE0000000000000;
	mul.rn.f64 	%fd236, %fd234, %fd232;
	fma.rn.f64 	%fd237, %fd235, %fd236, %fd232;
	fma.rn.f64 	%fd238, %fd237, 0d3FEBE9222591AFAB, 0d4000A0E7333839AA;
	fma.rn.f64 	%fd239, %fd238, %fd237, 0d4008768CF7E57D5C;
	fma.rn.f64 	%fd240, %fd239, %fd237, 0d400B77E7E28DA583;
	fma.rn.f64 	%fd241, %fd240, %fd237, 0d3FF34F26A4F99CF9;
	fma.rn.f64 	%fd242, %fd241, %fd237, 0d3FC1F674ADB019ED;
	fma.rn.f64 	%fd243, %fd242, %fd237, 0d3F75DDAE9506431D;
	fma.rn.f64 	%fd244, %fd243, %fd237, 0d3F0ADA49AA32489C;
	add.f64 	%fd245, %fd237, 0d4001E90FF51C2197;
	fma.rn.f64 	%fd246, %fd245, %fd237, 0d40111EA3A7CF3820;
	fma.rn.f64 	%fd247, %fd246, %fd237, 0d4011A0E4A4749594;
	fma.rn.f64 	%fd248, %fd247, %fd237, 0d400D4E977D38C14D;
	fma.rn.f64 	%fd249, %fd248, %fd237, 0d3FF37FD567EC0D5F;
	fma.rn.f64 	%fd250, %fd249, %fd237, 0d3FC1FB9D7F676033;
	fma.rn.f64 	%fd251, %fd250, %fd237, 0d3F75DDCDF98946E4;
	fma.rn.f64 	%fd252, %fd251, %fd237, 0d3F0ADA42D79D8DBB;
	mul.f64 	%fd253, %fd237, %fd252;
	div.rn.f64 	%fd363, %fd244, %fd253;
	bra.uni 	$L__BB23_44;
$L__BB23_36:
	{
	.reg .b32 %temp; 
	mov.b64 	{%r161, %temp}, %fd360;
	}
	setp.gt.s32 	%p33, %r160, 1048575;
	mov.b32 	%r162, -1023;
	@%p33 bra 	$L__BB23_38;
	mul.f64 	%fd360, %fd360, 0d4350000000000000;
	{
	.reg .b32 %temp; 
	mov.b64 	{%temp, %r160}, %fd360;
	}
	{
	.reg .b32 %temp; 
	mov.b64 	{%r161, %temp}, %fd360;
	}
	mov.b32 	%r162, -1077;
$L__BB23_38:
	add.s32 	%r133, %r160, -1;
	setp.gt.u32 	%p34, %r133, 2146435070;
	@%p34 bra 	$L__BB23_42;
	shr.u32 	%r136, %r160, 20;
	add.s32 	%r163, %r162, %r136;
	and.b32  	%r137, %r160, 1048575;
	or.b32  	%r138, %r137, 1072693248;
	mov.b64 	%fd361, {%r161, %r138};
	setp.lt.u32 	%p36, %r138, 1073127583;
	@%p36 bra 	$L__BB23_41;
	{
	.reg .b32 %temp; 
	mov.b64 	{%r139, %temp}, %fd361;
	}
	{
	.reg .b32 %temp; 
	mov.b64 	{%temp, %r140}, %fd361;
	}
	add.s32 	%r141, %r140, -1048576;
	mov.b64 	%fd361, {%r139, %r141};
	add.s32 	%r163, %r163, 1;
$L__BB23_41:
	add.f64 	%fd255, %fd361, 0dBFF0000000000000;
	add.f64 	%fd256, %fd361, 0d3FF0000000000000;
	rcp.approx.ftz.f64 	%fd257, %fd256;
	neg.f64 	%fd258, %fd256;
	fma.rn.f64 	%fd259, %fd258, %fd257, 0d3FF0000000000000;
	fma.rn.f64 	%fd260, %fd259, %fd259, %fd259;
	fma.rn.f64 	%fd261, %fd260, %fd257, %fd257;
	mul.f64 	%fd262, %fd255, %fd261;
	fma.rn.f64 	%fd263, %fd255, %fd261, %fd262;
	mul.f64 	%fd264, %fd263, %fd263;
	fma.rn.f64 	%fd265, %fd264, 0d3EB1380B3AE80F1E, 0d3ED0EE258B7A8B04;
	fma.rn.f64 	%fd266, %fd265, %fd264, 0d3EF3B2669F02676F;
	fma.rn.f64 	%fd267, %fd266, %fd264, 0d3F1745CBA9AB0956;
	fma.rn.f64 	%fd268, %fd267, %fd264, 0d3F3C71C72D1B5154;
	fma.rn.f64 	%fd269, %fd268, %fd264, 0d3F624924923BE72D;
	fma.rn.f64 	%fd270, %fd269, %fd264, 0d3F8999999999A3C4;
	fma.rn.f64 	%fd271, %fd270, %fd264, 0d3FB5555555555554;
	sub.f64 	%fd272, %fd255, %fd263;
	add.f64 	%fd273, %fd272, %fd272;
	neg.f64 	%fd274, %fd263;
	fma.rn.f64 	%fd275, %fd274, %fd255, %fd273;
	mul.f64 	%fd276, %fd261, %fd275;
	mul.f64 	%fd277, %fd264, %fd271;
	fma.rn.f64 	%fd278, %fd277, %fd263, %fd276;
	xor.b32  	%r142, %r163, -2147483648;
	mov.b32 	%r143, 1127219200;
	mov.b64 	%fd279, {%r142, %r143};
	sub.f64 	%fd280, %fd279, %fd4;
	fma.rn.f64 	%fd281, %fd280, 0d3FE62E42FEFA39EF, %fd263;
	fma.rn.f64 	%fd282, %fd280, 0dBFE62E42FEFA39EF, %fd281;
	sub.f64 	%fd283, %fd282, %fd263;
	sub.f64 	%fd284, %fd278, %fd283;
	fma.rn.f64 	%fd285, %fd280, 0d3C7ABC9E3B39803F, %fd284;
	add.f64 	%fd362, %fd281, %fd285;
	bra.uni 	$L__BB23_43;
$L__BB23_42:
	fma.rn.f64 	%fd254, %fd360, 0d7FF0000000000000, 0d7FF0000000000000;
	{
	.reg .b32 %temp; 
	mov.b64 	{%temp, %r134}, %fd360;
	}
	and.b32  	%r135, %r134, 2147483647;
	setp.eq.s32 	%p35, %r135, 0;
	selp.f64 	%fd362, 0dFFF0000000000000, %fd254, %p35;
$L__BB23_43:
	neg.f64 	%fd286, %fd362;
	rsqrt.approx.f64 	%fd287, %fd286;
	fma.rn.f64 	%fd288, %fd287, 0d3FE8E2101C71B0BF, 0d3FFA2013964E259C;
	fma.rn.f64 	%fd289, %fd288, %fd287, 0d3FDABFE90921BE68;
	fma.rn.f64 	%fd290, %fd289, %fd287, 0d3F97E41314DE00D4;
	fma.rn.f64 	%fd291, %fd290, %fd287, 0d3F311BD487102E94;
	add.f64 	%fd292, %fd287, 0d3FF59895C30BAA54;
	fma.rn.f64 	%fd293, %fd292, %fd287, 0d3FFAE8E5956A143F;
	fma.rn.f64 	%fd294, %fd293, %fd287, 0d3FDACCE85FF7383D;
	fma.rn.f64 	%fd295, %fd294, %fd287, 0d3F97E43B6CAC34FE;
	fma.rn.f64 	%fd296, %fd295, %fd287, 0d3F311BD08289EB12;
	mul.f64 	%fd297, %fd287, %fd296;
	div.rn.f64 	%fd363, %fd291, %fd297;
$L__BB23_44:
	setp.gt.s32 	%p37, %r27, 1072693247;
	neg.f64 	%fd298, %fd363;
	selp.f64 	%fd364, %fd298, %fd363, %p37;
$L__BB23_45:
	mul.f64 	%fd353, %fd2, %fd24;
	fma.rn.f64 	%fd354, %fd353, %fd364, %fd1;
	mul.wide.s32 	%rd51, %r23, 8;
	add.s64 	%rd52, %rd1, %rd51;
	st.global.f64 	[%rd52], %fd354;
$L__BB23_46:
	add.s32 	%r158, %r158, 1;
	setp.ne.s32 	%p38, %r158, %r39;
	@%p38 bra 	$L__BB23_13;
$L__BB23_47:
	ret;

}
	// .globl	_ZN3cub18CUB_300001_SM_10006detail9transform16transform_kernelINS2_10policy_hubILb1EN4cuda3std3__45tupleIJN6thrust24THRUST_300001_SM_1000_NS17counting_iteratorIjNSA_11use_defaultESC_SC_EEEEEE10policy1000El6normalNSA_6detail15normal_iteratorINSA_10device_ptrIdEEEEJSD_EEEvT0_iT1_T2_DpNS2_10kernel_argIT3_EE
.visible .entry _ZN3cub18CUB_300001_SM_10006detail9transform16transform_kernelINS2_10policy_hubILb1EN4cuda3std3__45tupleIJN6thrust24THRUST_300001_SM_1000_NS17counting_iteratorIjNSA_11use_defaultESC_SC_EEEEEE10policy1000El6normalNSA_6detail15normal_iteratorINSA_10device_ptrIdEEEEJSD_EEEvT0_iT1_T2_DpNS2_10kernel_argIT3_EE(
	.param .u64 _ZN3cub18CUB_300001_SM_10006detail9transform16transform_kernelINS2_10policy_hubILb1EN4cuda3std3__45tupleIJN6thrust24THRUST_300001_SM_1000_NS17counting_iteratorIjNSA_11use_defaultESC_SC_EEEEEE10policy1000El6normalNSA_6detail15normal_iteratorINSA_10device_ptrIdEEEEJSD_EEEvT0_iT1_T2_DpNS2_10kernel_argIT3_EE_param_0,
	.param .u32 _ZN3cub18CUB_300001_SM_10006detail9transform16transform_kernelINS2_10policy_hubILb1EN4cuda3std3__45tupleIJN6thrust24THRUST_300001_SM_1000_NS17counting_iteratorIjNSA_11use_defaultESC_SC_EEEEEE10policy1000El6normalNSA_6detail15normal_iteratorINSA_10device_ptrIdEEEEJSD_EEEvT0_iT1_T2_DpNS2_10kernel_argIT3_EE_param_1,
	.param .align 8 .b8 _ZN3cub18CUB_300001_SM_10006detail9transform16transform_kernelINS2_10policy_hubILb1EN4cuda3std3__45tupleIJN6thrust24THRUST_300001_SM_1000_NS17counting_iteratorIjNSA_11use_defaultESC_SC_EEEEEE10policy1000El6normalNSA_6detail15normal_iteratorINSA_10device_ptrIdEEEEJSD_EEEvT0_iT1_T2_DpNS2_10kernel_argIT3_EE_param_2[16],
	.param .align 8 .b8 _ZN3cub18CUB_300001_SM_10006detail9transform16transform_kernelINS2_10policy_hubILb1EN4cuda3std3__45tupleIJN6thrust24THRUST_300001_SM_1000_NS17counting_iteratorIjNSA_11use_defaultESC_SC_EEEEEE10policy1000El6normalNSA_6detail15normal_iteratorINSA_10device_ptrIdEEEEJSD_EEEvT0_iT1_T2_DpNS2_10kernel_argIT3_EE_param_3[8],
	.param .align 8 .b8 _ZN3cub18CUB_300001_SM_10006detail9transform16transform_kernelINS2_10policy_hubILb1EN4cuda3std3__45tupleIJN6thrust24THRUST_300001_SM_1000_NS17counting_iteratorIjNSA_11use_defaultESC_SC_EEEEEE10policy1000El6normalNSA_6detail15normal_iteratorINSA_10device_ptrIdEEEEJSD_EEEvT0_iT1_T2_DpNS2_10kernel_argIT3_EE_param_4[16]
)
.maxntid 128
{
	.reg .pred 	%p<39>;
	.reg .b32 	%r<162>;
	.reg .b32 	%f<3>;
	.reg .b64 	%rd<67>;
	.reg .b64 	%fd<365>;

	ld.param.f64 	%fd1, [_ZN3cub18CUB_300001_SM_10006detail9transform16transform_kernelINS2_10policy_hubILb1EN4cuda3std3__45tupleIJN6thrust24THRUST_300001_SM_1000_NS17counting_iteratorIjNSA_11use_defaultESC_SC_EEEEEE10policy1000El6normalNSA_6detail15normal_iteratorINSA_10device_ptrIdEEEEJSD_EEEvT0_iT1_T2_DpNS2_10kernel_argIT3_EE_param_2];
	ld.param.f64 	%fd2, [_ZN3cub18CUB_300001_SM_10006detail9transform16transform_kernelINS2_10policy_hubILb1EN4cuda3std3__45tupleIJN6thrust24THRUST_300001_SM_1000_NS17counting_iteratorIjNSA_11use_defaultESC_SC_EEEEEE10policy1000El6normalNSA_6detail15normal_iteratorINSA_10device_ptrIdEEEEJSD_EEEvT0_iT1_T2_DpNS2_10kernel_argIT3_EE_param_2+8];
	ld.param.u32 	%r40, [_ZN3cub18CUB_300001_SM_10006detail9transform16transform_kernelINS2_10policy_hubILb1EN4cuda3std3__45tupleIJN6thrust24THRUST_300001_SM_1000_NS17counting_iteratorIjNSA_11use_defaultESC_SC_EEEEEE10policy1000El6normalNSA_6detail15normal_iteratorINSA_10device_ptrIdEEEEJSD_EEEvT0_iT1_T2_DpNS2_10kernel_argIT3_EE_param_4];
	ld.param.u64 	%rd18, [_ZN3cub18CUB_300001_SM_10006detail9transform16transform_kernelINS2_10policy_hubILb1EN4cuda3std3__45tupleIJN6thrust24THRUST_300001_SM_1000_NS17counting_iteratorIjNSA_11use_defaultESC_SC_EEEEEE10policy1000El6normalNSA_6detail15normal_iteratorINSA_10device_ptrIdEEEEJSD_EEEvT0_iT1_T2_DpNS2_10kernel_argIT3_EE_param_0];
	ld.param.u64 	%rd19, [_ZN3cub18CUB_300001_SM_10006detail9transform16transform_kernelINS2_10policy_hubILb1EN4cuda3std3__45tupleIJN6thrust24THRUST_300001_SM_1000_NS17counting_iteratorIjNSA_11use_defaultESC_SC_EEEEEE10policy1000El6normalNSA_6detail15normal_iteratorINSA_10device_ptrIdEEEEJSD_EEEvT0_iT1_T2_DpNS2_10kernel_argIT3_EE_param_3];
	ld.param.u32 	%r39, [_ZN3cub18CUB_300001_SM_10006detail9transform16transform_kernelINS2_10policy_hubILb1EN4cuda3std3__45tupleIJN6thrust24THRUST_300001_SM_1000_NS17counting_iteratorIjNSA_11use_defaultESC_SC_EEEEEE10policy1000El6normalNSA_6detail15normal_iteratorINSA_10device_ptrIdEEEEJSD_EEEvT0_iT1_T2_DpNS2_10kernel_argIT3_EE_param_1];
	cvta.to.global.u64 	%rd20, %rd19;
	shl.b32 	%r41, %r39, 7;
	mov.u32 	%r42, %ctaid.x;
	cvt.u64.u32 	%rd21, %r42;
	cvt.s64.s32 	%rd22, %r41;
	mul.lo.s64 	%rd23, %rd22, %rd21;
	sub.s64 	%rd24, %rd18, %rd23;
	min.s64 	%rd25, %rd24, %rd22;
	cvt.u32.u64 	%r1, %rd25;
	cvt.u32.u64 	%r43, %rd23;
	add.s32 	%r2, %r40, %r43;
	shl.b64 	%rd26, %rd23, 3;
	add.s64 	%rd1, %rd20, %rd26;
	setp.eq.s32 	%p1, %r41, %r1;
	@%p1 bra 	$L__BB24_12;
	setp.lt.s32 	%p2, %r39, 1;
	@%p2 bra 	$L__BB24_47;
	mov.u32 	%r3, %tid.x;
	mov.b32 	%r45, 1127219200;
	mov.b32 	%r46, -2147483648;
	mov.b64 	%fd3, {%r46, %r45};
	mov.b32 	%r156, 0;
$L__BB24_3:
	shl.b32 	%r47, %r156, 7;
	add.s32 	%r23, %r47, %r3;
	setp.ge.s32 	%p3, %r23, %r1;
	@%p3 bra 	$L__BB24_46;
	add.s32 	%r24, %r23, %r2;
	setp.eq.s32 	%p4, %r24, 0;
	mov.b32 	%r157, 1;
	@%p4 bra 	$L__BB24_10;
	cvt.u64.u32 	%rd64, %r24;
	mov.b64 	%rd65, 48271;
	mov.b64 	%rd66, 1;
$L__BB24_6:
	and.b64  	%rd29, %rd64, 1;
	setp.eq.b64 	%p5, %rd29, 1;
	not.pred 	%p6, %p5;
	@%p6 bra 	$L__BB24_8;
	mul.lo.s64 	%rd30, %rd66, %rd65;
	mul.hi.u64 	%rd31, %rd30, 8589934597;
	sub.s64 	%rd32, %rd30, %rd31;
	shr.u64 	%rd33, %rd32, 1;
	add.s64 	%rd34, %rd33, %rd31;
	shr.u64 	%rd35, %rd34, 30;
	mul.lo.s64 	%rd36, %rd35, 2147483647;
	sub.s64 	%rd66, %rd30, %rd36;
$L__BB24_8:
	shr.u64 	%rd16, %rd64, 1;
	mul.lo.s64 	%rd37, %rd65, %rd65;
	mul.hi.u64 	%rd38, %rd37, -9223372032559808509;
	shr.u64 	%rd39, %rd38, 30;
	mul.lo.s64 	%rd40, %rd39, 2147483647;
	sub.s64 	%rd65, %rd37, %rd40;
	setp.gt.u64 	%p7, %rd64, 1;
	mov.u64 	%rd64, %rd16;
	@%p7 bra 	$L__BB24_6;
	cvt.u32.u64 	%r49, %rd66;
	mul.hi.u32 	%r50, %r49, 3;
	sub.s32 	%r51, %r49, %r50;
	shr.u32 	%r52, %r51, 1;
	add.s32 	%r53, %r52, %r50;
	shr.u32 	%r54, %r53, 30;
	mul.lo.s32 	%r55, %r54, 2147483647;
	sub.s32 	%r157, %r49, %r55;
$L__BB24_10:
	mul.hi.u32 	%r56, %r157, -1131474031;
	shr.u32 	%r57, %r56, 15;
	mul.lo.s32 	%r58, %r57, 44488;
	sub.s32 	%r59, %r157, %r58;
	mul.lo.s32 	%r60, %r59, 48271;
	mul.lo.s32 	%r61, %r57, 3399;
	setp.lt.u32 	%p8, %r60, %r61;
	xor.b32  	%r62, %r61, 2147483647;
	neg.s32 	%r63, %r61;
	selp.b32 	%r64, %r62, %r63, %p8;
	add.s32 	%r65, %r64, %r60;
	add.s32 	%r66, %r65, -1;
	setp.gt.u32 	%p9, %r66, 1073741822;
	sub.s32 	%r67, 2147483646, %r65;
	selp.f64 	%fd24, 0d3FF6A09E667F3BCD, 0dBFF6A09E667F3BCD, %p9;
	selp.b32 	%r68, %r67, %r66, %p9;
	cvt.rn.f64.u32 	%fd43, %r68;
	fma.rn.f64 	%fd44, %fd43, 0d3E00000000600000, 0d3DF0000000600000;
	add.f64 	%fd25, %fd44, %fd44;
	neg.f64 	%fd26, %fd25;
	mov.f64 	%fd45, 0d4000000000000000;
	add.rn.f64 	%fd27, %fd45, %fd26;
	setp.ltu.f64 	%p10, %fd25, 0d3F4FA4D2AD8F904D;
	setp.gtu.f64 	%p11, %fd25, 0d3FFFFC0B65AA4E0E;
	or.pred  	%p12, %p10, %p11;
	@%p12 bra 	$L__BB24_34;
	mul.rn.f64 	%fd143, %fd27, %fd25;
	{
	.reg .b32 %temp; 
	mov.b64 	{%temp, %r89}, %fd143;
	}
	{
	.reg .b32 %temp; 
	mov.b64 	{%r90, %temp}, %fd143;
	}
	shr.u32 	%r91, %r89, 20;
	and.b32  	%r92, %r91, 2046;
	add.s32 	%r93, %r92, 2147482626;
	mov.b32 	%r94, 1127219200;
	mov.b64 	%fd144, {%r93, %r94};
	sub.f64 	%fd145, %fd144, %fd3;
	and.b32  	%r95, %r89, -2145386497;
	or.b32  	%r96, %r95, 1071644672;
	mov.b64 	%fd146, {%r90, %r96};
	add.f64 	%fd147, %fd146, 0dBFF0000000000000;
	add.f64 	%fd148, %fd146, 0d3FF0000000000000;
	rcp.approx.ftz.f64 	%fd149, %fd148;
	neg.f64 	%fd150, %fd148;
	fma.rn.f64 	%fd151, %fd150, %fd149, 0d3FF0000000000000;
	fma.rn.f64 	%fd152, %fd151, %fd151, %fd151;
	fma.rn.f64 	%fd153, %fd152, %fd149, %fd149;
	mul.f64 	%fd154, %fd147, %fd153;
	fma.rn.f64 	%fd155, %fd154, 0dC000000000000000, %fd147;
	neg.f64 	%fd156, %fd154;
	fma.rn.f64 	%fd157, %fd156, %fd147, %fd155;
	fma.rn.f64 	%fd158, %fd157, %fd153, %fd154;
	mul.f64 	%fd159, %fd158, %fd158;
	fma.rn.f64 	%fd160, %fd159, 0d3FB5C5C218C775C9, 0d3FA55CF59CDC5D89;
	fma.rn.f64 	%fd161, %fd160, %fd159, 0d3FAEFD18CF6EBB9C;
	fma.rn.f64 	%fd162, %fd161, %fd159, 0d3FB10682EDCB8D1B;
	fma.rn.f64 	%fd163, %fd162, %fd159, 0d3FB3B1DD3AC7FC96;
	fma.rn.f64 	%fd164, %fd163, %fd159, 0d3FB745CB459B54A6;
	fma.rn.f64 	%fd165, %fd164, %fd159, 0d3FBC71C741A0669F;
	fma.rn.f64 	%fd166, %fd165, %fd159, 0d3FC249249209112E;
	fma.rn.f64 	%fd167, %fd166, %fd159, 0d3FC99999999A06C1;
	fma.rn.f64 	%fd168, %fd167, %fd159, 0d3FD5555555555535;
	mul.f64 	%fd169, %fd159, %fd168;
	fma.rn.f64 	%fd170, %fd169, %fd158, %fd158;
	add.f64 	%fd171, %fd170, %fd170;
	fma.rn.f64 	%fd172, %fd145, 0d3FE62E42FEFA39EF, %fd171;
	mov.f64 	%fd173, 0dC009000000000000;
	sub.f64 	%fd174, %fd173, %fd172;
	fma.rn.f64 	%fd175, %fd174, 0dBBB135D2E746E627, 0dBC08DDF93324D327;
	fma.rn.f64 	%fd176, %fd175, %fd174, 0d3C37B83EEF0B7C9F;
	fma.rn.f64 	%fd177, %fd176, %fd174, 0d3C69BA72CD589B91;
	fma.rn.f64 	%fd178, %fd177, %fd174, 0dBCA33689090A6B96;
	fma.rn.f64 	%fd179, %fd178, %fd174, 0d3C782E11898132E0;
	fma.rn.f64 	%fd180, %fd179, %fd174, 0d3CFDE4ACFD9E26BA;
	fma.rn.f64 	%fd181, %fd180, %fd174, 0dBD26D33EED66C487;
	fma.rn.f64 	%fd182, %fd181, %fd174, 0dBD36F2167040D8E2;
	fma.rn.f64 	%fd183, %fd182, %fd174, 0d3D872A22C2D77E20;
	fma.rn.f64 	%fd184, %fd183, %fd174, 0dBDAC8859C4E5C0AF;
	fma.rn.f64 	%fd185, %fd184, %fd174, 0dBDCDC583D118A561;
	fma.rn.f64 	%fd186, %fd185, %fd174, 0d3E120F47CCF46B3C;
	fma.rn.f64 	%fd187, %fd186, %fd174, 0dBE31A9E38DC84D60;
	fma.rn.f64 	%fd188, %fd187, %fd174, 0dBE5F36CD6D3D46A9;
	fma.rn.f64 	%fd189, %fd188, %fd174, 0d3E9C6B4F5D03B787;
	fma.rn.f64 	%fd190, %fd189, %fd174, 0dBEB6E8A5434AE8A2;
	fma.rn.f64 	%fd191, %fd190, %fd174, 0dBEED1D1F7B8736F6;
	fma.rn.f64 	%fd192, %fd191, %fd174, 0d3F2879C2A212F024;
	fma.rn.f64 	%fd193, %fd192, %fd174, 0dBF4845769484FCA8;
	fma.rn.f64 	%fd194, %fd193, %fd174, 0dBF78B6C33114F909;
	fma.rn.f64 	%fd195, %fd194, %fd174, 0d3FCEBD80D9B13E28;
	fma.rn.f64 	%fd196, %fd195, %fd174, 0d3FFA755E7C99AE86;
	fma.rn.f64 	%fd364, %fd196, %fd26, %fd196;
	bra.uni 	$L__BB24_45;
$L__BB24_12:
	setp.lt.s32 	%p21, %r39, 1;
	@%p21 bra 	$L__BB24_47;
	mov.u32 	%r4, %tid.x;
	mov.b32 	%r98, 1127219200;
	mov.b32 	%r99, -2147483648;
	mov.b64 	%fd4, {%r99, %r98};
	mov.b32 	%r150, 0;
$L__BB24_14:
	shl.b32 	%r101, %r150, 7;
	add.s32 	%r6, %r101, %r4;
	add.s32 	%r7, %r6, %r2;
	setp.eq.s32 	%p22, %r7, 0;
	mov.b32 	%r151, 1;
	@%p22 bra 	$L__BB24_20;
	cvt.u64.u32 	%rd60, %r7;
	mov.b64 	%rd61, 48271;
	mov.b64 	%rd62, 1;
$L__BB24_16:
	and.b64  	%rd45, %rd60, 1;
	setp.eq.b64 	%p23, %rd45, 1;
	not.pred 	%p24, %p23;
	@%p24 bra 	$L__BB24_18;
	mul.lo.s64 	%rd46, %rd62, %rd61;
	mul.hi.u64 	%rd47, %rd46, 8589934597;
	sub.s64 	%rd48, %rd46, %rd47;
	shr.u64 	%rd49, %rd48, 1;
	add.s64 	%rd50, %rd49, %rd47;
	shr.u64 	%rd51, %rd50, 30;
	mul.lo.s64 	%rd52, %rd51, 2147483647;
	sub.s64 	%rd62, %rd46, %rd52;
$L__BB24_18:
	shr.u64 	%rd8, %rd60, 1;
	mul.lo.s64 	%rd53, %rd61, %rd61;
	mul.hi.u64 	%rd54, %rd53, -9223372032559808509;
	shr.u64 	%rd55, %rd54, 30;
	mul.lo.s64 	%rd56, %rd55, 2147483647;
	sub.s64 	%rd61, %rd53, %rd56;
	setp.gt.u64 	%p25, %rd60, 1;
	mov.u64 	%rd60, %rd8;
	@%p25 bra 	$L__BB24_16;
	cvt.u32.u64 	%r102, %rd62;
	mul.hi.u32 	%r103, %r102, 3;
	sub.s32 	%r104, %r102, %r103;
	shr.u32 	%r105, %r104, 1;
	add.s32 	%r106, %r105, %r103;
	shr.u32 	%r107, %r106, 30;
	mul.lo.s32 	%r108, %r107, 2147483647;
	sub.s32 	%r151, %r102, %r108;
$L__BB24_20:
	mul.hi.u32 	%r109, %r151, -1131474031;
	shr.u32 	%r110, %r109, 15;
	mul.lo.s32 	%r111, %r110, 44488;
	sub.s32 	%r112, %r151, %r111;
	mul.lo.s32 	%r113, %r112, 48271;
	mul.lo.s32 	%r114, %r110, 3399;
	setp.lt.u32 	%p26, %r113, %r114;
	xor.b32  	%r115, %r114, 2147483647;
	neg.s32 	%r116, %r114;
	selp.b32 	%r117, %r115, %r116, %p26;
	add.s32 	%r118, %r117, %r113;
	add.s32 	%r119, %r118, -1;
	setp.gt.u32 	%p27, %r119, 1073741822;
	sub.s32 	%r120, 2147483646, %r118;
	selp.f64 	%fd5, 0d3FF6A09E667F3BCD, 0dBFF6A09E667F3BCD, %p27;
	selp.b32 	%r121, %r120, %r119, %p27;
	cvt.rn.f64.u32 	%fd199, %r121;
	fma.rn.f64 	%fd200, %fd199, 0d3E00000000600000, 0d3DF0000000600000;
	add.f64 	%fd6, %fd200, %fd200;
	neg.f64 	%fd7, %fd6;
	mov.f64 	%fd201, 0d4000000000000000;
	add.rn.f64 	%fd8, %fd201, %fd7;
	setp.ltu.f64 	%p28, %fd6, 0d3F4FA4D2AD8F904D;
	setp.gtu.f64 	%p29, %fd6, 0d3FFFFC0B65AA4E0E;
	or.pred  	%p30, %p28, %p29;
	@%p30 bra 	$L__BB24_22;
	mul.rn.f64 	%fd299, %fd8, %fd6;
	{
	.reg .b32 %temp; 
	mov.b64 	{%temp, %r142}, %fd299;
	}
	{
	.reg .b32 %temp; 
	mov.b64 	{%r143, %temp}, %fd299;
	}
	shr.u32 	%r144, %r142, 20;
	and.b32  	%r145, %r144, 2046;
	add.s32 	%r146, %r145, 2147482626;
	mov.b32 	%r147, 1127219200;
	mov.b64 	%fd300, {%r146, %r147};
	sub.f64 	%fd301, %fd300, %fd4;
	and.b32  	%r148, %r142, -2145386497;
	or.b32  	%r149, %r148, 1071644672;
	mov.b64 	%fd302, {%r143, %r149};
	add.f64 	%fd303, %fd302, 0dBFF0000000000000;
	add.f64 	%fd304, %fd302, 0d3FF0000000000000;
	rcp.approx.ftz.f64 	%fd305, %fd304;
	neg.f64 	%fd306, %fd304;
	fma.rn.f64 	%fd307, %fd306, %fd305, 0d3FF0000000000000;
	fma.rn.f64 	%fd308, %fd307, %fd307, %fd307;
	fma.rn.f64 	%fd309, %fd308, %fd305, %fd305;
	mul.f64 	%fd310, %fd303, %fd309;
	fma.rn.f64 	%fd311, %fd310, 0dC000000000000000, %fd303;
	neg.f64 	%fd312, %fd310;
	fma.rn.f64 	%fd313, %fd312, %fd303, %fd311;
	fma.rn.f64 	%fd314, %fd313, %fd309, %fd310;
	mul.f64 	%fd315, %fd314, %fd314;
	fma.rn.f64 	%fd316, %fd315, 0d3FB5C5C218C775C9, 0d3FA55CF59CDC5D89;
	fma.rn.f64 	%fd317, %fd316, %fd315, 0d3FAEFD18CF6EBB9C;
	fma.rn.f64 	%fd318, %fd317, %fd315, 0d3FB10682EDCB8D1B;
	fma.rn.f64 	%fd319, %fd318, %fd315, 0d3FB3B1DD3AC7FC96;
	fma.rn.f64 	%fd320, %fd319, %fd315, 0d3FB745CB459B54A6;
	fma.rn.f64 	%fd321, %fd320, %fd315, 0d3FBC71C741A0669F;
	fma.rn.f64 	%fd322, %fd321, %fd315, 0d3FC249249209112E;
	fma.rn.f64 	%fd323, %fd322, %fd315, 0d3FC99999999A06C1;
	fma.rn.f64 	%fd324, %fd323, %fd315, 0d3FD5555555555535;
	mul.f64 	%fd325, %fd315, %fd324;
	fma.rn.f64 	%fd326, %fd325, %fd314, %fd314;
	add.f64 	%fd327, %fd326, %fd326;
	fma.rn.f64 	%fd328, %fd301, 0d3FE62E42FEFA39EF, %fd327;
	mov.f64 	%fd329, 0dC009000000000000;
	sub.f64 	%fd330, %fd329, %fd328;
	fma.rn.f64 	%fd331, %fd330, 0dBBB135D2E746E627, 0dBC08DDF93324D327;
	fma.rn.f64 	%fd332, %fd331, %fd330, 0d3C37B83EEF0B7C9F;
	fma.rn.f64 	%fd333, %fd332, %fd330, 0d3C69BA72CD589B91;
	fma.rn.f64 	%fd334, %fd333, %fd330, 0dBCA33689090A6B96;
	fma.rn.f64 	%fd335, %fd334, %fd330, 0d3C782E11898132E0;
	fma.rn.f64 	%fd336, %fd335, %fd330, 0d3CFDE4ACFD9E26BA;
	fma.rn.f64 	%fd337, %fd336, %fd330, 0dBD26D33EED66C487;
	fma.rn.f64 	%fd338, %fd337, %fd330, 0dBD36F2167040D8E2;
	fma.rn.f64 	%fd339, %fd338, %fd330, 0d3D872A22C2D77E20;
	fma.rn.f64 	%fd340, %fd339, %fd330, 0dBDAC8859C4E5C0AF;
	fma.rn.f64 	%fd341, %fd340, %fd330, 0dBDCDC583D118A561;
	fma.rn.f64 	%fd342, %fd341, %fd330, 0d3E120F47CCF46B3C;
	fma.rn.f64 	%fd343, %fd342, %fd330, 0dBE31A9E38DC84D60;
	fma.rn.f64 	%fd344, %fd343, %fd330, 0dBE5F36CD6D3D46A9;
	fma.rn.f64 	%fd345, %fd344, %fd330, 0d3E9C6B4F5D03B787;
	fma.rn.f64 	%fd346, %fd345, %fd330, 0dBEB6E8A5434AE8A2;
	fma.rn.f64 	%fd347, %fd346, %fd330, 0dBEED1D1F7B8736F6;
	fma.rn.f64 	%fd348, %fd347, %fd330, 0d3F2879C2A212F024;
	fma.rn.f64 	%fd349, %fd348, %fd330, 0dBF4845769484FCA8;
	fma.rn.f64 	%fd350, %fd349, %fd330, 0dBF78B6C33114F909;
	fma.rn.f64 	%fd351, %fd350, %fd330, 0d3FCEBD80D9B13E28;
	fma.rn.f64 	%fd352, %fd351, %fd330, 0d3FFA755E7C99AE86;
	fma.rn.f64 	%fd359, %fd352, %fd7, %fd352;
	bra.uni 	$L__BB24_33;
$L__BB24_22:
	{
	.reg .b32 %temp; 
	mov.b64 	{%temp, %r10}, %fd6;
	}
	setp.gt.s32 	%p31, %r10, 1072693247;
	selp.f64 	%fd355, %fd8, %fd6, %p31;
	{
	.reg .b32 %temp; 
	mov.b64 	{%temp, %r152}, %fd355;
	}
	mov.b32 	%f2, %r152;
	setp.ltu.f32 	%p32, %f2, 0f2B2BFF2F;
	@%p32 bra 	$L__BB24_24;
	{
	.reg .b32 %temp; 
	mov.b64 	{%r122, %temp}, %fd355;
	}
	shr.u32 	%r123, %r152, 20;
	and.b32  	%r124, %r123, 2046;
	add.s32 	%r125, %r124, 2147482626;
	mov.b32 	%r126, 1127219200;
	mov.b64 	%fd202, {%r125, %r126};
	sub.f64 	%fd203, %fd202, %fd4;
	and.b32  	%r127, %r152, -2145386497;
	or.b32  	%r128, %r127, 1071644672;
	mov.b64 	%fd204, {%r122, %r128};
	add.f64 	%fd205, %fd204, 0dBFF0000000000000;
	add.f64 	%fd206, %fd204, 0d3FF0000000000000;
	rcp.approx.ftz.f64 	%fd207, %fd206;
	neg.f64 	%fd208, %fd206;
	fma.rn.f64 	%fd209, %fd208, %fd207, 0d3FF0000000000000;
	fma.rn.f64 	%fd210, %fd209, %fd209, %fd209;
	fma.rn.f64 	%fd211, %fd210, %fd207, %fd207;
	mul.f64 	%fd212, %fd205, %fd211;
	fma.rn.f64 	%fd213, %fd212, 0dC000000000000000, %fd205;
	neg.f64 	%fd214, %fd212;
	fma.rn.f64 	%fd215, %fd214, %fd205, %fd213;
	fma.rn.f64 	%fd216, %fd215, %fd211, %fd212;
	mul.f64 	%fd217, %fd216, %fd216;
	fma.rn.f64 	%fd218, %fd217, 0d3FB5C5C218C775C9, 0d3FA55CF59CDC5D89;
	fma.rn.f64 	%fd219, %fd218, %fd217, 0d3FAEFD18CF6EBB9C;
	fma.rn.f64 	%fd220, %fd219, %fd217, 0d3FB10682EDCB8D1B;
	fma.rn.f64 	%fd221, %fd220, %fd217, 0d3FB3B1DD3AC7FC96;
	fma.rn.f64 	%fd222, %fd221, %fd217, 0d3FB745CB459B54A6;
	fma.rn.f64 	%fd223, %fd222, %fd217, 0d3FBC71C741A0669F;
	fma.rn.f64 	%fd224, %fd223, %fd217, 0d3FC249249209112E;
	fma.rn.f64 	%fd225, %fd224, %fd217, 0d3FC99999999A06C1;
	fma.rn.f64 	%fd226, %fd225, %fd217, 0d3FD5555555555535;
	mul.f64 	%fd227, %fd217, %fd226;
	fma.rn.f64 	%fd228, %fd227, %fd216, %fd216;
	add.f64 	%fd229, %fd228, %fd228;
	fma.rn.f64 	%fd230, %fd203, 0d3FE62E42FEFA39EF, %fd229;
	neg.f64 	%fd231, %fd230;
	rsqrt.approx.ftz.f64 	%fd232, %fd231;
	mul.rn.f64 	%fd233, %fd232, %fd232;
	fma.rn.f64 	%fd234, %fd230, %fd233, 0d3FF0000000000000;
	fma.rn.f64 	%fd235, %fd234, 0d3FD8000000000000, 0d3FE0000000000000;
	mul.rn.f64 	%fd236, %fd234, %fd232;
	fma.rn.f64 	%fd237, %fd235, %fd236, %fd232;
	fma.rn.f64 	%fd238, %fd237, 0d3FEBE9222591AFAB, 0d4000A0E7333839AA;
	fma.rn.f64 	%fd239, %fd238, %fd237, 0d4008768CF7E57D5C;
	fma.rn.f64 	%fd240, %fd239, %fd237, 0d400B77E7E28DA583;
	fma.rn.f64 	%fd241, %fd240, %fd237, 0d3FF34F26A4F99CF9;
	fma.rn.f64 	%fd242, %fd241, %fd237, 0d3FC1F674ADB019ED;
	fma.rn.f64 	%fd243, %fd242, %fd237, 0d3F75DDAE9506431D;
	fma.rn.f64 	%fd244, %fd243, %fd237, 0d3F0ADA49AA32489C;
	add.f64 	%fd245, %fd237, 0d4001E90FF51C2197;
	fma.rn.f64 	%fd246, %fd245, %fd237, 0d40111EA3A7CF3820;
	fma.rn.f64 	%fd247, %fd246, %fd237, 0d4011A0E4A4749594;
	fma.rn.f64 	%fd248, %fd247, %fd237, 0d400D4E977D38C14D;
	fma.rn.f64 	%fd249, %fd248, %fd237, 0d3FF37FD567EC0D5F;
	fma.rn.f64 	%fd250, %fd249, %fd237, 0d3FC1FB9D7F676033;
	fma.rn.f64 	%fd251, %fd250, %fd237, 0d3F75DDCDF98946E4;
	fma.rn.f64 	%fd252, %fd251, %fd237, 0d3F0ADA42D79D8DBB;
	mul.f64 	%fd253, %fd237, %fd252;
	div.rn.f64 	%fd358, %fd244, %fd253;
	bra.uni 	$L__BB24_32;
$L__BB24_24:
	{
	.reg .b32 %temp; 
	mov.b64 	{%r153, %temp}, %fd355;
	}
	setp.gt.s32 	%p33, %r152, 1048575;
	mov.b32 	%r154, -1023;
	@%p33 bra 	$L__BB24_26;
	mul.f64 	%fd355, %fd355, 0d4350000000000000;
	{
	.reg .b32 %temp; 
	mov.b64 	{%temp, %r152}, %fd355;
	}
	{
	.reg .b32 %temp; 
	mov.b64 	{%r153, %temp}, %fd355;
	}
	mov.b32 	%r154, -1077;
$L__BB24_26:
	add.s32 	%r131, %r152, -1;
	setp.gt.u32 	%p34, %r131, 2146435070;
	@%p34 bra 	$L__BB24_30;
	shr.u32 	%r134, %r152, 20;
	add.s32 	%r155, %r154, %r134;
	and.b32  	%r135, %r152, 1048575;
	or.b32  	%r136, %r135, 1072693248;
	mov.b64 	%fd356, {%r153, %r136};
	setp.lt.u32 	%p36, %r136, 1073127583;
	@%p36 bra 	$L__BB24_29;
	{
	.reg .b32 %temp; 
	mov.b64 	{%r137, %temp}, %fd356;
	}
	{
	.reg .b32 %temp; 
	mov.b64 	{%temp, %r138}, %fd356;
	}
	add.s32 	%r139, %r138, -1048576;
	mov.b64 	%fd356, {%r137, %r139};
	add.s32 	%r155, %r155, 1;
$L__BB24_29:
	add.f64 	%fd255, %fd356, 0dBFF0000000000000;
	add.f64 	%fd256, %fd356, 0d3FF0000000000000;
	rcp.approx.ftz.f64 	%fd257, %fd256;
	neg.f64 	%fd258, %fd256;
	fma.rn.f64 	%fd259, %fd258, %fd257, 0d3FF0000000000000;
	fma.rn.f64 	%fd260, %fd259, %fd259, %fd259;
	fma.rn.f64 	%fd261, %fd260, %fd257, %fd257;
	mul.f64 	%fd262, %fd255, %fd261;
	fma.rn.f64 	%fd263, %fd255, %fd261, %fd262;
	mul.f64 	%fd264, %fd263, %fd263;
	fma.rn.f64 	%fd265, %fd264, 0d3EB1380B3AE80F1E, 0d3ED0EE258B7A8B04;
	fma.rn.f64 	%fd266, %fd265, %fd264, 0d3EF3B2669F02676F;
	fma.rn.f64 	%fd267, %fd266, %fd264, 0d3F1745CBA9AB0956;
	fma.rn.f64 	%fd268, %fd267, %fd264, 0d3F3C71C72D1B5154;
	fma.rn.f64 	%fd269, %fd268, %fd264, 0d3F624924923BE72D;
	fma.rn.f64 	%fd270, %fd269, %fd264, 0d3F8999999999A3C4;
	fma.rn.f64 	%fd271, %fd270, %fd264, 0d3FB5555555555554;
	sub.f64 	%fd272, %fd255, %fd263;
	add.f64 	%fd273, %fd272, %fd272;
	neg.f64 	%fd274, %fd263;
	fma.rn.f64 	%fd275, %fd274, %fd255, %fd273;
	mul.f64 	%fd276, %fd261, %fd275;
	mul.f64 	%fd277, %fd264, %fd271;
	fma.rn.f64 	%fd278, %fd277, %fd263, %fd276;
	xor.b32  	%r140, %r155, -2147483648;
	mov.b32 	%r141, 1127219200;
	mov.b64 	%fd279, {%r140, %r141};
	sub.f64 	%fd280, %fd279, %fd4;
	fma.rn.f64 	%fd281, %fd280, 0d3FE62E42FEFA39EF, %fd263;
	fma.rn.f64 	%fd282, %fd280, 0dBFE62E42FEFA39EF, %fd281;
	sub.f64 	%fd283, %fd282, %fd263;
	sub.f64 	%fd284, %fd278, %fd283;
	fma.rn.f64 	%fd285, %fd280, 0d3C7ABC9E3B39803F, %fd284;
	add.f64 	%fd357, %fd281, %fd285;
	bra.uni 	$L__BB24_31;
$L__BB24_30:
	fma.rn.f64 	%fd254, %fd355, 0d7FF0000000000000, 0d7FF0000000000000;
	{
	.reg .b32 %temp; 
	mov.b64 	{%temp, %r132}, %fd355;
	}
	and.b32  	%r133, %r132, 2147483647;
	setp.eq.s32 	%p35, %r133, 0;
	selp.f64 	%fd357, 0dFFF0000000000000, %fd254, %p35;
$L__BB24_31:
	neg.f64 	%fd286, %fd357;
	rsqrt.approx.f64 	%fd287, %fd286;
	fma.rn.f64 	%fd288, %fd287, 0d3FE8E2101C71B0BF, 0d3FFA2013964E259C;
	fma.rn.f64 	%fd289, %fd288, %fd287, 0d3FDABFE90921BE68;
	fma.rn.f64 	%fd290, %fd289, %fd287, 0d3F97E41314DE00D4;
	fma.rn.f64 	%fd291, %fd290, %fd287, 0d3F311BD487102E94;
	add.f64 	%fd292, %fd287, 0d3FF59895C30BAA54;
	fma.rn.f64 	%fd293, %fd292, %fd287, 0d3FFAE8E5956A143F;
	fma.rn.f64 	%fd294, %fd293, %fd287, 0d3FDACCE85FF7383D;
	fma.rn.f64 	%fd295, %fd294, %fd287, 0d3F97E43B6CAC34FE;
	fma.rn.f64 	%fd296, %fd295, %fd287, 0d3F311BD08289EB12;
	mul.f64 	%fd297, %fd287, %fd296;
	div.rn.f64 	%fd358, %fd291, %fd297;
$L__BB24_32:
	setp.gt.s32 	%p37, %r10, 1072693247;
	neg.f64 	%fd298, %fd358;
	selp.f64 	%fd359, %fd298, %fd358, %p37;
$L__BB24_33:
	mul.f64 	%fd353, %fd2, %fd5;
	fma.rn.f64 	%fd354, %fd353, %fd359, %fd1;
	mul.wide.s32 	%rd57, %r6, 8;
	add.s64 	%rd58, %rd1, %rd57;
	st.global.f64 	[%rd58], %fd354;
	add.s32 	%r150, %r150, 1;
	setp.eq.s32 	%p38, %r150, %r39;
	@%p38 bra 	$L__BB24_47;
	bra.uni 	$L__BB24_14;
$L__BB24_34:
	{
	.reg .b32 %temp; 
	mov.b64 	{%temp, %r27}, %fd25;
	}
	setp.gt.s32 	%p13, %r27, 1072693247;
	selp.f64 	%fd360, %fd27, %fd25, %p13;
	{
	.reg .b32 %temp; 
	mov.b64 	{%temp, %r158}, %fd360;
	}
	mov.b32 	%f1, %r158;
	setp.ltu.f32 	%p14, %f1, 0f2B2BFF2F;
	@%p14 bra 	$L__BB24_36;
	{
	.reg .b32 %temp; 
	mov.b64 	{%r69, %temp}, %fd360;
	}
	shr.u32 	%r70, %r158, 20;
	and.b32  	%r71, %r70, 2046;
	add.s32 	%r72, %r71, 2147482626;
	mov.b32 	%r73, 1127219200;
	mov.b64 	%fd46, {%r72, %r73};
	sub.f64 	%fd47, %fd46, %fd3;
	and.b32  	%r74, %r158, -2145386497;
	or.b32  	%r75, %r74, 1071644672;
	mov.b64 	%fd48, {%r69, %r75};
	add.f64 	%fd49, %fd48, 0dBFF0000000000000;
	add.f64 	%fd50, %fd48, 0d3FF0000000000000;
	rcp.approx.ftz.f64 	%fd51, %fd50;
	neg.f64 	%fd52, %fd50;
	fma.rn.f64 	%fd53, %fd52, %fd51, 0d3FF0000000000000;
	fma.rn.f64 	%fd54, %fd53, %fd53, %fd53;
	fma.rn.f64 	%fd55, %fd54, %fd51, %fd51;
	mul.f64 	%fd56, %fd49, %fd55;
	fma.rn.f64 	%fd57, %fd56, 0dC000000000000000, %fd49;
	neg.f64 	%fd58, %fd56;
	fma.rn.f64 	%fd59, %fd58, %fd49, %fd57;
	fma.rn.f64 	%fd60, %fd59, %fd55, %fd56;
	mul.f64 	%fd61, %fd60, %fd60;
	fma.rn.f64 	%fd62, %fd61, 0d3FB5C5C218C775C9, 0d3FA55CF59CDC5D89;
	fma.rn.f64 	%fd63, %fd62, %fd61, 0d3FAEFD18CF6EBB9C;
	fma.rn.f64 	%fd64, %fd63, %fd61, 0d3FB10682EDCB8D1B;
	fma.rn.f64 	%fd65, %fd64, %fd61, 0d3FB3B1DD3AC7FC96;
	fma.rn.f64 	%fd66, %fd65, %fd61, 0d3FB745CB459B54A6;
	fma.rn.f64 	%fd67, %fd66, %fd61, 0d3FBC71C741A0669F;
	fma.rn.f64 	%fd68, %fd67, %fd61, 0d3FC249249209112E;
	fma.rn.f64 	%fd69, %fd68, %fd61, 0d3FC99999999A06C1;
	fma.rn.f64 	%fd70, %fd69, %fd61, 0d3FD5555555555535;
	mul.f64 	%fd71, %fd61, %fd70;
	fma.rn.f64 	%fd72, %fd71, %fd60, %fd60;
	add.f64 	%fd73, %fd72, %fd72;
	fma.rn.f64 	%fd74, %fd47, 0d3FE62E42FEFA39EF, %fd73;
	neg.f64 	%fd75, %fd74;
	rsqrt.approx.ftz.f64 	%fd76, %fd75;
	mul.rn.f64 	%fd77, %fd76, %fd76;
	fma.rn.f64 	%fd78, %fd74, %fd77, 0d3FF0000000000000;
	fma.rn.f64 	%fd79, %fd78, 0d3FD8000000000000, 0d3FE0000000000000;
	mul.rn.f64 	%fd80, %fd78, %fd76;
	fma.rn.f64 	%fd81, %fd79, %fd80, %fd76;
	fma.rn.f64 	%fd82, %fd81, 0d3FEBE9222591AFAB, 0d4000A0E7333839AA;
	fma.rn.f64 	%fd83, %fd82, %fd81, 0d4008768CF7E57D5C;
	fma.rn.f64 	%fd84, %fd83, %fd81, 0d400B77E7E28DA583;
	fma.rn.f64 	%fd85, %fd84, %fd81, 0d3FF34F26A4F99CF9;
	fma.rn.f64 	%fd86, %fd85, %fd81, 0d3FC1F674ADB019ED;
	fma.rn.f64 	%fd87, %fd86, %fd81, 0d3F75DDAE9506431D;
	fma.rn.f64 	%fd88, %fd87, %fd81, 0d3F0ADA49AA32489C;
	add.f64 	%fd89, %fd81, 0d4001E90FF51C2197;
	fma.rn.f64 	%fd90, %fd89, %fd81, 0d40111EA3A7CF3820;
	fma.rn.f64 	%fd91, %fd90, %fd81, 0d4011A0E4A4749594;
	fma.rn.f64 	%fd92, %fd91, %fd81, 0d400D4E977D38C14D;
	fma.rn.f64 	%fd93, %fd92, %fd81, 0d3FF37FD567EC0D5F;
	fma.rn.f64 	%fd94, %fd93, %fd81, 0d3FC1FB9D7F676033;
	fma.rn.f64 	%fd95, %fd94, %fd81, 0d3F75DDCDF98946E4;
	fma.rn.f64 	%fd96, %fd95, %fd81, 0d3F0ADA42D79D8DBB;
	mul.f64 	%fd97, %fd81, %fd96;
	div.rn.f64 	%fd363, %fd88, %fd97;
	bra.uni 	$L__BB24_44;
$L__BB24_36:
	{
	.reg .b32 %temp; 
	mov.b64 	{%r159, %temp}, %fd360;
	}
	setp.gt.s32 	%p15, %r158, 1048575;
	mov.b32 	%r160, -1023;
	@%p15 bra 	$L__BB24_38;
	mul.f64 	%fd360, %fd360, 0d4350000000000000;
	{
	.reg .b32 %temp; 
	mov.b64 	{%temp, %r158}, %fd360;
	}
	{
	.reg .b32 %temp; 
	mov.b64 	{%r159, %temp}, %fd360;
	}
	mov.b32 	%r160, -1077;
$L__BB24_38:
	add.s32 	%r78, %r158, -1;
	setp.gt.u32 	%p16, %r78, 2146435070;
	@%p16 bra 	$L__BB24_42;
	shr.u32 	%r81, %r158, 20;
	add.s32 	%r161, %r160, %r81;
	and.b32  	%r82, %r158, 1048575;
	or.b32  	%r83, %r82, 1072693248;
	mov.b64 	%fd361, {%r159, %r83};
	setp.lt.u32 	%p18, %r83, 1073127583;
	@%p18 bra 	$L__BB24_41;
	{
	.reg .b32 %temp; 
	mov.b64 	{%r84, %temp}, %fd361;
	}
	{
	.reg .b32 %temp; 
	mov.b64 	{%temp, %r85}, %fd361;
	}
	add.s32 	%r86, %r85, -1048576;
	mov.b64 	%fd361, {%r84, %r86};
	add.s32 	%r161, %r161, 1;
$L__BB24_41:
	add.f64 	%fd99, %fd361, 0dBFF0000000000000;
	add.f64 	%fd100, %fd361, 0d3FF0000000000000;
	rcp.approx.ftz.f64 	%fd101, %fd100;
	neg.f64 	%fd102, %fd100;
	fma.rn.f64 	%fd103, %fd102, %fd101, 0d3FF0000000000000;
	fma.rn.f64 	%fd104, %fd103, %fd103, %fd103;
	fma.rn.f64 	%fd105, %fd104, %fd101, %fd101;
	mul.f64 	%fd106, %fd99, %fd105;
	fma.rn.f64 	%fd107, %fd99, %fd105, %fd106;
	mul.f64 	%fd108, %fd107, %fd107;
	fma.rn.f64 	%fd109, %fd108, 0d3EB1380B3AE80F1E, 0d3ED0EE258B7A8B04;
	fma.rn.f64 	%fd110, %fd109, %fd108, 0d3EF3B2669F02676F;
	fma.rn.f64 	%fd111, %fd110, %fd108, 0d3F1745CBA9AB0956;
	fma.rn.f64 	%fd112, %fd111, %fd108, 0d3F3C71C72D1B5154;
	fma.rn.f64 	%fd113, %fd112, %fd108, 0d3F624924923BE72D;
	fma.rn.f64 	%fd114, %fd113, %fd108, 0d3F8999999999A3C4;
	fma.rn.f64 	%fd115, %fd114, %fd108, 0d3FB5555555555554;
	sub.f64 	%fd116, %fd99, %fd107;
	add.f64 	%fd117, %fd116, %fd116;
	neg.f64 	%fd118, %fd107;
	fma.rn.f64 	%fd119, %fd118, %fd99, %fd117;
	mul.f64 	%fd120, %fd105, %fd119;
	mul.f64 	%fd121, %fd108, %fd115;
	fma.rn.f64 	%fd122, %fd121, %fd107, %fd120;
	xor.b32  	%r87, %r161, -2147483648;
	mov.b32 	%r88, 1127219200;
	mov.b64 	%fd123, {%r87, %r88};
	sub.f64 	%fd124, %fd123, %fd3;
	fma.rn.f64 	%fd125, %fd124, 0d3FE62E42FEFA39EF, %fd107;
	fma.rn.f64 	%fd126, %fd124, 0dBFE62E42FEFA39EF, %fd125;
	sub.f64 	%fd127, %fd126, %fd107;
	sub.f64 	%fd128, %fd122, %fd127;
	fma.rn.f64 	%fd129, %fd124, 0d3C7ABC9E3B39803F, %fd128;
	add.f64 	%fd362, %fd125, %fd129;
	bra.uni 	$L__BB24_43;
$L__BB24_42:
	fma.rn.f64 	%fd98, %fd360, 0d7FF0000000000000, 0d7FF0000000000000;
	{
	.reg .b32 %temp; 
	mov.b64 	{%temp, %r79}, %fd360;
	}
	and.b32  	%r80, %r79, 2147483647;
	setp.eq.s32 	%p17, %r80, 0;
	selp.f64 	%fd362, 0dFFF0000000000000, %fd98, %p17;
$L__BB24_43:
	neg.f64 	%fd130, %fd362;
	rsqrt.approx.f64 	%fd131, %fd130;
	fma.rn.f64 	%fd132, %fd131, 0d3FE8E2101C71B0BF, 0d3FFA2013964E259C;
	fma.rn.f64 	%fd133, %fd132, %fd131, 0d3FDABFE90921BE68;
	fma.rn.f64 	%fd134, %fd133, %fd131, 0d3F97E41314DE00D4;
	fma.rn.f64 	%fd135, %fd134, %fd131, 0d3F311BD487102E94;
	add.f64 	%fd136, %fd131, 0d3FF59895C30BAA54;
	fma.rn.f64 	%fd137, %fd136, %fd131, 0d3FFAE8E5956A143F;
	fma.rn.f64 	%fd138, %fd137, %fd131, 0d3FDACCE85FF7383D;
	fma.rn.f64 	%fd139, %fd138, %fd131, 0d3F97E43B6CAC34FE;
	fma.rn.f64 	%fd140, %fd139, %fd131, 0d3F311BD08289EB12;
	mul.f64 	%fd141, %fd131, %fd140;
	div.rn.f64 	%fd363, %fd135, %fd141;
$L__BB24_44:
	setp.gt.s32 	%p19, %r27, 1072693247;
	neg.f64 	%fd142, %fd363;
	selp.f64 	%fd364, %fd142, %fd363, %p19;
$L__BB24_45:
	mul.f64 	%fd197, %fd2, %fd24;
	fma.rn.f64 	%fd198, %fd197, %fd364, %fd1;
	mul.wide.s32 	%rd41, %r23, 8;
	add.s64 	%rd42, %rd1, %rd41;
	st.global.f64 	[%rd42], %fd198;
$L__BB24_46:
	add.s32 	%r156, %r156, 1;
	setp.ne.s32 	%p20, %r156, %r39;
	@%p20 bra 	$L__BB24_3;
$L__BB24_47:
	ret;

}
	// .globl	_ZN3cub18CUB_300001_SM_10006detail6reduce28DeviceReduceSingleTileKernelINS2_10policy_hubIN4cuda3std3__45tupleIJdiEEEj12larger_tupleIdEE10Policy1000EN6thrust24THRUST_300001_SM_1000_NS12zip_iteratorINS8_IJNSF_6detail15normal_iteratorINSF_10device_ptrIdEEEENSF_17counting_iteratorIiNSF_11use_defaultESN_SN_EEEEEEEPS9_jSB_S9_S9_NS7_10__identityEEEvT0_T1_T2_T3_T4_T6_
.visible .entry _ZN3cub18CUB_300001_SM_10006detail6reduce28DeviceReduceSingleTileKernelINS2_10policy_hubIN4cuda3std3__45tupleIJdiEEEj12larger_tupleIdEE10Policy1000EN6thrust24THRUST_300001_SM_1000_NS12zip_iteratorINS8_IJNSF_6detail15normal_iteratorINSF_10device_ptrIdEEEENSF_17counting_iteratorIiNSF_11use_defaultESN_SN_EEEEEEEPS9_jSB_S9_S9_NS7_10__identityEEEvT0_T1_T2_T3_T4_T6_(
	.param .align 8 .b8 _ZN3cub18CUB_300001_SM_10006detail6reduce28DeviceReduceSingleTileKernelINS2_10policy_hubIN4cuda3std3__45tupleIJdiEEEj12larger_tupleIdEE10Policy1000EN6thrust24THRUST_300001_SM_1000_NS12zip_iteratorINS8_IJNSF_6detail15normal_iteratorINSF_10device_ptrIdEEEENSF_17counting_iteratorIiNSF_11use_defaultESN_SN_EEEEEEEPS9_jSB_S9_S9_NS7_10__identityEEEvT0_T1_T2_T3_T4_T6__param_0[16],
	.param .u64 .ptr .align 1 _ZN3cub18CUB_300001_SM_10006detail6reduce28DeviceReduceSingleTileKernelINS2_10policy_hubIN4cuda3std3__45tupleIJdiEEEj12larger_tupleIdEE10Policy1000EN6thrust24THRUST_300001_SM_1000_NS12zip_iteratorINS8_IJNSF_6detail15normal_iteratorINSF_10device_ptrIdEEEENSF_17counting_iteratorIiNSF_11use_defaultESN_SN_EEEEEEEPS9_jSB_S9_S9_NS7_10__identityEEEvT0_T1_T2_T3_T4_T6__param_1,
	.param .u32 _ZN3cub18CUB_300001_SM_10006detail6reduce28DeviceReduceSingleTileKernelINS2_10policy_hubIN4cuda3std3__45tupleIJdiEEEj12larger_tupleIdEE10Policy1000EN6thrust24THRUST_300001_SM_1000_NS12zip_iteratorINS8_IJNSF_6detail15normal_iteratorINSF_10device_ptrIdEEEENSF_17counting_iteratorIiNSF_11use_defaultESN_SN_EEEEEEEPS9_jSB_S9_S9_NS7_10__identityEEEvT0_T1_T2_T3_T4_T6__param_2,
	.param .align 1 .b8 _ZN3cub18CUB_300001_SM_10006detail6reduce28DeviceReduceSingleTileKernelINS2_10policy_hubIN4cuda3std3__45tupleIJdiEEEj12larger_tupleIdEE10Policy1000EN6thrust24THRUST_300001_SM_1000_NS12zip_iteratorINS8_IJNSF_6detail15normal_iteratorINSF_10device_ptrIdEEEENSF_17counting_iteratorIiNSF_11use_defaultESN_SN_EEEEEEEPS9_jSB_S9_S9_NS7_10__identityEEEvT0_T1_T2_T3_T4_T6__param_3[1],
	.param .align 8 .b8 _ZN3cub18CUB_300001_SM_10006detail6reduce28DeviceReduceSingleTileKernelINS2_10policy_hubIN4cuda3std3__45tupleIJdiEEEj12larger_tupleIdEE10Policy1000EN6thrust24THRUST_300001_SM_1000_NS12zip_iteratorINS8_IJNSF_6detail15normal_iteratorINSF_10device_ptrIdEEEENSF_17counting_iteratorIiNSF_11use_defaultESN_SN_EEEEEEEPS9_jSB_S9_S9_NS7_10__identityEEEvT0_T1_T2_T3_T4_T6__param_4[16],
	.param .align 1 .b8 _ZN3cub18CUB_300001_SM_10006detail6reduce28DeviceReduceSingleTileKernelINS2_10policy_hubIN4cuda3std3__45tupleIJdiEEEj12larger_tupleIdEE10Policy1000EN6thrust24THRUST_300001_SM_1000_NS12zip_iteratorINS8_IJNSF_6detail15normal_iteratorINSF_10device_ptrIdEEEENSF_17counting_iteratorIiNSF_11use_defaultESN_SN_EEEEEEEPS9_jSB_S9_S9_NS7_10__identityEEEvT0_T1_T2_T3_T4_T6__param_5[1]
)
.maxntid 256
.minnctapersm 1
{
	.reg .pred 	%p<281>;
	.reg .b16 	%rs<455>;
	.reg .b32 	%r<916>;
	.reg .b64 	%rd<58>;
	.reg .b64 	%fd<208>;
	// demoted variable
	.shared .align 8 .b8 _ZZN3cub18CUB_300001_SM_10006detail6reduce28DeviceReduceSingleTileKernelINS2_10policy_hubIN4cuda3std3__45tupleIJdiEEEj12larger_tupleIdEE10Policy1000EN6thrust24THRUST_300001_SM_1000_NS12zip_iteratorINS8_IJNSF_6detail15normal_iteratorINSF_10device_ptrIdEEEENSF_17counting_iteratorIiNSF_11use_defaultESN_SN_EEEEEEEPS9_jSB_S9_S9_NS7_10__identityEEEvT0_T1_T2_T3_T4_T6_E12temp_storage[152];
	ld.param.u32 	%r196, [_ZN3cub18CUB_300001_SM_10006detail6reduce28DeviceReduceSingleTileKernelINS2_10policy_hubIN4cuda3std3__45tupleIJdiEEEj12larger_tupleIdEE10Policy1000EN6thrust24THRUST_300001_SM_1000_NS12zip_iteratorINS8_IJNSF_6detail15normal_iteratorINSF_10device_ptrIdEEEENSF_17counting_iteratorIiNSF_11use_defaultESN_SN_EEEEEEEPS9_jSB_S9_S9_NS7_10__identityEEEvT0_T1_T2_T3_T4_T6__param_4+12];
	bfe.u32 	%r197, %r196, 24, 8;
	cvt.u16.u32 	%rs454, %r197;
	bfe.u32 	%r198, %r196, 16, 8;
	cvt.u16.u32 	%rs453, %r198;
	bfe.u32 	%r199, %r196, 8, 8;
	cvt.u16.u32 	%rs452, %r199;
	bfe.u32 	%r200, %r196, 0, 8;
	cvt.u16.u32 	%rs451, %r200;
	ld.param.u32 	%r915, [_ZN3cub18CUB_300001_SM_10006detail6reduce28DeviceReduceSingleTileKernelINS2_10policy_hubIN4cuda3std3__45tupleIJdiEEEj12larger_tupleIdEE10Policy1000EN6thrust24THRUST_300001_SM_1000_NS12zip_iteratorINS8_IJNSF_6detail15normal_iteratorINSF_10device_ptrIdEEEENSF_17counting_iteratorIiNSF_11use_defaultESN_SN_EEEEEEEPS9_jSB_S9_S9_NS7_10__identityEEEvT0_T1_T2_T3_T4_T6__param_4+8];
	ld.param.f64 	%fd207, [_ZN3cub18CUB_300001_SM_10006detail6reduce28DeviceReduceSingleTileKernelINS2_10policy_hubIN4cuda3std3__45tupleIJdiEEEj12larger_tupleIdEE10Policy1000EN6thrust24THRUST_300001_SM_1000_NS12zip_iteratorINS8_IJNSF_6detail15normal_iteratorINSF_10device_ptrIdEEEENSF_17counting_iteratorIiNSF_11use_defaultESN_SN_EEEEEEEPS9_jSB_S9_S9_NS7_10__identityEEEvT0_T1_T2_T3_T4_T6__param_4];
	ld.param.u32 	%r193, [_ZN3cub18CUB_300001_SM_10006detail6reduce28DeviceReduceSingleTileKernelINS2_10policy_hubIN4cuda3std3__45tupleIJdiEEEj12larger_tupleIdEE10Policy1000EN6thrust24THRUST_300001_SM_1000_NS12zip_iteratorINS8_IJNSF_6detail15normal_iteratorINSF_10device_ptrIdEEEENSF_17counting_iteratorIiNSF_11use_defaultESN_SN_EEEEEEEPS9_jSB_S9_S9_NS7_10__identityEEEvT0_T1_T2_T3_T4_T6__param_0+8];
	ld.param.u64 	%rd7, [_ZN3cub18CUB_300001_SM_10006detail6reduce28DeviceReduceSingleTileKernelINS2_10policy_hubIN4cuda3std3__45tupleIJdiEEEj12larger_tupleIdEE10Policy1000EN6thrust24THRUST_300001_SM_1000_NS12zip_iteratorINS8_IJNSF_6detail15normal_iteratorINSF_10device_ptrIdEEEENSF_17counting_iteratorIiNSF_11use_defaultESN_SN_EEEEEEEPS9_jSB_S9_S9_NS7_10__identityEEEvT0_T1_T2_T3_T4_T6__param_0];
	ld.param.u64 	%rd8, [_ZN3cub18CUB_300001_SM_10006detail6reduce28DeviceReduceSingleTileKernelINS2_10policy_hubIN4cuda3std3__45tupleIJdiEEEj12larger_tupleIdEE10Policy1000EN6thrust24THRUST_300001_SM_1000_NS12zip_iteratorINS8_IJNSF_6detail15normal_iteratorINSF_10device_ptrIdEEEENSF_17counting_iteratorIiNSF_11use_defaultESN_SN_EEEEEEEPS9_jSB_S9_S9_NS7_10__identityEEEvT0_T1_T2_T3_T4_T6__param_1];
	ld.param.u32 	%r194, [_ZN3cub18CUB_300001_SM_10006detail6reduce28DeviceReduceSingleTileKernelINS2_10policy_hubIN4cuda3std3__45tupleIJdiEEEj12larger_tupleIdEE10Policy1000EN6thrust24THRUST_300001_SM_1000_NS12zip_iteratorINS8_IJNSF_6detail15normal_iteratorINSF_10device_ptrIdEEEENSF_17counting_iteratorIiNSF_11use_defaultESN_SN_EEEEEEEPS9_jSB_S9_S9_NS7_10__identityEEEvT0_T1_T2_T3_T4_T6__param_2];
	cvta.to.global.u64 	%rd1, %rd8;
	setp.ne.s32 	%p1, %r194, 0;
	@%p1 bra 	$L__BB25_3;
	mov.u32 	%r826, %tid.x;
	setp.ne.s32 	%p280, %r826, 0;
	@%p280 bra 	$L__BB25_190;
	st.global.f64 	[%rd1], %fd207;
	st.global.u32 	[%rd1+8], %r915;
	cvt.u32.u16 	%r827, %rs451;
	cvt.u32.u16 	%r828, %rs452;
	prmt.b32 	%r829, %r827, %r828, 0x3340U;
	cvt.u32.u16 	%r830, %rs453;
	cvt.u32.u16 	%r831, %rs454;
	prmt.b32 	%r832, %r830, %r831, 0x3340U;
	prmt.b32 	%r833, %r829, %r832, 0x5410U;
	st.global.u32 	[%rd1+12], %r833;
	bra.uni 	$L__BB25_190;
$L__BB25_3:
	cvta.to.global.u64 	%rd2, %rd7;
	setp.gt.u32 	%p2, %r194, 1023;
	@%p2 bra 	$L__BB25_110;
	mov.u32 	%r2, %tid.x;
	setp.ge.u32 	%p120, %r2, %r194;
	mov.f64 	%fd171, 0d0000000000000000;
	mov.b32 	%r869, 0;
	mov.u32 	%r845, %r2;
	@%p120 bra 	$L__BB25_6;
	mul.wide.u32 	%rd33, %r2, 8;
	add.s64 	%rd34, %rd2, %rd33;
	add.s32 	%r869, %r193, %r2;
	ld.global.f64 	%fd171, [%rd34];
	add.s32 	%r845, %r2, 256;
$L__BB25_6:
	setp.ge.u32 	%p121, %r845, %r194;
	@%p121 bra 	$L__BB25_24;
	not.b32 	%r422, %r845;
	add.s32 	%r423, %r194, %r422;
	shr.u32 	%r424, %r423, 8;
	add.s32 	%r7, %r424, 1;
	and.b32  	%r8, %r7, 3;
	setp.lt.u32 	%p122, %r423, 768;
	@%p122 bra 	$L__BB25_19;
	add.s32 	%r838, %r845, 512;
	add.s32 	%r837, %r193, %r845;
	and.b32  	%r425, %r7, 33554428;
	neg.s32 	%r836, %r425;
$L__BB25_9:
	add.s32 	%r426, %r838, -512;
	mul.wide.u32 	%rd35, %r426, 8;
	add.s64 	%rd3, %rd2, %rd35;
	ld.global.f64 	%fd4, [%rd3];
	setp.lt.f64 	%p123, %fd4, %fd171;
	@%p123 bra 	$L__BB25_11;
	setp.geu.f64 	%p124, %fd171, %fd4;
	setp.lt.s32 	%p125, %r837, %r869;
	and.pred  	%p126, %p124, %p125;
	selp.b32 	%r869, %r869, %r837, %p126;
	selp.f64 	%fd171, %fd171, %fd4, %p126;
$L__BB25_11:
	ld.global.f64 	%fd7, [%rd3+2048];
	setp.lt.f64 	%p127, %fd7, %fd171;
	@%p127 bra 	$L__BB25_13;
	add.s32 	%r427, %r837, 256;
	setp.geu.f64 	%p128, %fd171, %fd7;
	setp.lt.s32 	%p129, %r427, %r869;
	and.pred  	%p130, %p128, %p129;
	selp.b32 	%r869, %r869, %r427, %p130;
	selp.f64 	%fd171, %fd171, %fd7, %p130;
$L__BB25_13:
	ld.global.f64 	%fd10, [%rd3+4096];
	setp.lt.f64 	%p131, %fd10, %fd171;
	@%p131 bra 	$L__BB25_15;
	add.s32 	%r428, %r837, 512;
	setp.geu.f64 	%p132, %fd171, %fd10;
	setp.lt.s32 	%p133, %r428, %r869;
	and.pred  	%p134, %p132, %p133;
	selp.b32 	%r869, %r869, %r428, %p134;
	selp.f64 	%fd171, %fd171, %fd10, %p134;
$L__BB25_15:
	ld.global.f64 	%fd13, [%rd3+6144];
	setp.lt.f64 	%p135, %fd13, %fd171;
	@%p135 bra 	$L__BB25_17;
	add.s32 	%r429, %r837, 768;
	setp.geu.f64 	%p136, %fd171, %fd13;
	setp.lt.s32 	%p137, %r429, %r869;
	and.pred  	%p138, %p136, %p137;
	selp.b32 	%r869, %r869, %r429, %p138;
	selp.f64 	%fd171, %fd171, %fd13, %p138;
$L__BB25_17:
	add.s32 	%r838, %r838, 1024;
	add.s32 	%r837, %r837, 1024;
	add.s32 	%r836, %r836, 4;
	setp.ne.s32 	%p139, %r836, 0;
	@%p139 bra 	$L__BB25_9;
	add.s32 	%r845, %r838, -512;
$L__BB25_19:
	setp.eq.s32 	%p140, %r8, 0;
	@%p140 bra 	$L__BB25_24;
	add.s32 	%r848, %r193, %r845;
	mul.wide.u32 	%rd36, %r845, 8;
	add.s64 	%rd57, %rd2, %rd36;
	neg.s32 	%r847, %r8;
$L__BB25_21:
	.pragma "nounroll";
	ld.global.f64 	%fd19, [%rd57];
	setp.lt.f64 	%p141, %fd19, %fd171;
	@%p141 bra 	$L__BB25_23;
	setp.geu.f64 	%p142, %fd171, %fd19;
	setp.lt.s32 	%p143, %r848, %r869;
	and.pred  	%p144, %p142, %p143;
	selp.b32 	%r869, %r869, %r848, %p144;
	selp.f64 	%fd171, %fd171, %fd19, %p144;
$L__BB25_23:
	add.s32 	%r848, %r848, 256;
	add.s64 	%rd57, %rd57, 2048;
	add.s32 	%r847, %r847, 1;
	setp.ne.s32 	%p145, %r847, 0;
	@%p145 bra 	$L__BB25_21;
$L__BB25_24:
	setp.lt.s32 	%p146, %r194, 256;
	@%p146 bra 	$L__BB25_64;
	// begin inline asm
	mov.u32 %r628, %laneid;
	// end inline asm
	mov.b64 	%rd47, %fd171;
	mov.b64 	{%r630, %r635}, %rd47;
	mov.b32 	%r646, 1;
	mov.b32 	%r647, 31;
	mov.b32 	%r648, -1;
	// begin inline asm
	shfl.sync.down.b32 %r629, %r630, %r646, %r647, %r648;
	// end inline asm
	// begin inline asm
	shfl.sync.down.b32 %r634, %r635, %r646, %r647, %r648;
	// end inline asm
	mov.b64 	%rd48, {%r629, %r634};
	mov.b64 	%fd23, %rd48;
	// begin inline asm
	shfl.sync.down.b32 %r639, %r869, %r646, %r647, %r648;
	// end inline asm
	mov.b32 	%r645, 0;
	// begin inline asm
	shfl.sync.down.b32 %r644, %r645, %r646, %r647, %r648;
	// end inline asm
	setp.gt.s32 	%p215, %r628, 30;
	setp.gt.f64 	%p216, %fd171, %fd23;
	or.pred  	%p217, %p215, %p216;
	mov.b16 	%rs386, 0;
	mov.u16 	%rs385, %rs386;
	mov.u16 	%rs384, %rs386;
	mov.u16 	%rs383, %rs386;
	@%p217 bra 	$L__BB25_28;
	setp.geu.f64 	%p218, %fd171, %fd23;
	setp.lt.s32 	%p219, %r639, %r869;
	and.pred  	%p220, %p218, %p219;
	@%p220 bra 	$L__BB25_28;
	shr.u32 	%r649, %r644, 24;
	cvt.u16.u32 	%rs386, %r649;
	{ .reg .b16 tmp; mov.b32 {tmp, %rs385}, %r644; }
	shr.u32 	%r650, %r644, 8;
	cvt.u16.u32 	%rs384, %r650;
	cvt.u16.u32 	%rs383, %r644;
	mov.u32 	%r869, %r639;
	mov.f64 	%fd171, %fd23;
$L__BB25_28:
	cvt.u32.u16 	%r671, %rs383;
	and.b32  	%r672, %r671, 255;
	and.b16  	%rs311, %rs384, 255;
	mul.wide.u16 	%r673, %rs311, 256;
	or.b32  	%r674, %r673, %r672;
	cvt.u32.u16 	%r675, %rs385;
	shl.b32 	%r676, %r675, 16;
	and.b32  	%r677, %r676, 16711680;
	or.b32  	%r678, %r674, %r677;
	cvt.u32.u16 	%r679, %rs386;
	shl.b32 	%r680, %r679, 24;
	or.b32  	%r667, %r678, %r680;
	mov.b64 	%rd49, %fd171;
	mov.b64 	{%r652, %r657}, %rd49;
	mov.b32 	%r668, 2;
	mov.b32 	%r669, 31;
	mov.b32 	%r670, -1;
	// begin inline asm
	shfl.sync.down.b32 %r651, %r652, %r668, %r669, %r670;
	// end inline asm
	// begin inline asm
	shfl.sync.down.b32 %r656, %r657, %r668, %r669, %r670;
	// end inline asm
	mov.b64 	%rd50, {%r651, %r656};
	mov.b64 	%fd25, %rd50;
	// begin inline asm
	shfl.sync.down.b32 %r661, %r869, %r668, %r669, %r670;
	// end inline asm
	// begin inline asm
	shfl.sync.down.b32 %r666, %r667, %r668, %r669, %r670;
	// end inline asm
	setp.gt.s32 	%p221, %r628, 29;
	setp.gt.f64 	%p222, %fd171, %fd25;
	or.pred  	%p223, %p221, %p222;
	@%p223 bra 	$L__BB25_31;
	setp.geu.f64 	%p224, %fd171, %fd25;
	setp.lt.s32 	%p225, %r661, %r869;
	and.pred  	%p226, %p224, %p225;
	@%p226 bra 	$L__BB25_31;
	shr.u32 	%r681, %r666, 24;
	cvt.u16.u32 	%rs386, %r681;
	{ .reg .b16 tmp; mov.b32 {tmp, %rs385}, %r666; }
	shr.u32 	%r682, %r666, 8;
	cvt.u16.u32 	%rs384, %r682;
	cvt.u16.u32 	%rs383, %r666;
	mov.u32 	%r869, %r661;
	mov.f64 	%fd171, %fd25;
$L__BB25_31:
	cvt.u32.u16 	%r703, %rs383;
	and.b32  	%r704, %r703, 255;
	and.b16  	%rs312, %rs384, 255;
	mul.wide.u16 	%r705, %rs312, 256;
	or.b32  	%r706, %r705, %r704;
	cvt.u32.u16 	%r707, %rs385;
	shl.b32 	%r708, %r707, 16;
	and.b32  	%r709, %r708, 16711680;
	or.b32  	%r710, %r706, %r709;
	cvt.u32.u16 	%r711, %rs386;
	shl.b32 	%r712, %r711, 24;
	or.b32  	%r699, %r710, %r712;
	mov.b64 	%rd51, %fd171;
	mov.b64 	{%r684, %r689}, %rd51;
	mov.b32 	%r700, 4;
	mov.b32 	%r701, 31;
	mov.b32 	%r702, -1;
	// begin inline asm
	shfl.sync.down.b32 %r683, %r684, %r700, %r701, %r702;
	// end inline asm
	// begin inline asm
	shfl.sync.down.b32 %r688, %r689, %r700, %r701, %r702;
	// end inline asm
	mov.b64 	%rd52, {%r683, %r688};
	mov.b64 	%fd27, %rd52;
	// begin inline asm
	shfl.sync.down.b32 %r693, %r869, %r700, %r701, %r702;
	// end inline asm
	// begin inline asm
	shfl.sync.down.b32 %r698, %r699, %r700, %r701, %r702;
	// end inline asm
	setp.gt.s32 	%p227, %r628, 27;
	setp.gt.f64 	%p228, %fd171, %fd27;
	or.pred  	%p229, %p227, %p228;
	@%p229 bra 	$L__BB25_34;
	setp.geu.f64 	%p230, %fd171, %fd27;
	setp.lt.s32 	%p231, %r693, %r869;
	and.pred  	%p232, %p230, %p231;
	@%p232 bra 	$L__BB25_34;
	shr.u32 	%r713, %r698, 24;
	cvt.u16.u32 	%rs386, %r713;
	{ .reg .b16 tmp; mov.b32 {tmp, %rs385}, %r698; }
	shr.u32 	%r714, %r698, 8;
	cvt.u16.u32 	%rs384, %r714;
	cvt.u16.u32 	%rs383, %r698;
	mov.u32 	%r869, %r693;
	mov.f64 	%fd171, %fd27;
$L__BB25_34:
	cvt.u32.u16 	%r735, %rs383;
	and.b32  	%r736, %r735, 255;
	and.b16  	%rs313, %rs384, 255;
	mul.wide.u16 	%r737, %rs313, 256;
	or.b32  	%r738, %r737, %r736;
	cvt.u32.u16 	%r739, %rs385;
	shl.b32 	%r740, %r739, 16;
	and.b32  	%r741, %r740, 16711680;
	or.b32  	%r742, %r738, %r741;
	cvt.u32.u16 	%r743, %rs386;
	shl.b32 	%r744, %r743, 24;
	or.b32  	%r731, %r742, %r744;
	mov.b64 	%rd53, %fd171;
	mov.b64 	{%r716, %r721}, %rd53;
	mov.b32 	%r732, 8;
	mov.b32 	%r733, 31;
	mov.b32 	%r734, -1;
	// begin inline asm
	shfl.sync.down.b32 %r715, %r716, %r732, %r733, %r734;
	// end inline asm
	// begin inline asm
	shfl.sync.down.b32 %r720, %r721, %r732, %r733, %r734;
	// end inline asm
	mov.b64 	%rd54, {%r715, %r720};
	mov.b64 	%fd29, %rd54;
	// begin inline asm
	shfl.sync.down.b32 %r725, %r869, %r732, %r733, %r734;
	// end inline asm
	// begin inline asm
	shfl.sync.down.b32 %r730, %r731, %r732, %r733, %r734;
	// end inline asm
	setp.gt.s32 	%p233, %r628, 23;
	setp.gt.f64 	%p234, %fd171, %fd29;
	or.pred  	%p235, %p233, %p234;
	@%p235 bra 	$L__BB25_37;
	setp.geu.f64 	%p236, %fd171, %fd29;
	setp.lt.s32 	%p237, %r725, %r869;
	and.pred  	%p238, %p236, %p237;
	@%p238 bra 	$L__BB25_37;
	shr.u32 	%r745, %r730, 24;
	cvt.u16.u32 	%rs386, %r745;
	{ .reg .b16 tmp; mov.b32 {tmp, %rs385}, %r730; }
	shr.u32 	%r746, %r730, 8;
	cvt.u16.u32 	%rs384, %r746;
	cvt.u16.u32 	%rs383, %r730;
	mov.u32 	%r869, %r725;
	mov.f64 	%fd171, %fd29;
$L__BB25_37:
	cvt.u32.u16 	%r767, %rs383;
	and.b32  	%r768, %r767, 255;
	and.b16  	%rs314, %rs384, 255;
	mul.wide.u16 	%r769, %rs314, 256;
	or.b32  	%r770, %r769, %r768;
	cvt.u32.u16 	%r771, %rs385;
	shl.b32 	%r772, %r771, 16;
	and.b32  	%r773, %r772, 16711680;
	or.b32  	%r774, %r770, %r773;
	cvt.u32.u16 	%r775, %rs386;
	shl.b32 	%r776, %r775, 24;
	or.b32  	%r763, %r774, %r776;
	mov.b64 	%rd55, %fd171;
	mov.b64 	{%r748, %r753}, %rd55;
	mov.b32 	%r764, 16;
	mov.b32 	%r765, 31;
	mov.b32 	%r766, -1;
	// begin inline asm
	shfl.sync.down.b32 %r747, %r748, %r764, %r765, %r766;
	// end inline asm
	// begin inline asm
	shfl.sync.down.b32 %r752, %r753, %r764, %r765, %r766;
	// end inline asm
	mov.b64 	%rd56, {%r747, %r752};
	mov.b64 	%fd31, %rd56;
	// begin inline asm
	shfl.sync.down.b32 %r757, %r869, %r764, %r765, %r766;
	// end inline asm
	// begin inline asm
	shfl.sync.down.b32 %r762, %r763, %r764, %r765, %r766;
	// end inline asm
	setp.gt.s32 	%p239, %r628, 15;
	setp.gt.f64 	%p240, %fd171, %fd31;
	or.pred  	%p241, %p239, %p240;
	@%p241 bra 	$L__BB25_40;
	setp.geu.f64 	%p242, %fd171, %fd31;
	setp.lt.s32 	%p243, %r757, %r869;
	and.pred  	%p244, %p242, %p243;
	@%p244 bra 	$L__BB25_40;
	shr.u32 	%r777, %r762, 24;
	cvt.u16.u32 	%rs386, %r777;
	{ .reg .b16 tmp; mov.b32 {tmp, %rs385}, %r762; }
	shr.u32 	%r778, %r762, 8;
	cvt.u16.u32 	%rs384, %r778;
	cvt.u16.u32 	%rs383, %r762;
	mov.u32 	%r869, %r757;
	mov.f64 	%fd171, %fd31;
$L__BB25_40:
	setp.ne.s32 	%p245, %r628, 0;
	@%p245 bra 	$L__BB25_42;
	shr.u32 	%r779, %r2, 1;
	and.b32  	%r780, %r779, 496;
	mov.u32 	%r781, _ZZN3cub18CUB_300001_SM_10006detail6reduce28DeviceReduceSingleTileKernelINS2_10policy_hubIN4cuda3std3__45tupleIJdiEEEj12larger_tupleIdEE10Policy1000EN6thrust24THRUST_300001_SM_1000_NS12zip_iteratorINS8_IJNSF_6detail15normal_iteratorINSF_10device_ptrIdEEEENSF_17counting_iteratorIiNSF_11use_defaultESN_SN_EEEEEEEPS9_jSB_S9_S9_NS7_10__identityEEEvT0_T1_T2_T3_T4_T6_E12temp_storage;
	add.s32 	%r782, %r781, %r780;
	st.shared.f64 	[%r782+8], %fd171;
	st.shared.u32 	[%r782+16], %r869;
$L__BB25_42:
	bar.sync 	0;
	setp.ne.s32 	%p246, %r2, 0;
	@%p246 bra 	$L__BB25_185;
	ld.shared.f64 	%fd33, [_ZZN3cub18CUB_300001_SM_10006detail6reduce28DeviceReduceSingleTileKernelINS2_10policy_hubIN4cuda3std3__45tupleIJdiEEEj12larger_tupleIdEE10Policy1000EN6thrust24THRUST_300001_SM_1000_NS12zip_iteratorINS8_IJNSF_6detail15normal_iteratorINSF_10device_ptrIdEEEENSF_17counting_iteratorIiNSF_11use_defaultESN_SN_EEEEEEEPS9_jSB_S9_S9_NS7_10__identityEEEvT0_T1_T2_T3_T4_T6_E12temp_storage+24];
	ld.shared.u32 	%r57, [_ZZN3cub18CUB_300001_SM_10006detail6reduce28DeviceReduceSingleTileKernelINS2_10policy_hubIN4cuda3std3__45tupleIJdiEEEj12larger_tupleIdEE10Policy1000EN6thrust24THRUST_300001_SM_1000_NS12zip_iteratorINS8_IJNSF_6detail15normal_iteratorINSF_10device_ptrIdEEEENSF_17counting_iteratorIiNSF_11use_defaultESN_SN_EEEEEEEPS9_jSB_S9_S9_NS7_10__identityEEEvT0_T1_T2_T3_T4_T6_E12temp_storage+32];
	setp.lt.f64 	%p247, %fd33, %fd171;
	@%p247 bra 	$L__BB25_46;
	setp.geu.f64 	%p248, %fd171, %fd33;
	setp.lt.s32 	%p249, %r57, %r869;
	and.pred  	%p250, %p248, %p249;
	@%p250 bra 	$L__BB25_46;
	ld.shared.u32 	%r783, [_ZZN3cub18CUB_300001_SM_10006detail6reduce28DeviceReduceSingleTileKernelINS2_10policy_hubIN4cuda3std3__45tupleIJdiEEEj12larger_tupleIdEE10Policy1000EN6thrust24THRUST_300001_SM_1000_NS12zip_iteratorINS8_IJNSF_6detail15normal_iteratorINSF_10device_ptrIdEEEENSF_17counting_iteratorIiNSF_11use_defaultESN_SN_EEEEEEEPS9_jSB_S9_S9_NS7_10__identityEEEvT0_T1_T2_T3_T4_T6_E12temp_storage+36];
	bfe.u32 	%r784, %r783, 24, 8;
	cvt.u16.u32 	%rs386, %r784;
	bfe.u32 	%r785, %r783, 16, 8;
	cvt.u16.u32 	%rs385, %r785;
	bfe.u32 	%r786, %r783, 8, 8;
	cvt.u16.u32 	%rs384, %r786;
	bfe.u32 	%r787, %r783, 0, 8;
	cvt.u16.u32 	%rs383, %r787;
	mov.u32 	%r869, %r57;
	mov.f64 	%fd171, %fd33;
$L__BB25_46:
	ld.shared.f64 	%fd35, [_ZZN3cub18CUB_300001_SM_10006detail6reduce28DeviceReduceSingleTileKernelINS2_10policy_hubIN4cuda3std3__45tupleIJdiEEEj12larger_tupleIdEE10Policy1000EN6thrust24THRUST_300001_SM_1000_NS12zip_iteratorINS8_IJNSF_6detail15normal_iteratorINSF_10device_ptrIdEEEENSF_17counting_iteratorIiNSF_11use_defaultESN_SN_EEEEEEEPS9_jSB_S9_S9_NS7_10__identityEEEvT0_T1_T2_T3_T4_T6_E12temp_storage+40];
	ld.shared.u32 	%r59, [_ZZN3cub18CUB_300001_SM_10006detail6reduce28DeviceReduceSingleTileKernelINS2_10policy_hubIN4cuda3std3__45tupleIJdiEEEj12larger_tupleIdEE10Policy1000EN6thrust24THRUST_300001_SM_1000_NS12zip_iteratorINS8_IJNSF_6detail15normal_iteratorINSF_10device_ptrIdEEEENSF_17counting_iteratorIiNSF_11use_defaultESN_SN_EEEEEEEPS9_jSB_S9_S9_NS7_10__identityEEEvT0_T1_T2_T3_T4_T6_E12temp_storage+48];
	setp.lt.f64 	%p251, %fd35, %fd171;
	@%p251 bra 	$L__BB25_49;
	setp.geu.f64 	%p252, %fd171, %fd35;
	setp.lt.s32 	%p253, %r59, %r869;
	and.pred  	%p254, %p252, %p253;
	@%p254 bra 	$L__BB25_49;
	ld.shared.u32 	%r788, [_ZZN3cub18CUB_300001_SM_10006detail6reduce28DeviceReduceSingleTileKernelINS2_10policy_hubIN4cuda3std3__45tupleIJdiEEEj12larger_tupleIdEE10Policy1000EN6thrust24THRUST_300001_SM_1000_NS12zip_iteratorINS8_IJNSF_6detail15normal_iteratorINSF_10device_ptrIdEEEENSF_17counting_iteratorIiNSF_11use_defaultESN_SN_EEEEEEEPS9_jSB_S9_S9_NS7_10__identityEEEvT0_T1_T2_T3_T4_T6_E12temp_storage+52];
	bfe.u32 	%r789, %r788, 24, 8;
	cvt.u16.u32 	%rs386, %r789;
	bfe.u32 	%r790, %r788, 16, 8;
	cvt.u16.u32 	%rs385, %r790;
	bfe.u32 	%r791, %r788, 8, 8;
	cvt.u16.u32 	%rs384, %r791;
	bfe.u32 	%r792, %r788, 0, 8;
	cvt.u16.u32 	%rs383, %r792;
	mov.u32 	%r869, %r59;
	mov.f64 	%fd171, %fd35;
$L__BB25_49:
	ld.shared.f64 	%fd37, [_ZZN3cub18CUB_300001_SM_10006detail6reduce28DeviceReduceSingleTileKernelINS2_10policy_hubIN4cuda3std3__45tupleIJdiEEEj12larger_tupleIdEE10Policy1000EN6thrust24THRUST_300001_SM_1000_NS12zip_iteratorINS8_IJNSF_6detail15normal_iteratorINSF_10device_ptrIdEEEENSF_17counting_iteratorIiNSF_11use_defaultESN_SN_EEEEEEEPS9_jSB_S9_S9_NS7_10__identityEEEvT0_T1_T2_T3_T4_T6_E12temp_storage+56];
	ld.shared.u32 	%r61, [_ZZN3cub18CUB_300001_SM_10006detail6reduce28DeviceReduceSingleTileKernelINS2_10policy_hubIN4cuda3std3__45tupleIJdiEEEj12larger_tupleIdEE10Policy1000EN6thrust24THRUST_300001_SM_1000_NS12zip_iteratorINS8_IJNSF_6detail15normal_iteratorINSF_10device_ptrIdEEEENSF_17counting_iteratorIiNSF_11use_defaultESN_SN_EEEEEEEPS9_jSB_S9_S9_NS7_10__identityEEEvT0_T1_T2_T3_T4_T6_E12temp_storage+64];
	setp.lt.f64 	%p255, %fd37, %fd171;
	@%p255 bra 	$L__BB25_52;
	setp.geu.f64 	%p256, %fd171, %fd37;
	setp.lt.s32 	%p257, %r61, %r869;
	and.pred  	%p258, %p256, %p257;
	@%p258 bra 	$L__BB25_52;
	ld.shared.u32 	%r793, [_ZZN3cub18CUB_300001_SM_10006detail6reduce28DeviceReduceSingleTileKernelINS2_10policy_hubIN4cuda3std3__45tupleIJdiEEEj12larger_tupleIdEE10Policy1000EN6thrust24THRUST_300001_SM_1000_NS12zip_iteratorINS8_IJNSF_6detail15normal_iteratorINSF_10device_ptrIdEEEENSF_17counting_iteratorIiNSF_11use_defaultESN_SN_EEEEEEEPS9_jSB_S9_S9_NS7_10__identityEEEvT0_T1_T2_T3_T4_T6_E12temp_storage+68];
	bfe.u32 	%r794, %r793, 24, 8;
	cvt.u16.u32 	%rs386, %r794;
	bfe.u32 	%r795, %r793, 16, 8;
	cvt.u16.u32 	%rs385, %r795;
	bfe.u32 	%r796, %r793, 8, 8;
	cvt.u16.u32 	%rs384, %r796;
	bfe.u32 	%r797, %r793, 0, 8;
	cvt.u16.u32 	%rs383, %r797;
	mov.u32 	%r869, %r61;
	mov.f64 	%fd171, %fd37;
$L__BB25_52:
	ld.shared.f64 	%fd39, [_ZZN3cub18CUB_300001_SM_10006detail6reduce28DeviceReduceSingleTileKernelINS2_10policy_hubIN4cuda3std3__45tupleIJdiEEEj12larger_tupleIdEE10Policy1000EN6thrust24THRUST_300001_SM_1000_NS12zip_iteratorINS8_IJNSF_6detail15normal_iteratorINSF_10device_ptrIdEEEENSF_17counting_iteratorIiNSF_11use_defaultESN_SN_EEEEEEEPS9_jSB_S9_S9_NS7_10__identityEEEvT0_T1_T2_T3_T4_T6_E12temp_storage+72];
	ld.shared.u32 	%r63, [_ZZN3cub18CUB_300001_SM_10006detail6reduce28DeviceReduceSingleTileKernelINS2_10policy_hubIN4cuda3std3__45tupleIJdiEEEj12larger_tupleIdEE10Policy1000EN6thrust24THRUST_300001_SM_1000_NS12zip_iteratorINS8_IJNSF_6detail15normal_iteratorINSF_10device_ptrIdEEEENSF_17counting_iteratorIiNSF_11use_defaultESN_SN_EEEEEEEPS9_jSB_S9_S9_NS7_10__identityEEEvT0_T1_T2_T3_T4_T6_E12temp_storage+80];
	setp.lt.f64 	%p259, %fd39, %fd171;
	@%p259 bra 	$L__BB25_55;
	setp.geu.f64 	%p260, %fd171, %fd39;
	setp.lt.s32 	%p261, %r63, %r869;
	and.pred  	%p262, %p260, %p261;
	@%p262 bra 	$L__BB25_55;
	ld.shared.u32 	%r798, [_ZZN3cub18CUB_300001_SM_10006detail6reduce28DeviceReduceSingleTileKernelINS2_10policy_hubIN4cuda3std3__45tupleIJdiEEEj12larger_tupleIdEE10Policy1000EN6thrust24THRUST_300001_SM_1000_NS12zip_iteratorINS8_IJNSF_6detail15normal_iteratorINSF_10device_ptrIdEEEENSF_17counting_iteratorIiNSF_11use_defaultESN_SN_EEEEEEEPS9_jSB_S9_S9_NS7_10__identityEEEvT0_T1_T2_T3_T4_T6_E12temp_storage+84];
	bfe.u32 	%r799, %r798, 24, 8;
	cvt.u16.u32 	%rs386, %r799;
	bfe.u32 	%r800, %r798, 16, 8;
	cvt.u16.u32 	%rs385, %r800;
	bfe.u32 	%r801, %r798, 8, 8;
	cvt.u16.u32 	%rs384, %r801;
	bfe.u32 	%r802, %r798, 0, 8;
	cvt.u16.u32 	%rs383, %r802;
	mov.u32 	%r869, %r63;
	mov.f64 	%fd171, %fd39;
$L__BB25_55:
	ld.shared.f64 	%fd41, [_ZZN3cub18CUB_300001_SM_10006detail6reduce28DeviceReduceSingleTileKernelINS2_10policy_hubIN4cuda3std3__45tupleIJdiEEEj12larger_tupleIdEE10Policy1000EN6thrust24THRUST_300001_SM_1000_NS12zip_iteratorINS8_IJNSF_6detail15normal_iteratorINSF_10device_ptrIdEEEENSF_17counting_iteratorIiNSF_11use_defaultESN_SN_EEEEEEEPS9_jSB_S9_S9_NS7_10__identityEEEvT0_T1_T2_T3_T4_T6_E12temp_storage+88];
	ld.shared.u32 	%r65, [_ZZN3cub18CUB_300001_SM_10006detail6reduce28DeviceReduceSingleTileKernelINS2_10policy_hubIN4cuda3std3__45tupleIJdiEEEj12larger_tupleIdEE10Policy1000EN6thrust24THRUST_300001_SM_1000_NS12zip_iteratorINS8_IJNSF_6detail15normal_iteratorINSF_10device_ptrIdEEEENSF_17counting_iteratorIiNSF_11use_defaultESN_SN_EEEEEEEPS9_jSB_S9_S9_NS7_10__identityEEEvT0_T1_T2_T3_T4_T6_E12temp_storage+96];
	setp.lt.f64 	%p263, %fd41, %fd171;
	@%p263 bra 	$L__BB25_58;
	setp.geu.f64 	%p264, %fd171, %fd41;
	setp.lt.s32 	%p265, %r65, %r869;
	and.pred  	%p266, %p264, %p265;
	@%p266 bra 	$L__BB25_58;
	ld.shared.u32 	%r803, [_ZZN3cub18CUB_300001_SM_10006detail6reduce28DeviceReduceSingleTileKernelINS2_10policy_hubIN4cuda3std3__45tupleIJdiEEEj12larger_tupleIdEE10Policy1000EN6thrust24THRUST_300001_SM_1000_NS12zip_iteratorINS8_IJNSF_6detail15normal_iteratorINSF_10device_ptrIdEEEENSF_17counting_iteratorIiNSF_11use_defaultESN_SN_EEEEEEEPS9_jSB_S9_S9_NS7_10__identityEEEvT0_T1_T2_T3_T4_T6_E12temp_storage+100];
	bfe.u32 	%r804, %r803, 24, 8;
	cvt.u16.u32 	%rs386, %r804;
	bfe.u32 	%r805, %r803, 16, 8;
	cvt.u16.u32 	%rs385, %r805;
	bfe.u32 	%r806, %r803, 8, 8;
	cvt.u16.u32 	%rs384, %r806;
	bfe.u32 	%r807, %r803, 0, 8;
	cvt.u16.u32 	%rs383, %r807;
	mov.u32 	%r869, %r65;
	mov.f64 	%fd171, %fd41;
$L__BB25_58:
	ld.shared.f64 	%fd43, [_ZZN3cub18CUB_300001_SM_10006detail6reduce28DeviceReduceSingleTileKernelINS2_10policy_hubIN4cuda3std3__45tupleIJdiEEEj12larger_tupleIdEE10Policy1000EN6thrust24THRUST_300001_SM_1000_NS12zip_iteratorINS8_IJNSF_6detail15normal_iteratorINSF_10device_ptrIdEEEENSF_17counting_iteratorIiNSF_11use_defaultESN_SN_EEEEEEEPS9_jSB_S9_S9_NS7_10__identityEEEvT0_T1_T2_T3_T4_T6_E12temp_storage+104];
	ld.shared.u32 	%r67, [_ZZN3cub18CUB_300001_SM_10006detail6reduce28DeviceReduceSingleTileKernelINS2_10policy_hubIN4cuda3std3__45tupleIJdiEEEj12larger_tupleIdEE10Policy1000EN6thrust24THRUST_300001_SM_1000_NS12zip_iteratorINS8_IJNSF_6detail15normal_iteratorINSF_10device_ptrIdEEEENSF_17counting_iteratorIiNSF_11use_defaultESN_SN_EEEEEEEPS9_jSB_S9_S9_NS7_10__identityEEEvT0_T1_T2_T3_T4_T6_E12temp_storage+112];
	setp.lt.f64 	%p267, %fd43, %fd171;
	@%p267 bra 	$L__BB25_61;
	setp.geu.f64 	%p268, %fd171, %fd43;
	setp.lt.s32 	%p269, %r67, %r869;
	and.pred  	%p270, %p268, %p269;
	@%p270 bra 	$L__BB25_61;
	ld.shared.u32 	%r808, [_ZZN3cub18CUB_300001_SM_10006detail6reduce28DeviceReduceSingleTileKernelINS2_10policy_hubIN4cuda3std3__45tupleIJdiEEEj12larger_tupleIdEE10Policy1000EN6thrust24THRUST_300001_SM_1000_NS12zip_iteratorINS8_IJNSF_6detail15normal_iteratorINSF_10device_ptrIdEEEENSF_17counting_iteratorIiNSF_11use_defaultESN_SN_EEEEEEEPS9_jSB_S9_S9_NS7_10__identityEEEvT0_T1_T2_T3_T4_T6_E12temp_storage+116];
	bfe.u32 	%r809, %r808, 24, 8;
	cvt.u16.u32 	%rs386, %r809;
	bfe.u32 	%r810, %r808, 16, 8;
	cvt.u16.u32 	%rs385, %r810;
	bfe.u32 	%r811, %r808, 8, 8;
	cvt.u16.u32 	%rs384, %r811;
	bfe.u32 	%r812, %r808, 0, 8;
	cvt.u16.u32 	%rs383, %r812;
	mov.u32 	%r869, %r67;
	mov.f64 	%fd171, %fd43;
$L__BB25_61:
	ld.shared.f64 	%fd45, [_ZZN3cub18CUB_300001_SM_10006detail6reduce28DeviceReduceSingleTileKernelINS2_10policy_hubIN4cuda3std3__45tupleIJdiEEEj12larger_tupleIdEE10Policy1000EN6thrust24THRUST_300001_SM_1000_NS12zip_iteratorINS8_IJNSF_6detail15normal_iteratorINSF_10device_ptrIdEEEENSF_17counting_iteratorIiNSF_11use_defaultESN_SN_EEEEEEEPS9_jSB_S9_S9_NS7_10__identityEEEvT0_T1_T2_T3_T4_T6_E12temp_storage+120];
	ld.shared.u32 	%r69, [_ZZN3cub18CUB_300001_SM_10006detail6reduce28DeviceReduceSingleTileKernelINS2_10policy_hubIN4cuda3std3__45tupleIJdiEEEj12larger_tupleIdEE10Policy1000EN6thrust24THRUST_300001_SM_1000_NS12zip_iteratorINS8_IJNSF_6detail15normal_iteratorINSF_10device_ptrIdEEEENSF_17counting_iteratorIiNSF_11use_defaultESN_SN_EEEEEEEPS9_jSB_S9_S9_NS7_10__identityEEEvT0_T1_T2_T3_T4_T6_E12temp_storage+128];
	setp.lt.f64 	%p271, %fd45, %fd171;
	@%p271 bra 	$L__BB25_185;
	setp.geu.f64 	%p272, %fd171, %fd45;
	setp.lt.s32 	%p273, %r69, %r869;
	and.pred  	%p274, %p272, %p273;
	@%p274 bra 	$L__BB25_185;
	ld.shared.u32 	%r813, [_ZZN3cub18CUB_300001_SM_10006detail6reduce28DeviceReduceSingleTileKernelINS2_10policy_hubIN4cuda3std3__45tupleIJdiEEEj12larger_tupleIdEE10Policy1000EN6thrust24THRUST_300001_SM_1000_NS12zip_iteratorINS8_IJNSF_6detail15normal_iteratorINSF_10device_ptrIdEEEENSF_17counting_iteratorIiNSF_11use_defaultESN_SN_EEEEEEEPS9_jSB_S9_S9_NS7_10__identityEEEvT0_T1_T2_T3_T4_T6_E12temp_storage+132];
	bfe.u32 	%r814, %r813, 24, 8;
	cvt.u16.u32 	%rs386, %r814;
	bfe.u32 	%r815, %r813, 16, 8;
	cvt.u16.u32 	%rs385, %r815;
	bfe.u32 	%r816, %r813, 8, 8;
	cvt.u16.u32 	%rs384, %r816;
	bfe.u32 	%r817, %r813, 0, 8;
	cvt.u16.u32 	%rs383, %r817;
	mov.u32 	%r869, %r69;
	mov.f64 	%fd171, %fd45;
	bra.uni 	$L__BB25_185;
$L__BB25_64:
	// begin inline asm
	mov.u32 %r430, %laneid;
	// end inline asm
	and.b32  	%r451, %r2, 992;
	add.s32 	%r452, %r451, 32;
	setp.gt.s32 	%p147, %r452, %r194;
	not.b32 	%r453, %r451;
	add.s32 	%r454, %r194, %r453;
	selp.b32 	%r449, %r454, 31, %p147;
	mov.b64 	%rd37, %fd171;
	mov.b64 	{%r432, %r437}, %rd37;
	mov.b32 	%r448, 1;
	mov.b32 	%r450, -1;
	// begin inline asm
	shfl.sync.down.b32 %r431, %r432, %r448, %r449, %r450;
	// end inline asm
	// begin inline asm
	shfl.sync.down.b32 %r436, %r437, %r448, %r449, %r450;
	// end inline asm
	mov.b64 	%rd38, {%r431, %r436};
	mov.b64 	%fd46, %rd38;
	// begin inline asm
	shfl.sync.down.b32 %r441, %r869, %r448, %r449, %r450;
	// end inline asm
	mov.b32 	%r447, 0;
	// begin inline asm
	shfl.sync.down.b32 %r446, %r447, %r448, %r449, %r450;
	// end inline asm
	setp.ge.s32 	%p148, %r430, %r449;
	setp.gt.f64 	%p149, %fd171, %fd46;
	or.pred  	%p150, %p148, %p149;
	mov.b16 	%rs386, 0;
	mov.u16 	%rs385, %rs386;
	mov.u16 	%rs384, %rs386;
	mov.u16 	%rs383, %rs386;
	@%p150 bra 	$L__BB25_67;
	setp.geu.f64 	%p151, %fd171, %fd46;
	setp.lt.s32 	%p152, %r441, %r869;
	and.pred  	%p153, %p151, %p152;
	@%p153 bra 	$L__BB25_67;
	shr.u32 	%r455, %r446, 24;
	cvt.u16.u32 	%rs386, %r455;
	{ .reg .b16 tmp; mov.b32 {tmp, %rs385}, %r446; }
	shr.u32 	%r456, %r446, 8;
	cvt.u16.u32 	%rs384, %r456;
	cvt.u16.u32 	%rs383, %r446;
	mov.u32 	%r869, %r441;
	mov.f64 	%fd171, %fd46;
$L__BB25_67:
	cvt.u32.u16 	%r477, %rs383;
	and.b32  	%r478, %r477, 255;
	and.b16  	%rs305, %rs384, 255;
	mul.wide.u16 	%r479, %rs305, 256;
	or.b32  	%r480, %r479, %r478;
	cvt.u32.u16 	%r481, %rs385;
	shl.b32 	%r482, %r481, 16;
	and.b32  	%r483, %r482, 16711680;
	or.b32  	%r484, %r480, %r483;
	cvt.u32.u16 	%r485, %rs386;
	shl.b32 	%r486, %r485, 24;
	or.b32  	%r473, %r484, %r486;
	mov.b64 	%rd39, %fd171;
	mov.b64 	{%r458, %r463}, %rd39;
	mov.b32 	%r474, 2;
	mov.b32 	%r476, -1;
	// begin inline asm
	shfl.sync.down.b32 %r457, %r458, %r474, %r449, %r476;
	// end inline asm
	// begin inline asm
	shfl.sync.down.b32 %r462, %r463, %r474, %r449, %r476;
	// end inline asm
	mov.b64 	%rd40, {%r457, %r462};
	mov.b64 	%fd48, %rd40;
	// begin inline asm
	shfl.sync.down.b32 %r467, %r869, %r474, %r449, %r476;
	// end inline asm
	// begin inline asm
	shfl.sync.down.b32 %r472, %r473, %r474, %r449, %r476;
	// end inline asm
	add.s32 	%r487, %r430, 2;
	setp.gt.s32 	%p154, %r487, %r449;
	setp.gt.f64 	%p155, %fd171, %fd48;
	or.pred  	%p156, %p154, %p155;
	@%p156 bra 	$L__BB25_70;
	setp.geu.f64 	%p157, %fd171, %fd48;
	setp.lt.s32 	%p158, %r467, %r869;
	and.pred  	%p159, %p157, %p158;
	@%p159 bra 	$L__BB25_70;
	shr.u32 	%r488, %r472, 24;
	cvt.u16.u32 	%rs386, %r488;
	{ .reg .b16 tmp; mov.b32 {tmp, %rs385}, %r472; }
	shr.u32 	%r489, %r472, 8;
	cvt.u16.u32 	%rs384, %r489;
	cvt.u16.u32 	%rs383, %r472;
	mov.u32 	%r869, %r467;
	mov.f64 	%fd171, %fd48;
$L__BB25_70:
	cvt.u32.u16 	%r510, %rs383;
	and.b32  	%r511, %r510, 255;
	and.b16  	%rs306, %rs384, 255;
	mul.wide.u16 	%r512, %rs306, 256;
	or.b32  	%r513, %r512, %r511;
	cvt.u32.u16 	%r514, %rs385;
	shl.b32 	%r515, %r514, 16;
	and.b32  	%r516, %r515, 16711680;
	or.b32  	%r517, %r513, %r516;
	cvt.u32.u16 	%r518, %rs386;
	shl.b32 	%r519, %r518, 24;
	or.b32  	%r506, %r517, %r519;
	mov.b64 	%rd41, %fd171;
	mov.b64 	{%r491, %r496}, %rd41;
	mov.b32 	%r507, 4;
	mov.b32 	%r509, -1;
	// begin inline asm
	shfl.sync.down.b32 %r490, %r491, %r507, %r449, %r509;
	// end inline asm
	// begin inline asm
	shfl.sync.down.b32 %r495, %r496, %r507, %r449, %r509;
	// end inline asm
	mov.b64 	%rd42, {%r490, %r495};
	mov.b64 	%fd50, %rd42;
	// begin inline asm
	shfl.sync.down.b32 %r500, %r869, %r507, %r449, %r509;
	// end inline asm
	// begin inline asm
	shfl.sync.down.b32 %r505, %r506, %r507, %r449, %r509;
	// end inline asm
	add.s32 	%r520, %r430, 4;
	setp.gt.s32 	%p160, %r520, %r449;
	setp.gt.f64 	%p161, %fd171, %fd50;
	or.pred  	%p162, %p160, %p161;
	@%p162 bra 	$L__BB25_73;
	setp.geu.f64 	%p163, %fd171, %fd50;
	setp.lt.s32 	%p164, %r500, %r869;
	and.pred  	%p165, %p163, %p164;
	@%p165 bra 	$L__BB25_73;
	shr.u32 	%r521, %r505, 24;
	cvt.u16.u32 	%rs386, %r521;
	{ .reg .b16 tmp; mov.b32 {tmp, %rs385}, %r505; }
	shr.u32 	%r522, %r505, 8;
	cvt.u16.u32 	%rs384, %r522;
	cvt.u16.u32 	%rs383, %r505;
	mov.u32 	%r869, %r500;
	mov.f64 	%fd171, %fd50;
$L__BB25_73:
	cvt.u32.u16 	%r543, %rs383;
	and.b32  	%r544, %r543, 255;
	and.b16  	%rs307, %rs384, 255;
	mul.wide.u16 	%r545, %rs307, 256;
	or.b32  	%r546, %r545, %r544;
	cvt.u32.u16 	%r547, %rs385;
	shl.b32 	%r548, %r547, 16;
	and.b32  	%r549, %r548, 16711680;
	or.b32  	%r550, %r546, %r549;
	cvt.u32.u16 	%r551, %rs386;
	shl.b32 	%r552, %r551, 24;
	or.b32  	%r539, %r550, %r552;
	mov.b64 	%rd43, %fd171;
	mov.b64 	{%r524, %r529}, %rd43;
	mov.b32 	%r540, 8;
	mov.b32 	%r542, -1;
	// begin inline asm
	shfl.sync.down.b32 %r523, %r524, %r540, %r449, %r542;
	// end inline asm
	// begin inline asm
	shfl.sync.down.b32 %r528, %r529, %r540, %r449, %r542;
	// end inline asm
	mov.b64 	%rd44, {%r523, %r528};
	mov.b64 	%fd52, %rd44;
	// begin inline asm
	shfl.sync.down.b32 %r533, %r869, %r540, %r449, %r542;
	// end inline asm
	// begin inline asm
	shfl.sync.down.b32 %r538, %r539, %r540, %r449, %r542;
	// end inline asm
	add.s32 	%r553, %r430, 8;
	setp.gt.s32 	%p166, %r553, %r449;
	setp.gt.f64 	%p167, %fd171, %fd52;
	or.pred  	%p168, %p166, %p167;
	@%p168 bra 	$L__BB25_76;
	setp.geu.f64 	%p169, %fd171, %fd52;
	setp.lt.s32 	%p170, %r533, %r869;
	and.pred  	%p171, %p169, %p170;
	@%p171 bra 	$L__BB25_76;
	shr.u32 	%r554, %r538, 24;
	cvt.u16.u32 	%rs386, %r554;
	{ .reg .b16 tmp; mov.b32 {tmp, %rs385}, %r538; }
	shr.u32 	%r555, %r538, 8;
	cvt.u16.u32 	%rs384, %r555;
	cvt.u16.u32 	%rs383, %r538;
	mov.u32 	%r869, %r533;
	mov.f64 	%fd171, %fd52;
$L__BB25_76:
	cvt.u32.u16 	%r576, %rs383;
	and.b32  	%r577, %r576, 255;
	and.b16  	%rs308, %rs384, 255;
	mul.wide.u16 	%r578, %rs308, 256;
	or.b32  	%r579, %r578, %r577;
	cvt.u32.u16 	%r580, %rs385;
	shl.b32 	%r581, %r580, 16;
	and.b32  	%r582, %r581, 16711680;
	or.b32  	%r583, %r579, %r582;
	cvt.u32.u16 	%r584, %rs386;
	shl.b32 	%r585, %r584, 24;
	or.b32  	%r572, %r583, %r585;
	mov.b64 	%rd45, %fd171;
	mov.b64 	{%r557, %r562}, %rd45;
	mov.b32 	%r573, 16;
	mov.b32 	%r575, -1;
	// begin inline asm
	shfl.sync.down.b32 %r556, %r557, %r573, %r449, %r575;
	// end inline asm
	// begin inline asm
	shfl.sync.down.b32 %r561, %r562, %r573, %r449, %r575;
	// end inline asm
	mov.b64 	%rd46, {%r556, %r561};
	mov.b64 	%fd54, %rd46;
	// begin inline asm
	shfl.sync.down.b32 %r566, %r869, %r573, %r449, %r575;
	// end inline asm
	// begin inline asm
	shfl.sync.down.b32 %r571, %r572, %r573, %r449, %r575;
	// end inline asm
	add.s32 	%r586, %r430, 16;
	setp.gt.s32 	%p172, %r586, %r449;
	setp.gt.f64 	%p173, %fd171, %fd54;
	or.pred  	%p174, %p172, %p173;
	@%p174 bra 	$L__BB25_79;
	setp.geu.f64 	%p175, %fd171, %fd54;
	setp.lt.s32 	%p176, %r566, %r869;
	and.pred  	%p177, %p175, %p176;
	@%p177 bra 	$L__BB25_79;
	shr.u32 	%r587, %r571, 24;
	cvt.u16.u32 	%rs386, %r587;
	{ .reg .b16 tmp; mov.b32 {tmp, %rs385}, %r571; }
	shr.u32 	%r588, %r571, 8;
	cvt.u16.u32 	%rs384, %r588;
	cvt.u16.u32 	%rs383, %r571;
	mov.u32 	%r869, %r566;
	mov.f64 	%fd171, %fd54;
$L__BB25_79:
	setp.ne.s32 	%p178, %r430, 0;
	@%p178 bra 	$L__BB25_81;
	shr.u32 	%r589, %r2, 1;
	and.b32  	%r590, %r589, 496;
	mov.u32 	%r591, _ZZN3cub18CUB_300001_SM_10006detail6reduce28DeviceReduceSingleTileKernelINS2_10policy_hubIN4cuda3std3__45tupleIJdiEEEj12larger_tupleIdEE10Policy1000EN6thrust24THRUST_300001_SM_1000_NS12zip_iteratorINS8_IJNSF_6detail15normal_iteratorINSF_10device_ptrIdEEEENSF_17counting_iteratorIiNSF_11use_defaultESN_SN_EEEEEEEPS9_jSB_S9_S9_NS7_10__identityEEEvT0_T1_T2_T3_T4_T6_E12temp_storage;
	add.s32 	%r592, %r591, %r590;
	st.shared.f64 	[%r592+8], %fd171;
	st.shared.u32 	[%r592+16], %r869;
$L__BB25_81:
	bar.sync 	0;
	setp.ne.s32 	%p179, %r2, 0;
	@%p179 bra 	$L__BB25_185;
	setp.lt.s32 	%p180, %r194, 33;
	@%p180 bra 	$L__BB25_86;
	ld.shared.f64 	%fd56, [_ZZN3cub18CUB_300001_SM_10006detail6reduce28DeviceReduceSingleTileKernelINS2_10policy_hubIN4cuda3std3__45tupleIJdiEEEj12larger_tupleIdEE10Policy1000EN6thrust24THRUST_300001_SM_1000_NS12zip_iteratorINS8_IJNSF_6detail15normal_iteratorINSF_10device_ptrIdEEEENSF_17counting_iteratorIiNSF_11use_defaultESN_SN_EEEEEEEPS9_jSB_S9_S9_NS7_10__identityEEEvT0_T1_T2_T3_T4_T6_E12temp_storage+24];
	ld.shared.u32 	%r87, [_ZZN3cub18CUB_300001_SM_10006detail6reduce28DeviceReduceSingleTileKernelINS2_10policy_hubIN4cuda3std3__45tupleIJdiEEEj12larger_tupleIdEE10Policy1000EN6thrust24THRUST_300001_SM_1000_NS12zip_iteratorINS8_IJNSF_6detail15normal_iteratorINSF_10device_ptrIdEEEENSF_17counting_iteratorIiNSF_11use_defaultESN_SN_EEEEEEEPS9_jSB_S9_S9_NS7_10__identityEEEvT0_T1_T2_T3_T4_T6_E12temp_storage+32];
	setp.lt.f64 	%p181, %fd56, %fd171;
	@%p181 bra 	$L__BB25_86;
	setp.geu.f64 	%p182, %fd171, %fd56;
	setp.lt.s32 	%p183, %r87, %r869;
	and.pred  	%p184, %p182, %p183;
	@%p184 bra 	$L__BB25_86;
	ld.shared.u32 	%r593, [_ZZN3cub18CUB_300001_SM_10006detail6reduce28DeviceReduceSingleTileKernelINS2_10policy_hubIN4cuda3std3__45tupleIJdiEEEj12larger_tupleIdEE10Policy1000EN6thrust24THRUST_300001_SM_1000_NS12zip_iteratorINS8_IJNSF_6detail15normal_iteratorINSF_10device_ptrIdEEEENSF_17counting_iteratorIiNSF_11use_defaultESN_SN_EEEEEEEPS9_jSB_S9_S9_NS7_10__identityEEEvT0_T1_T2_T3_T4_T6_E12temp_storage+36];
	bfe.u32 	%r594, %r593, 24, 8;
	cvt.u16.u32 	%rs386, %r594;
	bfe.u32 	%r595, %r593, 16, 8;
	cvt.u16.u32 	%rs385, %r595;
	bfe.u32 	%r596, %r593, 8, 8;
	cvt.u16.u32 	%rs384, %r596;
	bfe.u32 	%r597, %r593, 0, 8;
	cvt.u16.u32 	%rs383, %r597;
	mov.f64 	%fd171, %fd56;
	mov.u32 	%r869, %r87;
$L__BB25_86:
	setp.lt.s32 	%p185, %r194, 65;
	@%p185 bra 	$L__BB25_90;
	ld.shared.f64 	%fd58, [_ZZN3cub18CUB_300001_SM_10006detail6reduce28DeviceReduceSingleTileKernelINS2_10policy_hubIN4cuda3std3__45tupleIJdiEEEj12larger_tupleIdEE10Policy1000EN6thrust24THRUST_300001_SM_1000_NS12zip_iteratorINS8_IJNSF_6detail15normal_iteratorINSF_10device_ptrIdEEEENSF_17counting_iteratorIiNSF_11use_defaultESN_SN_EEEEEEEPS9_jSB_S9_S9_NS7_10__identityEEEvT0_T1_T2_T3_T4_T6_E12temp_storage+40];
	ld.shared.u32 	%r89, [_ZZN3cub18CUB_300001_SM_10006detail6reduce28DeviceReduceSingleTileKernelINS2_10policy_hubIN4cuda3std3__45tupleIJdiEEEj12larger_tupleIdEE10Policy1000EN6thrust24THRUST_300001_SM_1000_NS12zip_iteratorINS8_IJNSF_6detail15normal_iteratorINSF_10device_ptrIdEEEENSF_17counting_iteratorIiNSF_11use_defaultESN_SN_EEEEEEEPS9_jSB_S9_S9_NS7_10__identityEEEvT0_T1_T2_T3_T4_T6_E12temp_storage+48];
	setp.lt.f64 	%p186, %fd58, %fd171;
	@%p186 bra 	$L__BB25_90;
	setp.geu.f64 	%p187, %fd171, %fd58;
	setp.lt.s32 	%p188, %r89, %r869;
	and.pred  	%p189, %p187, %p188;
	@%p189 bra 	$L__BB25_90;
	ld.shared.u32 	%r598, [_ZZN3cub18CUB_300001_SM_10006detail6reduce28DeviceReduceSingleTileKernelINS2_10policy_hubIN4cuda3std3__45tupleIJdiEEEj12larger_tupleIdEE10Policy1000EN6thrust24THRUST_300001_SM_1000_NS12zip_iteratorINS8_IJNSF_6detail15normal_iteratorINSF_10device_ptrIdEEEENSF_17counting_iteratorIiNSF_11use_defaultESN_SN_EEEEEEEPS9_jSB_S9_S9_NS7_10__identityEEEvT0_T1_T2_T3_T4_T6_E12temp_storage+52];
	bfe.u32 	%r599, %r598, 24, 8;
	cvt.u16.u32 	%rs386, %r599;
	bfe.u32 	%r600, %r598, 16, 8;
	cvt.u16.u32 	%rs385, %r600;
	bfe.u32 	%r601, %r598, 8, 8;
	cvt.u16.u32 	%rs384, %r601;
	bfe.u32 	%r602, %r598, 0, 8;
	cvt.u16.u32 	%rs383, %r602;
	mov.f64 	%fd171, %fd58;
	mov.u32 	%r869, %r89;
$L__BB25_90:
	setp.lt.s32 	%p190, %r194, 97;
	@%p190 bra 	$L__BB25_94;
	ld.shared.f64 	%fd60, [_ZZN3cub18CUB_300001_SM_10006detail6reduce28DeviceReduceSingleTileKernelINS2_10policy_hubIN4cuda3std3__45tupleIJdiEEEj12larger_tupleIdEE10Policy1000EN6thrust24THRUST_300001_SM_1000_NS12zip_iteratorINS8_IJNSF_6detail15normal_iteratorINSF_10device_ptrIdEEEENSF_17counting_iteratorIiNSF_11use_defaultESN_SN_EEEEEEEPS9_jSB_S9_S9_NS7_10__identityEEEvT0_T1_T2_T3_T4_T6_E12temp_storage+56];
	ld.shared.u32 	%r91, [_ZZN3cub18CUB_300001_SM_10006detail6reduce28DeviceReduceSingleTileKernelINS2_10policy_hubIN4cuda3std3__45tupleIJdiEEEj12larger_tupleIdEE10Policy1000EN6thrust24THRUST_300001_SM_1000_NS12zip_iteratorINS8_IJNSF_6detail15normal_iteratorINSF_10device_ptrIdEEEENSF_17counting_iteratorIiNSF_11use_defaultESN_SN_EEEEEEEPS9_jSB_S9_S9_NS7_10__identityEEEvT0_T1_T2_T3_T4_T6_E12temp_storage+64];
	setp.lt.f64 	%p191, %fd60, %fd171;
	@%p191 bra 	$L__BB25_94;
	setp.geu.f64 	%p192, %fd171, %fd60;
	setp.lt.s32 	%p193, %r91, %r869;
	and.pred  	%p194, %p192, %p193;
	@%p194 bra 	$L__BB25_94;
	ld.shared.u32 	%r603, [_ZZN3cub18CUB_300001_SM_10006detail6reduce28DeviceReduceSingleTileKernelINS2_10policy_hubIN4cuda3std3__45tupleIJdiEEEj12larger_tupleIdEE10Policy1000EN6thrust24THRUST_300001_SM_1000_NS12zip_iteratorINS8_IJNSF_6detail15normal_iteratorINSF_10device_ptrIdEEEENSF_17counting_iteratorIiNSF_11use_defaultESN_SN_EEEEEEEPS9_jSB_S9_S9_NS7_10__identityEEEvT0_T1_T2_T3_T4_T6_E12temp_storage+68];
	bfe.u32 	%r604, %r603, 24, 8;
	cvt.u16.u32 	%rs386, %r604;
	bfe.u32 	%r605, %r603, 16, 8;
	cvt.u16.u32 	%rs385, %r605;
	bfe.u32 	%r606, %r603, 8, 8;
	cvt.u16.u32 	%rs384, %r606;
	bfe.u32 	%r607, %r603, 0, 8;
	cvt.u16.u32 	%rs383, %r607;
	mov.f64 	%fd171, %fd60;
	mov.u32 	%r869, %r91;
$L__BB25_94:
	setp.lt.s32 	%p195, %r194, 129;
	@%p195 bra 	$L__BB25_98;
	ld.shared.f64 	%fd62, [_ZZN3cub18CUB_300001_SM_10006detail6reduce28DeviceReduceSingleTileKernelINS2_10policy_hubIN4cuda3std3__45tupleIJdiEEEj12larger_tupleIdEE10Policy1000EN6thrust24THRUST_300001_SM_1000_NS12zip_iteratorINS8_IJNSF_6detail15normal_iteratorINSF_10device_ptrIdEEEENSF_17counting_iteratorIiNSF_11use_defaultESN_SN_EEEEEEEPS9_jSB_S9_S9_NS7_10__identityEEEvT0_T1_T2_T3_T4_T6_E12temp_storage+72];
	ld.shared.u32 	%r93, [_ZZN3cub18CUB_300001_SM_10006detail6reduce28DeviceReduceSingleTileKernelINS2_10policy_hubIN4cuda3std3__45tupleIJdiEEEj12larger_tupleIdEE10Policy1000EN6thrust24THRUST_300001_SM_1000_NS12zip_iteratorINS8_IJNSF_6detail15normal_iteratorINSF_10device_ptrIdEEEENSF_17counting_iteratorIiNSF_11use_defaultESN_SN_EEEEEEEPS9_jSB_S9_S9_NS7_10__identityEEEvT0_T1_T2_T3_T4_T6_E12temp_storage+80];
	setp.lt.f64 	%p196, %fd62, %fd171;
	@%p196 bra 	$L__BB25_98;
	setp.geu.f64 	%p197, %fd171, %fd62;
	setp.lt.s32 	%p198, %r93, %r869;
	and.pred  	%p199, %p197, %p198;
	@%p199 bra 	$L__BB25_98;
	ld.shared.u32 	%r608, [_ZZN3cub18CUB_300001_SM_10006detail6reduce28DeviceReduceSingleTileKernelINS2_10policy_hubIN4cuda3std3__45tupleIJdiEEEj12larger_tupleIdEE10Policy1000EN6thrust24THRUST_300001_SM_1000_NS12zip_iteratorINS8_IJNSF_6detail15normal_iteratorINSF_10device_ptrIdEEEENSF_17counting_iteratorIiNSF_11use_defaultESN_SN_EEEEEEEPS9_jSB_S9_S9_NS7_10__identityEEEvT0_T1_T2_T3_T4_T6_E12temp_storage+84];
	bfe.u32 	%r609, %r608, 24, 8;
	cvt.u16.u32 	%rs386, %r609;
	bfe.u32 	%r610, %r608, 16, 8;
	cvt.u16.u32 	%rs385, %r610;
	bfe.u32 	%r611, %r608, 8, 8;
	cvt.u16.u32 	%rs384, %r611;
	bfe.u32 	%r612, %r608, 0, 8;
	cvt.u16.u32 	%rs383, %r612;
	mov.f64 	%fd171, %fd62;
	mov.u32 	%r869, %r93;
$L__BB25_98:
	setp.lt.s32 	%p200, %r194, 161;
	@%p200 bra 	$L__BB25_102;
	ld.shared.f64 	%fd64, [_ZZN3cub18CUB_300001_SM_10006detail6reduce28DeviceReduceSingleTileKernelINS2_10policy_hubIN4cuda3std3__45tupleIJdiEEEj12larger_tupleIdEE10Policy1000EN6thrust24THRUST_300001_SM_1000_NS12zip_iteratorINS8_IJNSF_6detail15normal_iteratorINSF_10device_ptrIdEEEENSF_17counting_iteratorIiNSF_11use_defaultESN_SN_EEEEEEEPS9_jSB_S9_S9_NS7_10__identityEEEvT0_T1_T2_T3_T4_T6_E12temp_storage+88];
	ld.shared.u32 	%r95, [_ZZN3cub18CUB_300001_SM_10006detail6reduce28DeviceReduceSingleTileKernelINS2_10policy_hubIN4cuda3std3__45tupleIJdiEEEj12larger_tupleIdEE10Policy1000EN6thrust24THRUST_300001_SM_1000_NS12zip_iteratorINS8_IJNSF_6detail15normal_iteratorINSF_10device_ptrIdEEEENSF_17counting_iteratorIiNSF_11use_defaultESN_SN_EEEEEEEPS9_jSB_S9_S9_NS7_10__identityEEEvT0_T1_T2_T3_T4_T6_E12temp_storage+96];
	setp.lt.f64 	%p201, %fd64, %fd171;
	@%p201 bra 	$L__BB25_102;
	setp.geu.f64 	%p202, %fd171, %fd64;
	setp.lt.s32 	%p203, %r95, %r869;
	and.pred  	%p204, %p202, %p203;
	@%p204 bra 	$L__BB25_102;
	ld.shared.u32 	%r613, [_ZZN3cub18CUB_300001_SM_10006detail6reduce28DeviceReduceSingleTileKernelINS2_10policy_hubIN4cuda3std3__45tupleIJdiEEEj12larger_tupleIdEE10Policy1000EN6thrust24THRUST_300001_SM_1000_NS12zip_iteratorINS8_IJNSF_6detail15normal_iteratorINSF_10device_ptrIdEEEENSF_17counting_iteratorIiNSF_11use_defaultESN_SN_EEEEEEEPS9_jSB_S9_S9_NS7_10__identityEEEvT0_T1_T2_T3_T4_T6_E12temp_storage+100];
	bfe.u32 	%r614, %r613, 24, 8;
	cvt.u16.u32 	%rs386, %r614;
	bfe.u32 	%r615, %r613, 16, 8;
	cvt.u16.u32 	%rs385, %r615;
	bfe.u32 	%r616, %r613, 8, 8;
	cvt.u16.u32 	%rs384, %r616;
	bfe.u32 	%r617, %r613, 0, 8;
	cvt.u16.u32 	%rs383, %r617;
	mov.f64 	%fd171, %fd64;
	mov.u32 	%r869, %r95;
$L__BB25_102:
	setp.lt.s32 	%p205, %r194, 193;
	@%p205 bra 	$L__BB25_106;
	ld.shared.f64 	%fd66, [_ZZN3cub18CUB_300001_SM_10006detail6reduce28DeviceReduceSingleTileKernelINS2_10policy_hubIN4cuda3std3__45tupleIJdiEEEj12larger_tupleIdEE10Policy1000EN6thrust24THRUST_300001_SM_1000_NS12zip_iteratorINS8_IJNSF_6detail15normal_iteratorINSF_10device_ptrIdEEEENSF_17counting_iteratorIiNSF_11use_defaultESN_SN_EEEEEEEPS9_jSB_S9_S9_NS7_10__identityEEEvT0_T1_T2_T3_T4_T6_E12temp_storage+104];
	ld.shared.u32 	%r97, [_ZZN3cub18CUB_300001_SM_10006detail6reduce28DeviceReduceSingleTileKernelINS2_10policy_hubIN4cuda3std3__45tupleIJdiEEEj12larger_tupleIdEE10Policy1000EN6thrust24THRUST_300001_SM_1000_NS12zip_iteratorINS8_IJNSF_6detail15normal_iteratorINSF_10device_ptrIdEEEENSF_17counting_iteratorIiNSF_11use_defaultESN_SN_EEEEEEEPS9_jSB_S9_S9_NS7_10__identityEEEvT0_T1_T2_T3_T4_T6_E12temp_storage+112];
	setp.lt.f64 	%p206, %fd66, %fd171;
	@%p206 bra 	$L__BB25_106;
	setp.geu.f64 	%p207, %fd171, %fd66;
	setp.lt.s32 	%p208, %r97, %r869;
	and.pred  	%p209, %p207, %p208;
	@%p209 bra 	$L__BB25_106;
	ld.shared.u32 	%r618, [_ZZN3cub18CUB_300001_SM_10006detail6reduce28DeviceReduceSingleTileKernelINS2_10policy_hubIN4cuda3std3__45tupleIJdiEEEj12larger_tupleIdEE10Policy1000EN6thrust24THRUST_300001_SM_1000_NS12zip_iteratorINS8_IJNSF_6detail15normal_iteratorINSF_10device_ptrIdEEEENSF_17counting_iteratorIiNSF_11use_defaultESN_SN_EEEEEEEPS9_jSB_S9_S9_NS7_10__identityEEEvT0_T1_T2_T3_T4_T6_E12temp_storage+116];
	bfe.u32 	%r619, %r618, 24, 8;
	cvt.u16.u32 	%rs386, %r619;
	bfe.u32 	%r620, %r618, 16, 8;
	cvt.u16.u32 	%rs385, %r620;
	bfe.u32 	%r621, %r618, 8, 8;
	cvt.u16.u32 	%rs384, %r621;
	bfe.u32 	%r622, %r618, 0, 8;
	cvt.u16.u32 	%rs383, %r622;
	mov.f64 	%fd171, %fd66;
	mov.u32 	%r869, %r97;
$L__BB25_106:
	setp.lt.s32 	%p210, %r194, 225;
	@%p210 bra 	$L__BB25_185;
	ld.shared.f64 	%fd68, [_ZZN3cub18CUB_300001_SM_10006detail6reduce28DeviceReduceSingleTileKernelINS2_10policy_hubIN4cuda3std3__45tupleIJdiEEEj12larger_tupleIdEE10Policy1000EN6thrust24THRUST_300001_SM_1000_NS12zip_iteratorINS8_IJNSF_6detail15normal_iteratorINSF_10device_ptrIdEEEENSF_17counting_iteratorIiNSF_11use_defaultESN_SN_EEEEEEEPS9_jSB_S9_S9_NS7_10__identityEEEvT0_T1_T2_T3_T4_T6_E12temp_storage+120];
	ld.shared.u32 	%r99, [_ZZN3cub18CUB_300001_SM_10006detail6reduce28DeviceReduceSingleTileKernelINS2_10policy_hubIN4cuda3std3__45tupleIJdiEEEj12larger_tupleIdEE10Policy1000EN6thrust24THRUST_300001_SM_1000_NS12zip_iteratorINS8_IJNSF_6detail15normal_iteratorINSF_10device_ptrIdEEEENSF_17counting_iteratorIiNSF_11use_defaultESN_SN_EEEEEEEPS9_jSB_S9_S9_NS7_10__identityEEEvT0_T1_T2_T3_T4_T6_E12temp_storage+128];
	setp.lt.f64 	%p211, %fd68, %fd171;
	@%p211 bra 	$L__BB25_185;
	setp.geu.f64 	%p212, %fd171, %fd68;
	setp.lt.s32 	%p213, %r99, %r869;
	and.pred  	%p214, %p212, %p213;
	@%p214 bra 	$L__BB25_185;
	ld.shared.u32 	%r623, [_ZZN3cub18CUB_300001_SM_10006detail6reduce28DeviceReduceSingleTileKernelINS2_10policy_hubIN4cuda3std3__45tupleIJdiEEEj12larger_tupleIdEE10Policy1000EN6thrust24THRUST_300001_SM_1000_NS12zip_iteratorINS8_IJNSF_6detail15normal_iteratorINSF_10device_ptrIdEEEENSF_17counting_iteratorIiNSF_11use_defaultESN_SN_EEEEEEEPS9_jSB_S9_S9_NS7_10__identityEEEvT0_T1_T2_T3_T4_T6_E12temp_storage+132];
	bfe.u32 	%r624, %r623, 24, 8;
	cvt.u16.u32 	%rs386, %r624;
	bfe.u32 	%r625, %r623, 16, 8;
	cvt.u16.u32 	%rs385, %r625;
	bfe.u32 	%r626, %r623, 8, 8;
	cvt.u16.u32 	%rs384, %r626;
	bfe.u32 	%r627, %r623, 0, 8;
	cvt.u16.u32 	%rs383, %r627;
	mov.u32 	%r869, %r99;
	mov.f64 	%fd171, %fd68;
	bra.uni 	$L__BB25_185;
$L__BB25_110:
	mov.u32 	%r100, %tid.x;
	mul.wide.u32 	%rd9, %r100, 8;
	add.s64 	%rd10, %rd2, %rd9;
	add.s32 	%r101, %r100, %r193;
	ld.global.f64 	%fd171, [%rd10];
	ld.global.f64 	%fd70, [%rd10+2048];
	ld.global.f64 	%fd71, [%rd10+4096];
	ld.global.f64 	%fd72, [%rd10+6144];
	setp.lt.f64 	%p3, %fd70, %fd171;
	mov.u32 	%r869, %r101;
	@%p3 bra 	$L__BB25_112;
	add.s32 	%r206, %r101, 256;
	setp.geu.f64 	%p4, %fd171, %fd70;
	setp.gt.s32 	%p5, %r101, 2147483391;
	and.pred  	%p6, %p4, %p5;
	selp.b32 	%r869, %r101, %r206, %p6;
	selp.f64 	%fd171, %fd171, %fd70, %p6;
$L__BB25_112:
	setp.lt.f64 	%p7, %fd71, %fd171;
	@%p7 bra 	$L__BB25_114;
	add.s32 	%r207, %r101, 512;
	setp.geu.f64 	%p8, %fd171, %fd71;
	setp.lt.s32 	%p9, %r207, %r869;
	and.pred  	%p10, %p8, %p9;
	selp.b32 	%r869, %r869, %r207, %p10;
	selp.f64 	%fd171, %fd171, %fd71, %p10;
$L__BB25_114:
	setp.lt.f64 	%p11, %fd72, %fd171;
	@%p11 bra 	$L__BB25_116;
	add.s32 	%r208, %r101, 768;
	setp.geu.f64 	%p12, %fd171, %fd72;
	setp.lt.s32 	%p13, %r208, %r869;
	and.pred  	%p14, %p12, %p13;
	selp.b32 	%r869, %r869, %r208, %p14;
	selp.f64 	%fd171, %fd171, %fd72, %p14;
$L__BB25_116:
	add.s32 	%r108, %r194, -1024;
	setp.lt.u32 	%p15, %r108, 1024;
	mov.b32 	%r884, 1024;
	@%p15 bra 	$L__BB25_128;
	mov.b32 	%r884, 1024;
$L__BB25_118:
	add.s32 	%r211, %r100, %r884;
	mul.wide.u32 	%rd11, %r211, 8;
	add.s64 	%rd12, %rd2, %rd11;
	add.s32 	%r111, %r211, %r193;
	ld.global.f64 	%fd80, [%rd12];
	ld.global.f64 	%fd81, [%rd12+2048];
	ld.global.f64 	%fd82, [%rd12+4096];
	ld.global.f64 	%fd83, [%rd12+6144];
	setp.lt.f64 	%p16, %fd80, %fd171;
	@%p16 bra 	$L__BB25_120;
	setp.geu.f64 	%p17, %fd171, %fd80;
	setp.lt.s32 	%p18, %r111, %r869;
	and.pred  	%p19, %p17, %p18;
	selp.f64 	%fd171, %fd171, %fd80, %p19;
	selp.b32 	%r869, %r869, %r111, %p19;
$L__BB25_120:
	setp.lt.f64 	%p20, %fd81, %fd171;
	@%p20 bra 	$L__BB25_122;
	add.s32 	%r212, %r111, 256;
	setp.geu.f64 	%p21, %fd171, %fd81;
	setp.lt.s32 	%p22, %r212, %r869;
	and.pred  	%p23, %p21, %p22;
	selp.f64 	%fd171, %fd171, %fd81, %p23;
	selp.b32 	%r869, %r869, %r212, %p23;
$L__BB25_122:
	setp.lt.f64 	%p24, %fd82, %fd171;
	@%p24 bra 	$L__BB25_124;
	add.s32 	%r213, %r111, 512;
	setp.geu.f64 	%p25, %fd171, %fd82;
	setp.lt.s32 	%p26, %r213, %r869;
	and.pred  	%p27, %p25, %p26;
	selp.f64 	%fd171, %fd171, %fd82, %p27;
	selp.b32 	%r869, %r869, %r213, %p27;
$L__BB25_124:
	setp.lt.f64 	%p28, %fd83, %fd171;
	@%p28 bra 	$L__BB25_126;
	add.s32 	%r214, %r111, 768;
	setp.geu.f64 	%p29, %fd171, %fd83;
	setp.lt.s32 	%p30, %r214, %r869;
	and.pred  	%p31, %p29, %p30;
	selp.f64 	%fd171, %fd171, %fd83, %p31;
	selp.b32 	%r869, %r869, %r214, %p31;
$L__BB25_126:
	sub.s32 	%r215, %r194, %r884;
	setp.lt.u32 	%p32, %r215, 1024;
	@%p32 bra 	$L__BB25_146;
	add.s32 	%r884, %r884, 1024;
	setp.le.u32 	%p33, %r884, %r108;
	@%p33 bra 	$L__BB25_118;
$L__BB25_128:
	setp.le.u32 	%p34, %r194, %r884;
	@%p34 bra 	$L__BB25_146;
	sub.s32 	%r123, %r194, %r884;
	setp.ge.s32 	%p35, %r100, %r123;
	@%p35 bra 	$L__BB25_146;
	not.b32 	%r217, %r100;
	add.s32 	%r218, %r194, %r217;
	sub.s32 	%r124, %r218, %r884;
	and.b32  	%r219, %r124, 768;
	setp.eq.s32 	%p36, %r219, 768;
	mov.u32 	%r891, %r100;
	@%p36 bra 	$L__BB25_135;
	add.s32 	%r887, %r101, %r884;
	add.s32 	%r886, %r100, %r884;
	shr.u32 	%r220, %r124, 8;
	add.s32 	%r221, %r220, 1;
	and.b32  	%r222, %r221, 3;
	neg.s32 	%r885, %r222;
	mov.u32 	%r891, %r100;
$L__BB25_132:
	.pragma "nounroll";
	mul.wide.u32 	%rd13, %r886, 8;
	add.s64 	%rd14, %rd2, %rd13;
	ld.global.f64 	%fd94, [%rd14];
	setp.lt.f64 	%p37, %fd94, %fd171;
	@%p37 bra 	$L__BB25_134;
	setp.geu.f64 	%p38, %fd171, %fd94;
	setp.lt.s32 	%p39, %r887, %r869;
	and.pred  	%p40, %p38, %p39;
	selp.f64 	%fd171, %fd171, %fd94, %p40;
	selp.b32 	%r869, %r869, %r887, %p40;
$L__BB25_134:
	add.s32 	%r891, %r891, 256;
	add.s32 	%r887, %r887, 256;
	add.s32 	%r886, %r886, 256;
	add.s32 	%r885, %r885, 1;
	setp.ne.s32 	%p41, %r885, 0;
	@%p41 bra 	$L__BB25_132;
$L__BB25_135:
	setp.lt.u32 	%p42, %r124, 768;
	@%p42 bra 	$L__BB25_146;
	add.s32 	%r896, %r891, 512;
	add.s32 	%r895, %r891, %r884;
	add.s32 	%r894, %r895, %r193;
$L__BB25_137:
	mul.wide.u32 	%rd15, %r895, 8;
	add.s64 	%rd16, %rd2, %rd15;
	ld.global.f64 	%fd100, [%rd16];
	setp.lt.f64 	%p43, %fd100, %fd171;
	@%p43 bra 	$L__BB25_139;
	setp.geu.f64 	%p44, %fd171, %fd100;
	setp.lt.s32 	%p45, %r894, %r869;
	and.pred  	%p46, %p44, %p45;
	selp.f64 	%fd171, %fd171, %fd100, %p46;
	selp.b32 	%r869, %r869, %r894, %p46;
$L__BB25_139:
	add.s32 	%r223, %r895, 256;
	mul.wide.u32 	%rd17, %r223, 8;
	add.s64 	%rd18, %rd2, %rd17;
	ld.global.f64 	%fd103, [%rd18];
	setp.lt.f64 	%p47, %fd103, %fd171;
	@%p47 bra 	$L__BB25_141;
	add.s32 	%r224, %r894, 256;
	setp.geu.f64 	%p48, %fd171, %fd103;
	setp.lt.s32 	%p49, %r224, %r869;
	and.pred  	%p50, %p48, %p49;
	selp.f64 	%fd171, %fd171, %fd103, %p50;
	selp.b32 	%r869, %r869, %r224, %p50;
$L__BB25_141:
	add.s32 	%r225, %r895, 512;
	mul.wide.u32 	%rd19, %r225, 8;
	add.s64 	%rd20, %rd2, %rd19;
	ld.global.f64 	%fd106, [%rd20];
	setp.lt.f64 	%p51, %fd106, %fd171;
	@%p51 bra 	$L__BB25_143;
	add.s32 	%r226, %r894, 512;
	setp.geu.f64 	%p52, %fd171, %fd106;
	setp.lt.s32 	%p53, %r226, %r869;
	and.pred  	%p54, %p52, %p53;
	selp.f64 	%fd171, %fd171, %fd106, %p54;
	selp.b32 	%r869, %r869, %r226, %p54;
$L__BB25_143:
	add.s32 	%r227, %r895, 768;
	mul.wide.u32 	%rd21, %r227, 8;
	add.s64 	%rd22, %rd2, %rd21;
	ld.global.f64 	%fd109, [%rd22];
	setp.lt.f64 	%p55, %fd109, %fd171;
	@%p55 bra 	$L__BB25_145;
	add.s32 	%r228, %r894, 768;
	setp.geu.f64 	%p56, %fd171, %fd109;
	setp.lt.s32 	%p57, %r228, %r869;
	and.pred  	%p58, %p56, %p57;
	selp.f64 	%fd171, %fd171, %fd109, %p58;
	selp.b32 	%r869, %r869, %r228, %p58;
$L__BB25_145:
	add.s32 	%r157, %r896, 1024;
	add.s32 	%r229, %r896, 512;
	add.s32 	%r895, %r895, 1024;
	add.s32 	%r894, %r894, 1024;
	setp.lt.s32 	%p59, %r229, %r123;
	mov.u32 	%r896, %r157;
	@%p59 bra 	$L__BB25_137;
$L__BB25_146:
	// begin inline asm
	mov.u32 %r230, %laneid;
	// end inline asm
	mov.b64 	%rd23, %fd171;
	mov.b64 	{%r232, %r237}, %rd23;
	mov.b32 	%r248, 1;
	mov.b32 	%r249, 31;
	mov.b32 	%r250, -1;
	// begin inline asm
	shfl.sync.down.b32 %r231, %r232, %r248, %r249, %r250;
	// end inline asm
	// begin inline asm
	shfl.sync.down.b32 %r236, %r237, %r248, %r249, %r250;
	// end inline asm
	mov.b64 	%rd24, {%r231, %r236};
	mov.b64 	%fd113, %rd24;
	// begin inline asm
	shfl.sync.down.b32 %r241, %r869, %r248, %r249, %r250;
	// end inline asm
	mov.b32 	%r247, 0;
	// begin inline asm
	shfl.sync.down.b32 %r246, %r247, %r248, %r249, %r250;
	// end inline asm
	setp.gt.s32 	%p60, %r230, 30;
	setp.gt.f64 	%p61, %fd171, %fd113;
	or.pred  	%p62, %p60, %p61;
	mov.b16 	%rs383, 0;
	mov.u16 	%rs384, %rs383;
	mov.u16 	%rs385, %rs383;
	mov.u16 	%rs386, %rs383;
	@%p62 bra 	$L__BB25_149;
	setp.geu.f64 	%p63, %fd171, %fd113;
	setp.lt.s32 	%p64, %r241, %r869;
	and.pred  	%p65, %p63, %p64;
	@%p65 bra 	$L__BB25_149;
	shr.u32 	%r251, %r246, 24;
	cvt.u16.u32 	%rs386, %r251;
	{ .reg .b16 tmp; mov.b32 {tmp, %rs385}, %r246; }
	shr.u32 	%r252, %r246, 8;
	cvt.u16.u32 	%rs384, %r252;
	cvt.u16.u32 	%rs383, %r246;
	mov.f64 	%fd171, %fd113;
	mov.u32 	%r869, %r241;
$L__BB25_149:
	cvt.u32.u16 	%r273, %rs383;
	and.b32  	%r274, %r273, 255;
	and.b16  	%rs299, %rs384, 255;
	mul.wide.u16 	%r275, %rs299, 256;
	or.b32  	%r276, %r275, %r274;
	cvt.u32.u16 	%r277, %rs385;
	shl.b32 	%r278, %r277, 16;
	and.b32  	%r279, %r278, 16711680;
	or.b32  	%r280, %r276, %r279;
	cvt.u32.u16 	%r281, %rs386;
	shl.b32 	%r282, %r281, 24;
	or.b32  	%r269, %r280, %r282;
	mov.b64 	%rd25, %fd171;
	mov.b64 	{%r254, %r259}, %rd25;
	mov.b32 	%r270, 2;
	mov.b32 	%r271, 31;
	mov.b32 	%r272, -1;
	// begin inline asm
	shfl.sync.down.b32 %r253, %r254, %r270, %r271, %r272;
	// end inline asm
	// begin inline asm
	shfl.sync.down.b32 %r258, %r259, %r270, %r271, %r272;
	// end inline asm
	mov.b64 	%rd26, {%r253, %r258};
	mov.b64 	%fd115, %rd26;
	// begin inline asm
	shfl.sync.down.b32 %r263, %r869, %r270, %r271, %r272;
	// end inline asm
	// begin inline asm
	shfl.sync.down.b32 %r268, %r269, %r270, %r271, %r272;
	// end inline asm
	setp.gt.s32 	%p66, %r230, 29;
	setp.gt.f64 	%p67, %fd171, %fd115;
	or.pred  	%p68, %p66, %p67;
	@%p68 bra 	$L__BB25_152;
	setp.geu.f64 	%p69, %fd171, %fd115;
	setp.lt.s32 	%p70, %r263, %r869;
	and.pred  	%p71, %p69, %p70;
	@%p71 bra 	$L__BB25_152;
	shr.u32 	%r283, %r268, 24;
	cvt.u16.u32 	%rs386, %r283;
	{ .reg .b16 tmp; mov.b32 {tmp, %rs385}, %r268; }
	shr.u32 	%r284, %r268, 8;
	cvt.u16.u32 	%rs384, %r284;
	cvt.u16.u32 	%rs383, %r268;
	mov.f64 	%fd171, %fd115;
	mov.u32 	%r869, %r263;
$L__BB25_152:
	cvt.u32.u16 	%r305, %rs383;
	and.b32  	%r306, %r305, 255;
	and.b16  	%rs300, %rs384, 255;
	mul.wide.u16 	%r307, %rs300, 256;
	or.b32  	%r308, %r307, %r306;
	cvt.u32.u16 	%r309, %rs385;
	shl.b32 	%r310, %r309, 16;
	and.b32  	%r311, %r310, 16711680;
	or.b32  	%r312, %r308, %r311;
	cvt.u32.u16 	%r313, %rs386;
	shl.b32 	%r314, %r313, 24;
	or.b32  	%r301, %r312, %r314;
	mov.b64 	%rd27, %fd171;
	mov.b64 	{%r286, %r291}, %rd27;
	mov.b32 	%r302, 4;
	mov.b32 	%r303, 31;
	mov.b32 	%r304, -1;
	// begin inline asm
	shfl.sync.down.b32 %r285, %r286, %r302, %r303, %r304;
	// end inline asm
	// begin inline asm
	shfl.sync.down.b32 %r290, %r291, %r302, %r303, %r304;
	// end inline asm
	mov.b64 	%rd28, {%r285, %r290};
	mov.b64 	%fd117, %rd28;
	// begin inline asm
	shfl.sync.down.b32 %r295, %r869, %r302, %r303, %r304;
	// end inline asm
	// begin inline asm
	shfl.sync.down.b32 %r300, %r301, %r302, %r303, %r304;
	// end inline asm
	setp.gt.s32 	%p72, %r230, 27;
	setp.gt.f64 	%p73, %fd171, %fd117;
	or.pred  	%p74, %p72, %p73;
	@%p74 bra 	$L__BB25_155;
	setp.geu.f64 	%p75, %fd171, %fd117;
	setp.lt.s32 	%p76, %r295, %r869;
	and.pred  	%p77, %p75, %p76;
	@%p77 bra 	$L__BB25_155;
	shr.u32 	%r315, %r300, 24;
	cvt.u16.u32 	%rs386, %r315;
	{ .reg .b16 tmp; mov.b32 {tmp, %rs385}, %r300; }
	shr.u32 	%r316, %r300, 8;
	cvt.u16.u32 	%rs384, %r316;
	cvt.u16.u32 	%rs383, %r300;
	mov.f64 	%fd171, %fd117;
	mov.u32 	%r869, %r295;
$L__BB25_155:
	cvt.u32.u16 	%r337, %rs383;
	and.b32  	%r338, %r337, 255;
	and.b16  	%rs301, %rs384, 255;
	mul.wide.u16 	%r339, %rs301, 256;
	or.b32  	%r340, %r339, %r338;
	cvt.u32.u16 	%r341, %rs385;
	shl.b32 	%r342, %r341, 16;
	and.b32  	%r343, %r342, 16711680;
	or.b32  	%r344, %r340, %r343;
	cvt.u32.u16 	%r345, %rs386;
	shl.b32 	%r346, %r345, 24;
	or.b32  	%r333, %r344, %r346;
	mov.b64 	%rd29, %fd171;
	mov.b64 	{%r318, %r323}, %rd29;
	mov.b32 	%r334, 8;
	mov.b32 	%r335, 31;
	mov.b32 	%r336, -1;
	// begin inline asm
	shfl.sync.down.b32 %r317, %r318, %r334, %r335, %r336;
	// end inline asm
	// begin inline asm
	shfl.sync.down.b32 %r322, %r323, %r334, %r335, %r336;
	// end inline asm
	mov.b64 	%rd30, {%r317, %r322};
	mov.b64 	%fd119, %rd30;
	// begin inline asm
	shfl.sync.down.b32 %r327, %r869, %r334, %r335, %r336;
	// end inline asm
	// begin inline asm
	shfl.sync.down.b32 %r332, %r333, %r334, %r335, %r336;
	// end inline asm
	setp.gt.s32 	%p78, %r230, 23;
	setp.gt.f64 	%p79, %fd171, %fd119;
	or.pred  	%p80, %p78, %p79;
	@%p80 bra 	$L__BB25_158;
	setp.geu.f64 	%p81, %fd171, %fd119;
	setp.lt.s32 	%p82, %r327, %r869;
	and.pred  	%p83, %p81, %p82;
	@%p83 bra 	$L__BB25_158;
	shr.u32 	%r347, %r332, 24;
	cvt.u16.u32 	%rs386, %r347;
	{ .reg .b16 tmp; mov.b32 {tmp, %rs385}, %r332; }
	shr.u32 	%r348, %r332, 8;
	cvt.u16.u32 	%rs384, %r348;
	cvt.u16.u32 	%rs383, %r332;
	mov.f64 	%fd171, %fd119;
	mov.u32 	%r869, %r327;
$L__BB25_158:
	cvt.u32.u16 	%r369, %rs383;
	and.b32  	%r370, %r369, 255;
	and.b16  	%rs302, %rs384, 255;
	mul.wide.u16 	%r371, %rs302, 256;
	or.b32  	%r372, %r371, %r370;
	cvt.u32.u16 	%r373, %rs385;
	shl.b32 	%r374, %r373, 16;
	and.b32  	%r375, %r374, 16711680;
	or.b32  	%r376, %r372, %r375;
	cvt.u32.u16 	%r377, %rs386;
	shl.b32 	%r378, %r377, 24;
	or.b32  	%r365, %r376, %r378;
	mov.b64 	%rd31, %fd171;
	mov.b64 	{%r350, %r355}, %rd31;
	mov.b32 	%r366, 16;
	mov.b32 	%r367, 31;
	mov.b32 	%r368, -1;
	// begin inline asm
	shfl.sync.down.b32 %r349, %r350, %r366, %r367, %r368;
	// end inline asm
	// begin inline asm
	shfl.sync.down.b32 %r354, %r355, %r366, %r367, %r368;
	// end inline asm
	mov.b64 	%rd32, {%r349, %r354};
	mov.b64 	%fd121, %rd32;
	// begin inline asm
	shfl.sync.down.b32 %r359, %r869, %r366, %r367, %r368;
	// end inline asm
	// begin inline asm
	shfl.sync.down.b32 %r364, %r365, %r366, %r367, %r368;
	// end inline asm
	setp.gt.s32 	%p84, %r230, 15;
	setp.gt.f64 	%p85, %fd171, %fd121;
	or.pred  	%p86, %p84, %p85;
	@%p86 bra 	$L__BB25_161;
	setp.geu.f64 	%p87, %fd171, %fd121;
	setp.lt.s32 	%p88, %r359, %r869;
	and.pred  	%p89, %p87, %p88;
	@%p89 bra 	$L__BB25_161;
	shr.u32 	%r379, %r364, 24;
	cvt.u16.u32 	%rs386, %r379;
	{ .reg .b16 tmp; mov.b32 {tmp, %rs385}, %r364; }
	shr.u32 	%r380, %r364, 8;
	cvt.u16.u32 	%rs384, %r380;
	cvt.u16.u32 	%rs383, %r364;
	mov.f64 	%fd171, %fd121;
	mov.u32 	%r869, %r359;
$L__BB25_161:
	setp.ne.s32 	%p90, %r230, 0;
	@%p90 bra 	$L__BB25_163;
	shr.u32 	%r381, %r100, 1;
	and.b32  	%r382, %r381, 496;
	mov.u32 	%r383, _ZZN3cub18CUB_300001_SM_10006detail6reduce28DeviceReduceSingleTileKernelINS2_10policy_hubIN4cuda3std3__45tupleIJdiEEEj12larger_tupleIdEE10Policy1000EN6thrust24THRUST_300001_SM_1000_NS12zip_iteratorINS8_IJNSF_6detail15normal_iteratorINSF_10device_ptrIdEEEENSF_17counting_iteratorIiNSF_11use_defaultESN_SN_EEEEEEEPS9_jSB_S9_S9_NS7_10__identityEEEvT0_T1_T2_T3_T4_T6_E12temp_storage;
	add.s32 	%r384, %r383, %r382;
	st.shared.f64 	[%r384+8], %fd171;
	st.shared.u32 	[%r384+16], %r869;
$L__BB25_163:
	bar.sync 	0;
	setp.ne.s32 	%p91, %r100, 0;
	@%p91 bra 	$L__BB25_185;
	ld.shared.f64 	%fd123, [_ZZN3cub18CUB_300001_SM_10006detail6reduce28DeviceReduceSingleTileKernelINS2_10policy_hubIN4cuda3std3__45tupleIJdiEEEj12larger_tupleIdEE10Policy1000EN6thrust24THRUST_300001_SM_1000_NS12zip_iteratorINS8_IJNSF_6detail15normal_iteratorINSF_10device_ptrIdEEEENSF_17counting_iteratorIiNSF_11use_defaultESN_SN_EEEEEEEPS9_jSB_S9_S9_NS7_10__identityEEEvT0_T1_T2_T3_T4_T6_E12temp_storage+24];
	ld.shared.u32 	%r177, [_ZZN3cub18CUB_300001_SM_10006detail6reduce28DeviceReduceSingleTileKernelINS2_10policy_hubIN4cuda3std3__45tupleIJdiEEEj12larger_tupleIdEE10Policy1000EN6thrust24THRUST_300001_SM_1000_NS12zip_iteratorINS8_IJNSF_6detail15normal_iteratorINSF_10device_ptrIdEEEENSF_17counting_iteratorIiNSF_11use_defaultESN_SN_EEEEEEEPS9_jSB_S9_S9_NS7_10__identityEEEvT0_T1_T2_T3_T4_T6_E12temp_storage+32];
	setp.lt.f64 	%p92, %fd123, %fd171;
	@%p92 bra 	$L__BB25_167;
	setp.geu.f64 	%p93, %fd171, %fd123;
	setp.lt.s32 	%p94, %r177, %r869;
	and.pred  	%p95, %p93, %p94;
	@%p95 bra 	$L__BB25_167;
	ld.shared.u32 	%r385, [_ZZN3cub18CUB_300001_SM_10006detail6reduce28DeviceReduceSingleTileKernelINS2_10policy_hubIN4cuda3std3__45tupleIJdiEEEj12larger_tupleIdEE10Policy1000EN6thrust24THRUST_300001_SM_1000_NS12zip_iteratorINS8_IJNSF_6detail15normal_iteratorINSF_10device_ptrIdEEEENSF_17counting_iteratorIiNSF_11use_defaultESN_SN_EEEEEEEPS9_jSB_S9_S9_NS7_10__identityEEEvT0_T1_T2_T3_T4_T6_E12temp_storage+36];
	bfe.u32 	%r386, %r385, 24, 8;
	cvt.u16.u32 	%rs386, %r386;
	bfe.u32 	%r387, %r385, 16, 8;
	cvt.u16.u32 	%rs385, %r387;
	bfe.u32 	%r388, %r385, 8, 8;
	cvt.u16.u32 	%rs384, %r388;
	bfe.u32 	%r389, %r385, 0, 8;
	cvt.u16.u32 	%rs383, %r389;
	mov.f64 	%fd171, %fd123;
	mov.u32 	%r869, %r177;
$L__BB25_167:
	ld.shared.f64 	%fd125, [_ZZN3cub18CUB_300001_SM_10006detail6reduce28DeviceReduceSingleTileKernelINS2_10policy_hubIN4cuda3std3__45tupleIJdiEEEj12larger_tupleIdEE10Policy1000EN6thrust24THRUST_300001_SM_1000_NS12zip_iteratorINS8_IJNSF_6detail15normal_iteratorINSF_10device_ptrIdEEEENSF_17counting_iteratorIiNSF_11use_defaultESN_SN_EEEEEEEPS9_jSB_S9_S9_NS7_10__identityEEEvT0_T1_T2_T3_T4_T6_E12temp_storage+40];
	ld.shared.u32 	%r179, [_ZZN3cub18CUB_300001_SM_10006detail6reduce28DeviceReduceSingleTileKernelINS2_10policy_hubIN4cuda3std3__45tupleIJdiEEEj12larger_tupleIdEE10Policy1000EN6thrust24THRUST_300001_SM_1000_NS12zip_iteratorINS8_IJNSF_6detail15normal_iteratorINSF_10device_ptrIdEEEENSF_17counting_iteratorIiNSF_11use_defaultESN_SN_EEEEEEEPS9_jSB_S9_S9_NS7_10__identityEEEvT0_T1_T2_T3_T4_T6_E12temp_storage+48];
	setp.lt.f64 	%p96, %fd125, %fd171;
	@%p96 bra 	$L__BB25_170;
	setp.geu.f64 	%p97, %fd171, %fd125;
	setp.lt.s32 	%p98, %r179, %r869;
	and.pred  	%p99, %p97, %p98;
	@%p99 bra 	$L__BB25_170;
	ld.shared.u32 	%r390, [_ZZN3cub18CUB_300001_SM_10006detail6reduce28DeviceReduceSingleTileKernelINS2_10policy_hubIN4cuda3std3__45tupleIJdiEEEj12larger_tupleIdEE10Policy1000EN6thrust24THRUST_300001_SM_1000_NS12zip_iteratorINS8_IJNSF_6detail15normal_iteratorINSF_10device_ptrIdEEEENSF_17counting_iteratorIiNSF_11use_defaultESN_SN_EEEEEEEPS9_jSB_S9_S9_NS7_10__identityEEEvT0_T1_T2_T3_T4_T6_E12temp_storage+52];
	bfe.u32 	%r391, %r390, 24, 8;
	cvt.u16.u32 	%rs386, %r391;
	bfe.u32 	%r392, %r390, 16, 8;
	cvt.u16.u32 	%rs385, %r392;
	bfe.u32 	%r393, %r390, 8, 8;
	cvt.u16.u32 	%rs384, %r393;
	bfe.u32 	%r394, %r390, 0, 8;
	cvt.u16.u32 	%rs383, %r394;
	mov.f64 	%fd171, %fd125;
	mov.u32 	%r869, %r179;
$L__BB25_170:
	ld.shared.f64 	%fd127, [_ZZN3cub18CUB_300001_SM_10006detail6reduce28DeviceReduceSingleTileKernelINS2_10policy_hubIN4cuda3std3__45tupleIJdiEEEj12larger_tupleIdEE10Policy1000EN6thrust24THRUST_300001_SM_1000_NS12zip_iteratorINS8_IJNSF_6detail15normal_iteratorINSF_10device_ptrIdEEEENSF_17counting_iteratorIiNSF_11use_defaultESN_SN_EEEEEEEPS9_jSB_S9_S9_NS7_10__identityEEEvT0_T1_T2_T3_T4_T6_E12temp_storage+56];
	ld.shared.u32 	%r181, [_ZZN3cub18CUB_300001_SM_10006detail6reduce28DeviceReduceSingleTileKernelINS2_10policy_hubIN4cuda3std3__45tupleIJdiEEEj12larger_tupleIdEE10Policy1000EN6thrust24THRUST_300001_SM_1000_NS12zip_iteratorINS8_IJNSF_6detail15normal_iteratorINSF_10device_ptrIdEEEENSF_17counting_iteratorIiNSF_11use_defaultESN_SN_EEEEEEEPS9_jSB_S9_S9_NS7_10__identityEEEvT0_T1_T2_T3_T4_T6_E12temp_storage+64];
	setp.lt.f64 	%p100, %fd127, %fd171;
	@%p100 bra 	$L__BB25_173;
	setp.geu.f64 	%p101, %fd171, %fd127;
	setp.lt.s32 	%p102, %r181, %r869;
	and.pred  	%p103, %p101, %p102;
	@%p103 bra 	$L__BB25_173;
	ld.shared.u32 	%r395, [_ZZN3cub18CUB_300001_SM_10006detail6reduce28DeviceReduceSingleTileKernelINS2_10policy_hubIN4cuda3std3__45tupleIJdiEEEj12larger_tupleIdEE10Policy1000EN6thrust24THRUST_300001_SM_1000_NS12zip_iteratorINS8_IJNSF_6detail15normal_iteratorINSF_10device_ptrIdEEEENSF_17counting_iteratorIiNSF_11use_defaultESN_SN_EEEEEEEPS9_jSB_S9_S9_NS7_10__identityEEEvT0_T1_T2_T3_T4_T6_E12temp_storage+68];
	bfe.u32 	%r396, %r395, 24, 8;
	cvt.u16.u32 	%rs386, %r396;
	bfe.u32 	%r397, %r395, 16, 8;
	cvt.u16.u32 	%rs385, %r397;
	bfe.u32 	%r398, %r395, 8, 8;
	cvt.u16.u32 	%rs384, %r398;
	bfe.u32 	%r399, %r395, 0, 8;
	cvt.u16.u32 	%rs383, %r399;
	mov.f64 	%fd171, %fd127;
	mov.u32 	%r869, %r181;
$L__BB25_173:
	ld.shared.f64 	%fd129, [_ZZN3cub18CUB_300001_SM_10006detail6reduce28DeviceReduceSingleTileKernelINS2_10policy_hubIN4cuda3std3__45tupleIJdiEEEj12larger_tupleIdEE10Policy1000EN6thrust24THRUST_300001_SM_1000_NS12zip_iteratorINS8_IJNSF_6detail15normal_iteratorINSF_10device_ptrIdEEEENSF_17counting_iteratorIiNSF_11use_defaultESN_SN_EEEEEEEPS9_jSB_S9_S9_NS7_10__identityEEEvT0_T1_T2_T3_T4_T6_E12temp_storage+72];
	ld.shared.u32 	%r183, [_ZZN3cub18CUB_300001_SM_10006detail6reduce28DeviceReduceSingleTileKernelINS2_10policy_hubIN4cuda3std3__45tupleIJdiEEEj12larger_tupleIdEE10Policy1000EN6thrust24THRUST_300001_SM_1000_NS12zip_iteratorINS8_IJNSF_6detail15normal_iteratorINSF_10device_ptrIdEEEENSF_17counting_iteratorIiNSF_11use_defaultESN_SN_EEEEEEEPS9_jSB_S9_S9_NS7_10__identityEEEvT0_T1_T2_T3_T4_T6_E12temp_storage+80];
	setp.lt.f64 	%p104, %fd129, %fd171;
	@%p104 bra 	$L__BB25_176;
	setp.geu.f64 	%p105, %fd171, %fd129;
	setp.lt.s32 	%p106, %r183, %r869;
	and.pred  	%p107, %p105, %p106;
	@%p107 bra 	$L__BB25_176;
	ld.shared.u32 	%r400, [_ZZN3cub18CUB_300001_SM_10006detail6reduce28DeviceReduceSingleTileKernelINS2_10policy_hubIN4cuda3std3__45tupleIJdiEEEj12larger_tupleIdEE10Policy1000EN6thrust24THRUST_300001_SM_1000_NS12zip_iteratorINS8_IJNSF_6detail15normal_iteratorINSF_10device_ptrIdEEEENSF_17counting_iteratorIiNSF_11use_defaultESN_SN_EEEEEEEPS9_jSB_S9_S9_NS7_10__identityEEEvT0_T1_T2_T3_T4_T6_E12temp_storage+84];
	bfe.u32 	%r401, %r400, 24, 8;
	cvt.u16.u32 	%rs386, %r401;
	bfe.u32 	%r402, %r400, 16, 8;
	cvt.u16.u32 	%rs385, %r402;
	bfe.u32 	%r403, %r400, 8, 8;
	cvt.u16.u32 	%rs384, %r403;
	bfe.u32 	%r404, %r400, 0, 8;
	cvt.u16.u32 	%rs383, %r404;
	mov.f64 	%fd171, %fd129;
	mov.u32 	%r869, %r183;
$L__BB25_176:
	ld.shared.f64 	%fd131, [_ZZN3cub18CUB_300001_SM_10006detail6reduce28DeviceReduceSingleTileKernelINS2_10policy_hubIN4cuda3std3__45tupleIJdiEEEj12larger_tupleIdEE10Policy1000EN6thrust24THRUST_300001_SM_1000_NS12zip_iteratorINS8_IJNSF_6detail15normal_iteratorINSF_10device_ptrIdEEEENSF_17counting_iteratorIiNSF_11use_defaultESN_SN_EEEEEEEPS9_jSB_S9_S9_NS7_10__identityEEEvT0_T1_T2_T3_T4_T6_E12temp_storage+88];
	ld.shared.u32 	%r185, [_ZZN3cub18CUB_300001_SM_10006detail6reduce28DeviceReduceSingleTileKernelINS2_10policy_hubIN4cuda3std3__45tupleIJdiEEEj12larger_tupleIdEE10Policy1000EN6thrust24THRUST_300001_SM_1000_NS12zip_iteratorINS8_IJNSF_6detail15normal_iteratorINSF_10device_ptrIdEEEENSF_17counting_iteratorIiNSF_11use_defaultESN_SN_EEEEEEEPS9_jSB_S9_S9_NS7_10__identityEEEvT0_T1_T2_T3_T4_T6_E12temp_storage+96];
	setp.lt.f64 	%p108, %fd131, %fd171;
	@%p108 bra 	$L__BB25_179;
	setp.geu.f64 	%p109, %fd171, %fd131;
	setp.lt.s32 	%p110, %r185, %r869;
	and.pred  	%p111, %p109, %p110;
	@%p111 bra 	$L__BB25_179;
	ld.shared.u32 	%r405, [_ZZN3cub18CUB_300001_SM_10006detail6reduce28DeviceReduceSingleTileKernelINS2_10policy_hubIN4cuda3std3__45tupleIJdiEEEj12larger_tupleIdEE10Policy1000EN6thrust24THRUST_300001_SM_1000_NS12zip_iteratorINS8_IJNSF_6detail15normal_iteratorINSF_10device_ptrIdEEEENSF_17counting_iteratorIiNSF_11use_defaultESN_SN_EEEEEEEPS9_jSB_S9_S9_NS7_10__identityEEEvT0_T1_T2_T3_T4_T6_E12temp_storage+100];
	bfe.u32 	%r406, %r405, 24, 8;
	cvt.u16.u32 	%rs386, %r406;
	bfe.u32 	%r407, %r405, 16, 8;
	cvt.u16.u32 	%rs385, %r407;
	bfe.u32 	%r408, %r405, 8, 8;
	cvt.u16.u32 	%rs384, %r408;
	bfe.u32 	%r409, %r405, 0, 8;
	cvt.u16.u32 	%rs383, %r409;
	mov.f64 	%fd171, %fd131;
	mov.u32 	%r869, %r185;
$L__BB25_179:
	ld.shared.f64 	%fd133, [_ZZN3cub18CUB_300001_SM_10006detail6reduce28DeviceReduceSingleTileKernelINS2_10policy_hubIN4cuda3std3__45tupleIJdiEEEj12larger_tupleIdEE10Policy1000EN6thrust24THRUST_300001_SM_1000_NS12zip_iteratorINS8_IJNSF_6detail15normal_iteratorINSF_10device_ptrIdEEEENSF_17counting_iteratorIiNSF_11use_defaultESN_SN_EEEEEEEPS9_jSB_S9_S9_NS7_10__identityEEEvT0_T1_T2_T3_T4_T6_E12temp_storage+104];
	ld.shared.u32 	%r187, [_ZZN3cub18CUB_300001_SM_10006detail6reduce28DeviceReduceSingleTileKernelINS2_10policy_hubIN4cuda3std3__45tupleIJdiEEEj12larger_tupleIdEE10Policy1000EN6thrust24THRUST_300001_SM_1000_NS12zip_iteratorINS8_IJNSF_6detail15normal_iteratorINSF_10device_ptrIdEEEENSF_17counting_iteratorIiNSF_11use_defaultESN_SN_EEEEEEEPS9_jSB_S9_S9_NS7_10__identityEEEvT0_T1_T2_T3_T4_T6_E12temp_storage+112];
	setp.lt.f64 	%p112, %fd133, %fd171;
	@%p112 bra 	$L__BB25_182;
	setp.geu.f64 	%p113, %fd171, %fd133;
	setp.lt.s32 	%p114, %r187, %r869;
	and.pred  	%p115, %p113, %p114;
	@%p115 bra 	$L__BB25_182;
	ld.shared.u32 	%r410, [_ZZN3cub18CUB_300001_SM_10006detail6reduce28DeviceReduceSingleTileKernelINS2_10policy_hubIN4cuda3std3__45tupleIJdiEEEj12larger_tupleIdEE10Policy1000EN6thrust24THRUST_300001_SM_1000_NS12zip_iteratorINS8_IJNSF_6detail15normal_iteratorINSF_10device_ptrIdEEEENSF_17counting_iteratorIiNSF_11use_defaultESN_SN_EEEEEEEPS9_jSB_S9_S9_NS7_10__identityEEEvT0_T1_T2_T3_T4_T6_E12temp_storage+116];
	bfe.u32 	%r411, %r410, 24, 8;
	cvt.u16.u32 	%rs386, %r411;
	bfe.u32 	%r412, %r410, 16, 8;
	cvt.u16.u32 	%rs385, %r412;
	bfe.u32 	%r413, %r410, 8, 8;
	cvt.u16.u32 	%rs384, %r413;
	bfe.u32 	%r414, %r410, 0, 8;
	cvt.u16.u32 	%rs383, %r414;
	mov.f64 	%fd171, %fd133;
	mov.u32 	%r869, %r187;
$L__BB25_182:
	ld.shared.f64 	%fd135, [_ZZN3cub18CUB_300001_SM_10006detail6reduce28DeviceReduceSingleTileKernelINS2_10policy_hubIN4cuda3std3__45tupleIJdiEEEj12larger_tupleIdEE10Policy1000EN6thrust24THRUST_300001_SM_1000_NS12zip_iteratorINS8_IJNSF_6detail15normal_iteratorINSF_10device_ptrIdEEEENSF_17counting_iteratorIiNSF_11use_defaultESN_SN_EEEEEEEPS9_jSB_S9_S9_NS7_10__identityEEEvT0_T1_T2_T3_T4_T6_E12temp_storage+120];
	ld.shared.u32 	%r189, [_ZZN3cub18CUB_300001_SM_10006detail6reduce28DeviceReduceSingleTileKernelINS2_10policy_hubIN4cuda3std3__45tupleIJdiEEEj12larger_tupleIdEE10Policy1000EN6thrust24THRUST_300001_SM_1000_NS12zip_iteratorINS8_IJNSF_6detail15normal_iteratorINSF_10device_ptrIdEEEENSF_17counting_iteratorIiNSF_11use_defaultESN_SN_EEEEEEEPS9_jSB_S9_S9_NS7_10__identityEEEvT0_T1_T2_T3_T4_T6_E12temp_storage+128];
	setp.lt.f64 	%p116, %fd135, %fd171;
	@%p116 bra 	$L__BB25_185;
	setp.geu.f64 	%p117, %fd171, %fd135;
	setp.lt.s32 	%p118, %r189, %r869;
	and.pred  	%p119, %p117, %p118;
	@%p119 bra 	$L__BB25_185;
	ld.shared.u32 	%r415, [_ZZN3cub18CUB_300001_SM_10006detail6reduce28DeviceReduceSingleTileKernelINS2_10policy_hubIN4cuda3std3__45tupleIJdiEEEj12larger_tupleIdEE10Policy1000EN6thrust24THRUST_300001_SM_1000_NS12zip_iteratorINS8_IJNSF_6detail15normal_iteratorINSF_10device_ptrIdEEEENSF_17counting_iteratorIiNSF_11use_defaultESN_SN_EEEEEEEPS9_jSB_S9_S9_NS7_10__identityEEEvT0_T1_T2_T3_T4_T6_E12temp_storage+132];
	bfe.u32 	%r416, %r415, 24, 8;
	cvt.u16.u32 	%rs386, %r416;
	bfe.u32 	%r417, %r415, 16, 8;
	cvt.u16.u32 	%rs385, %r417;
	bfe.u32 	%r418, %r415, 8, 8;
	cvt.u16.u32 	%rs384, %r418;
	bfe.u32 	%r419, %r415, 0, 8;
	cvt.u16.u32 	%rs383, %r419;
	mov.u32 	%r869, %r189;
	mov.f64 	%fd171, %fd135;
$L__BB25_185:
	mov.u32 	%r818, %tid.x;
	setp.ne.s32 	%p275, %r818, 0;
	@%p275 bra 	$L__BB25_190;
	setp.lt.f64 	%p276, %fd171, %fd207;
	@%p276 bra 	$L__BB25_189;
	setp.geu.f64 	%p277, %fd207, %fd171;
	setp.lt.s32 	%p278, %r869, %r915;
	and.pred  	%p279, %p277, %p278;
	@%p279 bra 	$L__BB25_189;
	mov.f64 	%fd207, %fd171;
	mov.u32 	%r915, %r869;
	mov.u16 	%rs451, %rs383;
	mov.u16 	%rs452, %rs384;
	mov.u16 	%rs453, %rs385;
	mov.u16 	%rs454, %rs386;
$L__BB25_189:
	st.global.f64 	[%rd1], %fd207;
	st.global.u32 	[%rd1+8], %r915;
	cvt.u32.u16 	%r819, %rs454;
	cvt.u32.u16 	%r820, %rs453;
	prmt.b32 	%r821, %r820, %r819, 0x3340U;
	cvt.u32.u16 	%r822, %rs452;
	cvt.u32.u16 	%r823, %rs451;
	prmt.b32 	%r824, %r823, %r822, 0x3340U;
	prmt.b32 	%r825, %r824, %r821, 0x5410U;
	st.global.u32 	[%rd1+12], %r825;
$L__BB25_190:
	ret;

}
	// .globl	_ZN3cub18CUB_300001_SM_10006detail6reduce18DeviceReduceKernelINS2_10policy_hubIN4cuda3std3__45tupleIJdiEEEj12larger_tupleIdEE10Policy1000EN6thrust24THRUST_300001_SM_1000_NS12zip_iteratorINS8_IJNSF_6detail15normal_iteratorINSF_10device_ptrIdEEEENSF_17counting_iteratorIiNSF_11use_defaultESN_SN_EEEEEEEjSB_S9_NS7_10__identityEEEvT0_PT3_T1_NS0_13GridEvenShareISV_EET2_T4_
.visible .entry _ZN3cub18CUB_300001_SM_10006detail6reduce18DeviceReduceKernelINS2_10policy_hubIN4cuda3std3__45tupleIJdiEEEj12larger_tupleIdEE10Policy1000EN6thrust24THRUST_300001_SM_1000_NS12zip_iteratorINS8_IJNSF_6detail15normal_iteratorINSF_10device_ptrIdEEEENSF_17counting_iteratorIiNSF_11use_defaultESN_SN_EEEEEEEjSB_S9_NS7_10__identityEEEvT0_PT3_T1_NS0_13GridEvenShareISV_EET2_T4_(
	.param .align 8 .b8 _ZN3cub18CUB_300001_SM_10006detail6reduce18DeviceReduceKernelINS2_10policy_hubIN4cuda3std3__45tupleIJdiEEEj12larger_tupleIdEE10Policy1000EN6thrust24THRUST_300001_SM_1000_NS12zip_iteratorINS8_IJNSF_6detail15normal_iteratorINSF_10device_ptrIdEEEENSF_17counting_iteratorIiNSF_11use_defaultESN_SN_EEEEEEEjSB_S9_NS7_10__identityEEEvT0_PT3_T1_NS0_13GridEvenShareISV_EET2_T4__param_0[16],
	.param .u64 .ptr .align 1 _ZN3cub18CUB_300001_SM_10006detail6reduce18DeviceReduceKernelINS2_10policy_hubIN4cuda3std3__45tupleIJdiEEEj12larger_tupleIdEE10Policy1000EN6thrust24THRUST_300001_SM_1000_NS12zip_iteratorINS8_IJNSF_6detail15normal_iteratorINSF_10device_ptrIdEEEENSF_17counting_iteratorIiNSF_11use_defaultESN_SN_EEEEEEEjSB_S9_NS7_10__identityEEEvT0_PT3_T1_NS0_13GridEvenShareISV_EET2_T4__param_1,
	.param .u32 _ZN3cub18CUB_300001_SM_10006detail6reduce18DeviceReduceKernelINS2_10policy_hubIN4cuda3std3__45tupleIJdiEEEj12larger_tupleIdEE10Policy1000EN6thrust24THRUST_300001_SM_1000_NS12zip_iteratorINS8_IJNSF_6detail15normal_iteratorINSF_10device_ptrIdEEEENSF_17counting_iteratorIiNSF_11use_defaultESN_SN_EEEEEEEjSB_S9_NS7_10__identityEEEvT0_PT3_T1_NS0_13GridEvenShareISV_EET2_T4__param_2,
	.param .align 4 .b8 _ZN3cub18CUB_300001_SM_10006detail6reduce18DeviceReduceKernelINS2_10policy_hubIN4cuda3std3__45tupleIJdiEEEj12larger_tupleIdEE10Policy1000EN6thrust24THRUST_300001_SM_1000_NS12zip_iteratorINS8_IJNSF_6detail15normal_iteratorINSF_10device_ptrIdEEEENSF_17counting_iteratorIiNSF_11use_defaultESN_SN_EEEEEEEjSB_S9_NS7_10__identityEEEvT0_PT3_T1_NS0_13GridEvenShareISV_EET2_T4__param_3[40],
	.param .align 1 .b8 _ZN3cub18CUB_300001_SM_10006detail6reduce18DeviceReduceKernelINS2_10policy_hubIN4cuda3std3__45tupleIJdiEEEj12larger_tupleIdEE10Policy1000EN6thrust24THRUST_300001_SM_1000_NS12zip_iteratorINS8_IJNSF_6detail15normal_iteratorINSF_10device_ptrIdEEEENSF_17counting_iteratorIiNSF_11use_defaultESN_SN_EEEEEEEjSB_S9_NS7_10__identityEEEvT0_PT3_T1_NS0_13GridEvenShareISV_EET2_T4__param_4[1],
	.param .align 1 .b8 _ZN3cub18CUB_300001_SM_10006detail6reduce18DeviceReduceKernelINS2_10policy_hubIN4cuda3std3__45tupleIJdiEEEj12larger_tupleIdEE10Policy1000EN6thrust24THRUST_300001_SM_1000_NS12zip_iteratorINS8_IJNSF_6detail15normal_iteratorINSF_10device_ptrIdEEEENSF_17counting_iteratorIiNSF_11use_defaultESN_SN_EEEEEEEjSB_S9_NS7_10__identityEEEvT0_PT3_T1_NS0_13GridEvenShareISV_EET2_T4__param_5[1]
)
.maxntid 256
{
	.reg .pred 	%p<276>;
	.reg .b16 	%rs<163>;
	.reg .b32 	%r<832>;
	.reg .b64 	%rd<63>;
	.reg .b64 	%fd<227>;
	// demoted variable
	.shared .align 8 .b8 _ZZN3cub18CUB_300001_SM_10006detail6reduce18DeviceReduceKernelINS2_10policy_hubIN4cuda3std3__45tupleIJdiEEEj12larger_tupleIdEE10Policy1000EN6thrust24THRUST_300001_SM_1000_NS12zip_iteratorINS8_IJNSF_6detail15normal_iteratorINSF_10device_ptrIdEEEENSF_17counting_iteratorIiNSF_11use_defaultESN_SN_EEEEEEEjSB_S9_NS7_10__identityEEEvT0_PT3_T1_NS0_13GridEvenShareISV_EET2_T4_E12temp_storage[152];
	ld.param.u32 	%r2, [_ZN3cub18CUB_300001_SM_10006detail6reduce18DeviceReduceKernelINS2_10policy_hubIN4cuda3std3__45tupleIJdiEEEj12larger_tupleIdEE10Policy1000EN6thrust24THRUST_300001_SM_1000_NS12zip_iteratorINS8_IJNSF_6detail15normal_iteratorINSF_10device_ptrIdEEEENSF_17counting_iteratorIiNSF_11use_defaultESN_SN_EEEEEEEjSB_S9_NS7_10__identityEEEvT0_PT3_T1_NS0_13GridEvenShareISV_EET2_T4__param_0+8];
	ld.param.u32 	%r1, [_ZN3cub18CUB_300001_SM_10006detail6reduce18DeviceReduceKernelINS2_10policy_hubIN4cuda3std3__45tupleIJdiEEEj12larger_tupleIdEE10Policy1000EN6thrust24THRUST_300001_SM_1000_NS12zip_iteratorINS8_IJNSF_6detail15normal_iteratorINSF_10device_ptrIdEEEENSF_17counting_iteratorIiNSF_11use_defaultESN_SN_EEEEEEEjSB_S9_NS7_10__identityEEEvT0_PT3_T1_NS0_13GridEvenShareISV_EET2_T4__param_3+20];
	ld.param.u32 	%r203, [_ZN3cub18CUB_300001_SM_10006detail6reduce18DeviceReduceKernelINS2_10policy_hubIN4cuda3std3__45tupleIJdiEEEj12larger_tupleIdEE10Policy1000EN6thrust24THRUST_300001_SM_1000_NS12zip_iteratorINS8_IJNSF_6detail15normal_iteratorINSF_10device_ptrIdEEEENSF_17counting_iteratorIiNSF_11use_defaultESN_SN_EEEEEEEjSB_S9_NS7_10__identityEEEvT0_PT3_T1_NS0_13GridEvenShareISV_EET2_T4__param_3+24];
	ld.param.u64 	%rd3, [_ZN3cub18CUB_300001_SM_10006detail6reduce18DeviceReduceKernelINS2_10policy_hubIN4cuda3std3__45tupleIJdiEEEj12larger_tupleIdEE10Policy1000EN6thrust24THRUST_300001_SM_1000_NS12zip_iteratorINS8_IJNSF_6detail15normal_iteratorINSF_10device_ptrIdEEEENSF_17counting_iteratorIiNSF_11use_defaultESN_SN_EEEEEEEjSB_S9_NS7_10__identityEEEvT0_PT3_T1_NS0_13GridEvenShareISV_EET2_T4__param_0];
	ld.param.u64 	%rd2, [_ZN3cub18CUB_300001_SM_10006detail6reduce18DeviceReduceKernelINS2_10policy_hubIN4cuda3std3__45tupleIJdiEEEj12larger_tupleIdEE10Policy1000EN6thrust24THRUST_300001_SM_1000_NS12zip_iteratorINS8_IJNSF_6detail15normal_iteratorINSF_10device_ptrIdEEEENSF_17counting_iteratorIiNSF_11use_defaultESN_SN_EEEEEEEjSB_S9_NS7_10__identityEEEvT0_PT3_T1_NS0_13GridEvenShareISV_EET2_T4__param_1];
	cvta.to.global.u64 	%rd1, %rd3;
	mov.u32 	%r3, %ctaid.x;
	shl.b32 	%r4, %r203, 10;
	shl.b32 	%r5, %r3, 10;
	sub.s32 	%r6, %r1, %r5;
	setp.gt.u32 	%p1, %r6, 1023;
	@%p1 bra 	$L__BB26_91;
	mov.u32 	%r7, %tid.x;
	setp.ge.u32 	%p120, %r7, %r6;
	mov.f64 	%fd192, 0d0000000000000000;
	mov.b32 	%r788, 0;
	mov.u32 	%r763, %r7;
	@%p120 bra 	$L__BB26_3;
	add.s32 	%r395, %r5, %r7;
	mul.wide.u32 	%rd28, %r395, 8;
	add.s64 	%rd29, %rd1, %rd28;
	add.s32 	%r788, %r2, %r395;
	ld.global.f64 	%fd192, [%rd29];
	add.s32 	%r763, %r7, 256;
$L__BB26_3:
	setp.ge.u32 	%p121, %r763, %r6;
	@%p121 bra 	$L__BB26_21;
	not.b32 	%r397, %r763;
	add.s32 	%r398, %r1, %r397;
	sub.s32 	%r399, %r398, %r5;
	shr.u32 	%r400, %r399, 8;
	add.s32 	%r12, %r400, 1;
	and.b32  	%r13, %r12, 3;
	setp.lt.u32 	%p122, %r399, 768;
	@%p122 bra 	$L__BB26_16;
	add.s32 	%r756, %r763, 512;
	add.s32 	%r755, %r763, %r5;
	add.s32 	%r754, %r755, %r2;
	and.b32  	%r401, %r12, 33554428;
	neg.s32 	%r753, %r401;
$L__BB26_6:
	mul.wide.u32 	%rd30, %r755, 8;
	add.s64 	%rd31, %rd1, %rd30;
	ld.global.f64 	%fd4, [%rd31];
	setp.lt.f64 	%p123, %fd4, %fd192;
	@%p123 bra 	$L__BB26_8;
	setp.geu.f64 	%p124, %fd192, %fd4;
	setp.lt.s32 	%p125, %r754, %r788;
	and.pred  	%p126, %p124, %p125;
	selp.b32 	%r788, %r788, %r754, %p126;
	selp.f64 	%fd192, %fd192, %fd4, %p126;
$L__BB26_8:
	add.s32 	%r402, %r755, 256;
	mul.wide.u32 	%rd32, %r402, 8;
	add.s64 	%rd33, %rd1, %rd32;
	ld.global.f64 	%fd7, [%rd33];
	setp.lt.f64 	%p127, %fd7, %fd192;
	@%p127 bra 	$L__BB26_10;
	add.s32 	%r403, %r754, 256;
	setp.geu.f64 	%p128, %fd192, %fd7;
	setp.lt.s32 	%p129, %r403, %r788;
	and.pred  	%p130, %p128, %p129;
	selp.b32 	%r788, %r788, %r403, %p130;
	selp.f64 	%fd192, %fd192, %fd7, %p130;
$L__BB26_10:
	add.s32 	%r404, %r755, 512;
	mul.wide.u32 	%rd34, %r404, 8;
	add.s64 	%rd35, %rd1, %rd34;
	ld.global.f64 	%fd10, [%rd35];
	setp.lt.f64 	%p131, %fd10, %fd192;
	@%p131 bra 	$L__BB26_12;
	add.s32 	%r405, %r754, 512;
	setp.geu.f64 	%p132, %fd192, %fd10;
	setp.lt.s32 	%p133, %r405, %r788;
	and.pred  	%p134, %p132, %p133;
	selp.b32 	%r788, %r788, %r405, %p134;
	selp.f64 	%fd192, %fd192, %fd10, %p134;
$L__BB26_12:
	add.s32 	%r406, %r755, 768;
	mul.wide.u32 	%rd36, %r406, 8;
	add.s64 	%rd37, %rd1, %rd36;
	ld.global.f64 	%fd13, [%rd37];
	setp.lt.f64 	%p135, %fd13, %fd192;
	@%p135 bra 	$L__BB26_14;
	add.s32 	%r407, %r754, 768;
	setp.geu.f64 	%p136, %fd192, %fd13;
	setp.lt.s32 	%p137, %r407, %r788;
	and.pred  	%p138, %p136, %p137;
	selp.b32 	%r788, %r788, %r407, %p138;
	selp.f64 	%fd192, %fd192, %fd13, %p138;
$L__BB26_14:
	add.s32 	%r756, %r756, 1024;
	add.s32 	%r755, %r755, 1024;
	add.s32 	%r754, %r754, 1024;
	add.s32 	%r753, %r753, 4;
	setp.ne.s32 	%p139, %r753, 0;
	@%p139 bra 	$L__BB26_6;
	add.s32 	%r763, %r756, -512;
$L__BB26_16:
	setp.eq.s32 	%p140, %r13, 0;
	@%p140 bra 	$L__BB26_21;
	add.s32 	%r766, %r763, %r5;
	add.s32 	%r767, %r766, %r2;
	neg.s32 	%r765, %r13;
$L__BB26_18:
	.pragma "nounroll";
	mul.wide.u32 	%rd38, %r766, 8;
	add.s64 	%rd39, %rd1, %rd38;
	ld.global.f64 	%fd19, [%rd39];
	setp.lt.f64 	%p141, %fd19, %fd192;
	@%p141 bra 	$L__BB26_20;
	setp.geu.f64 	%p142, %fd192, %fd19;
	setp.lt.s32 	%p143, %r767, %r788;
	and.pred  	%p144, %p142, %p143;
	selp.b32 	%r788, %r788, %r767, %p144;
	selp.f64 	%fd192, %fd192, %fd19, %p144;
$L__BB26_20:
	add.s32 	%r767, %r767, 256;
	add.s32 	%r766, %r766, 256;
	add.s32 	%r765, %r765, 1;
	setp.ne.s32 	%p145, %r765, 0;
	@%p145 bra 	$L__BB26_18;
$L__BB26_21:
	setp.lt.s32 	%p146, %r6, 256;
	@%p146 bra 	$L__BB26_53;
	// begin inline asm
	mov.u32 %r583, %laneid;
	// end inline asm
	mov.b64 	%rd50, %fd192;
	mov.b64 	{%r585, %r590}, %rd50;
	mov.b32 	%r601, 1;
	mov.b32 	%r602, 31;
	mov.b32 	%r603, -1;
	// begin inline asm
	shfl.sync.down.b32 %r584, %r585, %r601, %r602, %r603;
	// end inline asm
	// begin inline asm
	shfl.sync.down.b32 %r589, %r590, %r601, %r602, %r603;
	// end inline asm
	mov.b64 	%rd51, {%r584, %r589};
	mov.b64 	%fd23, %rd51;
	// begin inline asm
	shfl.sync.down.b32 %r594, %r788, %r601, %r602, %r603;
	// end inline asm
	mov.b32 	%r600, 0;
	// begin inline asm
	shfl.sync.down.b32 %r599, %r600, %r601, %r602, %r603;
	// end inline asm
	setp.gt.s32 	%p215, %r583, 30;
	setp.gt.f64 	%p216, %fd192, %fd23;
	or.pred  	%p217, %p215, %p216;
	mov.b16 	%rs119, 0;
	mov.u16 	%rs120, %rs119;
	mov.u16 	%rs121, %rs119;
	mov.u16 	%rs122, %rs119;
	@%p217 bra 	$L__BB26_25;
	setp.geu.f64 	%p218, %fd192, %fd23;
	setp.lt.s32 	%p219, %r594, %r788;
	and.pred  	%p220, %p218, %p219;
	@%p220 bra 	$L__BB26_25;
	shr.u32 	%r604, %r599, 24;
	cvt.u16.u32 	%rs119, %r604;
	{ .reg .b16 tmp; mov.b32 {tmp, %rs120}, %r599; }
	shr.u32 	%r605, %r599, 8;
	cvt.u16.u32 	%rs121, %r605;
	cvt.u16.u32 	%rs122, %r599;
	mov.u32 	%r788, %r594;
	mov.f64 	%fd192, %fd23;
$L__BB26_25:
	cvt.u32.u16 	%r626, %rs122;
	and.b32  	%r627, %r626, 255;
	and.b16  	%rs111, %rs121, 255;
	mul.wide.u16 	%r628, %rs111, 256;
	or.b32  	%r629, %r628, %r627;
	cvt.u32.u16 	%r630, %rs120;
	shl.b32 	%r631, %r630, 16;
	and.b32  	%r632, %r631, 16711680;
	or.b32  	%r633, %r629, %r632;
	cvt.u32.u16 	%r634, %rs119;
	shl.b32 	%r635, %r634, 24;
	or.b32  	%r622, %r633, %r635;
	mov.b64 	%rd52, %fd192;
	mov.b64 	{%r607, %r612}, %rd52;
	mov.b32 	%r623, 2;
	mov.b32 	%r624, 31;
	mov.b32 	%r625, -1;
	// begin inline asm
	shfl.sync.down.b32 %r606, %r607, %r623, %r624, %r625;
	// end inline asm
	// begin inline asm
	shfl.sync.down.b32 %r611, %r612, %r623, %r624, %r625;
	// end inline asm
	mov.b64 	%rd53, {%r606, %r611};
	mov.b64 	%fd25, %rd53;
	// begin inline asm
	shfl.sync.down.b32 %r616, %r788, %r623, %r624, %r625;
	// end inline asm
	// begin inline asm
	shfl.sync.down.b32 %r621, %r622, %r623, %r624, %r625;
	// end inline asm
	setp.gt.s32 	%p221, %r583, 29;
	setp.gt.f64 	%p222, %fd192, %fd25;
	or.pred  	%p223, %p221, %p222;
	@%p223 bra 	$L__BB26_28;
	setp.geu.f64 	%p224, %fd192, %fd25;
	setp.lt.s32 	%p225, %r616, %r788;
	and.pred  	%p226, %p224, %p225;
	@%p226 bra 	$L__BB26_28;
	shr.u32 	%r636, %r621, 24;
	cvt.u16.u32 	%rs119, %r636;
	{ .reg .b16 tmp; mov.b32 {tmp, %rs120}, %r621; }
	shr.u32 	%r637, %r621, 8;
	cvt.u16.u32 	%rs121, %r637;
	cvt.u16.u32 	%rs122, %r621;
	mov.u32 	%r788, %r616;
	mov.f64 	%fd192, %fd25;
$L__BB26_28:
	cvt.u32.u16 	%r658, %rs122;
	and.b32  	%r659, %r658, 255;
	and.b16  	%rs112, %rs121, 255;
	mul.wide.u16 	%r660, %rs112, 256;
	or.b32  	%r661, %r660, %r659;
	cvt.u32.u16 	%r662, %rs120;
	shl.b32 	%r663, %r662, 16;
	and.b32  	%r664, %r663, 16711680;
	or.b32  	%r665, %r661, %r664;
	cvt.u32.u16 	%r666, %rs119;
	shl.b32 	%r667, %r666, 24;
	or.b32  	%r654, %r665, %r667;
	mov.b64 	%rd54, %fd192;
	mov.b64 	{%r639, %r644}, %rd54;
	mov.b32 	%r655, 4;
	mov.b32 	%r656, 31;
	mov.b32 	%r657, -1;
	// begin inline asm
	shfl.sync.down.b32 %r638, %r639, %r655, %r656, %r657;
	// end inline asm
	// begin inline asm
	shfl.sync.down.b32 %r643, %r644, %r655, %r656, %r657;
	// end inline asm
	mov.b64 	%rd55, {%r638, %r643};
	mov.b64 	%fd27, %rd55;
	// begin inline asm
	shfl.sync.down.b32 %r648, %r788, %r655, %r656, %r657;
	// end inline asm
	// begin inline asm
	shfl.sync.down.b32 %r653, %r654, %r655, %r656, %r657;
	// end inline asm
	setp.gt.s32 	%p227, %r583, 27;
	setp.gt.f64 	%p228, %fd192, %fd27;
	or.pred  	%p229, %p227, %p228;
	@%p229 bra 	$L__BB26_31;
	setp.geu.f64 	%p230, %fd192, %fd27;
	setp.lt.s32 	%p231, %r648, %r788;
	and.pred  	%p232, %p230, %p231;
	@%p232 bra 	$L__BB26_31;
	shr.u32 	%r668, %r653, 24;
	cvt.u16.u32 	%rs119, %r668;
	{ .reg .b16 tmp; mov.b32 {tmp, %rs120}, %r653; }
	shr.u32 	%r669, %r653, 8;
	cvt.u16.u32 	%rs121, %r669;
	cvt.u16.u32 	%rs122, %r653;
	mov.u32 	%r788, %r648;
	mov.f64 	%fd192, %fd27;
$L__BB26_31:
	cvt.u32.u16 	%r690, %rs122;
	and.b32  	%r691, %r690, 255;
	and.b16  	%rs113, %rs121, 255;
	mul.wide.u16 	%r692, %rs113, 256;
	or.b32  	%r693, %r692, %r691;
	cvt.u32.u16 	%r694, %rs120;
	shl.b32 	%r695, %r694, 16;
	and.b32  	%r696, %r695, 16711680;
	or.b32  	%r697, %r693, %r696;
	cvt.u32.u16 	%r698, %rs119;
	shl.b32 	%r699, %r698, 24;
	or.b32  	%r686, %r697, %r699;
	mov.b64 	%rd56, %fd192;
	mov.b64 	{%r671, %r676}, %rd56;
	mov.b32 	%r687, 8;
	mov.b32 	%r688, 31;
	mov.b32 	%r689, -1;
	// begin inline asm
	shfl.sync.down.b32 %r670, %r671, %r687, %r688, %r689;
	// end inline asm
	// begin inline asm
	shfl.sync.down.b32 %r675, %r676, %r687, %r688, %r689;
	// end inline asm
	mov.b64 	%rd57, {%r670, %r675};
	mov.b64 	%fd29, %rd57;
	// begin inline asm
	shfl.sync.down.b32 %r680, %r788, %r687, %r688, %r689;
	// end inline asm
	// begin inline asm
	shfl.sync.down.b32 %r685, %r686, %r687, %r688, %r689;
	// end inline asm
	setp.gt.s32 	%p233, %r583, 23;
	setp.gt.f64 	%p234, %fd192, %fd29;
	or.pred  	%p235, %p233, %p234;
	@%p235 bra 	$L__BB26_34;
	setp.geu.f64 	%p236, %fd192, %fd29;
	setp.lt.s32 	%p237, %r680, %r788;
	and.pred  	%p238, %p236, %p237;
	@%p238 bra 	$L__BB26_34;
	shr.u32 	%r700, %r685, 24;
	cvt.u16.u32 	%rs119, %r700;
	{ .reg .b16 tmp; mov.b32 {tmp, %rs120}, %r685; }
	shr.u32 	%r701, %r685, 8;
	cvt.u16.u32 	%rs121, %r701;
	cvt.u16.u32 	%rs122, %r685;
	mov.u32 	%r788, %r680;
	mov.f64 	%fd192, %fd29;
$L__BB26_34:
	cvt.u32.u16 	%r722, %rs122;
	and.b32  	%r723, %r722, 255;
	and.b16  	%rs114, %rs121, 255;
	mul.wide.u16 	%r724, %rs114, 256;
	or.b32  	%r725, %r724, %r723;
	cvt.u32.u16 	%r726, %rs120;
	shl.b32 	%r727, %r726, 16;
	and.b32  	%r728, %r727, 16711680;
	or.b32  	%r729, %r725, %r728;
	cvt.u32.u16 	%r730, %rs119;
	shl.b32 	%r731, %r730, 24;
	or.b32  	%r718, %r729, %r731;
	mov.b64 	%rd58, %fd192;
	mov.b64 	{%r703, %r708}, %rd58;
	mov.b32 	%r719, 16;
	mov.b32 	%r720, 31;
	mov.b32 	%r721, -1;
	// begin inline asm
	shfl.sync.down.b32 %r702, %r703, %r719, %r720, %r721;
	// end inline asm
	// begin inline asm
	shfl.sync.down.b32 %r707, %r708, %r719, %r720, %r721;
	// end inline asm
	mov.b64 	%rd59, {%r702, %r707};
	mov.b64 	%fd31, %rd59;
	// begin inline asm
	shfl.sync.down.b32 %r712, %r788, %r719, %r720, %r721;
	// end inline asm
	// begin inline asm
	shfl.sync.down.b32 %r717, %r718, %r719, %r720, %r721;
	// end inline asm
	setp.gt.s32 	%p239, %r583, 15;
	setp.gt.f64 	%p240, %fd192, %fd31;
	or.pred  	%p241, %p239, %p240;
	@%p241 bra 	$L__BB26_36;
	setp.geu.f64 	%p242, %fd192, %fd31;
	setp.lt.s32 	%p243, %r712, %r788;
	and.pred  	%p244, %p242, %p243;
	selp.b32 	%r788, %r788, %r712, %p244;
	selp.f64 	%fd192, %fd192, %fd31, %p244;
$L__BB26_36:
	setp.ne.s32 	%p245, %r583, 0;
	@%p245 bra 	$L__BB26_38;
	shr.u32 	%r732, %r7, 1;
	and.b32  	%r733, %r732, 496;
	mov.u32 	%r734, _ZZN3cub18CUB_300001_SM_10006detail6reduce18DeviceReduceKernelINS2_10policy_hubIN4cuda3std3__45tupleIJdiEEEj12larger_tupleIdEE10Policy1000EN6thrust24THRUST_300001_SM_1000_NS12zip_iteratorINS8_IJNSF_6detail15normal_iteratorINSF_10device_ptrIdEEEENSF_17counting_iteratorIiNSF_11use_defaultESN_SN_EEEEEEEjSB_S9_NS7_10__identityEEEvT0_PT3_T1_NS0_13GridEvenShareISV_EET2_T4_E12temp_storage;
	add.s32 	%r735, %r734, %r733;
	st.shared.f64 	[%r735+8], %fd192;
	st.shared.u32 	[%r735+16], %r788;
$L__BB26_38:
	bar.sync 	0;
	setp.ne.s32 	%p246, %r7, 0;
	@%p246 bra 	$L__BB26_158;
	ld.shared.f64 	%fd34, [_ZZN3cub18CUB_300001_SM_10006detail6reduce18DeviceReduceKernelINS2_10policy_hubIN4cuda3std3__45tupleIJdiEEEj12larger_tupleIdEE10Policy1000EN6thrust24THRUST_300001_SM_1000_NS12zip_iteratorINS8_IJNSF_6detail15normal_iteratorINSF_10device_ptrIdEEEENSF_17counting_iteratorIiNSF_11use_defaultESN_SN_EEEEEEEjSB_S9_NS7_10__identityEEEvT0_PT3_T1_NS0_13GridEvenShareISV_EET2_T4_E12temp_storage+24];
	setp.lt.f64 	%p247, %fd34, %fd192;
	@%p247 bra 	$L__BB26_41;
	ld.shared.u32 	%r736, [_ZZN3cub18CUB_300001_SM_10006detail6reduce18DeviceReduceKernelINS2_10policy_hubIN4cuda3std3__45tupleIJdiEEEj12larger_tupleIdEE10Policy1000EN6thrust24THRUST_300001_SM_1000_NS12zip_iteratorINS8_IJNSF_6detail15normal_iteratorINSF_10device_ptrIdEEEENSF_17counting_iteratorIiNSF_11use_defaultESN_SN_EEEEEEEjSB_S9_NS7_10__identityEEEvT0_PT3_T1_NS0_13GridEvenShareISV_EET2_T4_E12temp_storage+32];
	setp.geu.f64 	%p248, %fd192, %fd34;
	setp.lt.s32 	%p249, %r736, %r788;
	and.pred  	%p250, %p248, %p249;
	selp.b32 	%r788, %r788, %r736, %p250;
	selp.f64 	%fd192, %fd192, %fd34, %p250;
$L__BB26_41:
	ld.shared.f64 	%fd37, [_ZZN3cub18CUB_300001_SM_10006detail6reduce18DeviceReduceKernelINS2_10policy_hubIN4cuda3std3__45tupleIJdiEEEj12larger_tupleIdEE10Policy1000EN6thrust24THRUST_300001_SM_1000_NS12zip_iteratorINS8_IJNSF_6detail15normal_iteratorINSF_10device_ptrIdEEEENSF_17counting_iteratorIiNSF_11use_defaultESN_SN_EEEEEEEjSB_S9_NS7_10__identityEEEvT0_PT3_T1_NS0_13GridEvenShareISV_EET2_T4_E12temp_storage+40];
	setp.lt.f64 	%p251, %fd37, %fd192;
	@%p251 bra 	$L__BB26_43;
	ld.shared.u32 	%r738, [_ZZN3cub18CUB_300001_SM_10006detail6reduce18DeviceReduceKernelINS2_10policy_hubIN4cuda3std3__45tupleIJdiEEEj12larger_tupleIdEE10Policy1000EN6thrust24THRUST_300001_SM_1000_NS12zip_iteratorINS8_IJNSF_6detail15normal_iteratorINSF_10device_ptrIdEEEENSF_17counting_iteratorIiNSF_11use_defaultESN_SN_EEEEEEEjSB_S9_NS7_10__identityEEEvT0_PT3_T1_NS0_13GridEvenShareISV_EET2_T4_E12temp_storage+48];
	setp.geu.f64 	%p252, %fd192, %fd37;
	setp.lt.s32 	%p253, %r738, %r788;
	and.pred  	%p254, %p252, %p253;
	selp.b32 	%r788, %r788, %r738, %p254;
	selp.f64 	%fd192, %fd192, %fd37, %p254;
$L__BB26_43:
	ld.shared.f64 	%fd40, [_ZZN3cub18CUB_300001_SM_10006detail6reduce18DeviceReduceKernelINS2_10policy_hubIN4cuda3std3__45tupleIJdiEEEj12larger_tupleIdEE10Policy1000EN6thrust24THRUST_300001_SM_1000_NS12zip_iteratorINS8_IJNSF_6detail15normal_iteratorINSF_10device_ptrIdEEEENSF_17counting_iteratorIiNSF_11use_defaultESN_SN_EEEEEEEjSB_S9_NS7_10__identityEEEvT0_PT3_T1_NS0_13GridEvenShareISV_EET2_T4_E12temp_storage+56];
	setp.lt.f64 	%p255, %fd40, %fd192;
	@%p255 bra 	$L__BB26_45;
	ld.shared.u32 	%r740, [_ZZN3cub18CUB_300001_SM_10006detail6reduce18DeviceReduceKernelINS2_10policy_hubIN4cuda3std3__45tupleIJdiEEEj12larger_tupleIdEE10Policy1000EN6thrust24THRUST_300001_SM_1000_NS12zip_iteratorINS8_IJNSF_6detail15normal_iteratorINSF_10device_ptrIdEEEENSF_17counting_iteratorIiNSF_11use_defaultESN_SN_EEEEEEEjSB_S9_NS7_10__identityEEEvT0_PT3_T1_NS0_13GridEvenShareISV_EET2_T4_E12temp_storage+64];
	setp.geu.f64 	%p256, %fd192, %fd40;
	setp.lt.s32 	%p257, %r740, %r788;
	and.pred  	%p258, %p256, %p257;
	selp.b32 	%r788, %r788, %r740, %p258;
	selp.f64 	%fd192, %fd192, %fd40, %p258;
$L__BB26_45:
	ld.shared.f64 	%fd43, [_ZZN3cub18CUB_300001_SM_10006detail6reduce18DeviceReduceKernelINS2_10policy_hubIN4cuda3std3__45tupleIJdiEEEj12larger_tupleIdEE10Policy1000EN6thrust24THRUST_300001_SM_1000_NS12zip_iteratorINS8_IJNSF_6detail15normal_iteratorINSF_10device_ptrIdEEEENSF_17counting_iteratorIiNSF_11use_defaultESN_SN_EEEEEEEjSB_S9_NS7_10__identityEEEvT0_PT3_T1_NS0_13GridEvenShareISV_EET2_T4_E12temp_storage+72];
	setp.lt.f64 	%p259, %fd43, %fd192;
	@%p259 bra 	$L__BB26_47;
	ld.shared.u32 	%r742, [_ZZN3cub18CUB_300001_SM_10006detail6reduce18DeviceReduceKernelINS2_10policy_hubIN4cuda3std3__45tupleIJdiEEEj12larger_tupleIdEE10Policy1000EN6thrust24THRUST_300001_SM_1000_NS12zip_iteratorINS8_IJNSF_6detail15normal_iteratorINSF_10device_ptrIdEEEENSF_17counting_iteratorIiNSF_11use_defaultESN_SN_EEEEEEEjSB_S9_NS7_10__identityEEEvT0_PT3_T1_NS0_13GridEvenShareISV_EET2_T4_E12temp_storage+80];
	setp.geu.f64 	%p260, %fd192, %fd43;
	setp.lt.s32 	%p261, %r742, %r788;
	and.pred  	%p262, %p260, %p261;
	selp.b32 	%r788, %r788, %r742, %p262;
	selp.f64 	%fd192, %fd192, %fd43, %p262;
$L__BB26_47:
	ld.shared.f64 	%fd46, [_ZZN3cub18CUB_300001_SM_10006detail6reduce18DeviceReduceKernelINS2_10policy_hubIN4cuda3std3__45tupleIJdiEEEj12larger_tupleIdEE10Policy1000EN6thrust24THRUST_300001_SM_1000_NS12zip_iteratorINS8_IJNSF_6detail15normal_iteratorINSF_10device_ptrIdEEEENSF_17counting_iteratorIiNSF_11use_defaultESN_SN_EEEEEEEjSB_S9_NS7_10__identityEEEvT0_PT3_T1_NS0_13GridEvenShareISV_EET2_T4_E12temp_storage+88];
	setp.lt.f64 	%p263, %fd46, %fd192;
	@%p263 bra 	$L__BB26_49;
	ld.shared.u32 	%r744, [_ZZN3cub18CUB_300001_SM_10006detail6reduce18DeviceReduceKernelINS2_10policy_hubIN4cuda3std3__45tupleIJdiEEEj12larger_tupleIdEE10Policy1000EN6thrust24THRUST_300001_SM_1000_NS12zip_iteratorINS8_IJNSF_6detail15normal_iteratorINSF_10device_ptrIdEEEENSF_17counting_iteratorIiNSF_11use_defaultESN_SN_EEEEEEEjSB_S9_NS7_10__identityEEEvT0_PT3_T1_NS0_13GridEvenShareISV_EET2_T4_E12temp_storage+96];
	setp.geu.f64 	%p264, %fd192, %fd46;
	setp.lt.s32 	%p265, %r744, %r788;
	and.pred  	%p266, %p264, %p265;
	selp.b32 	%r788, %r788, %r744, %p266;
	selp.f64 	%fd192, %fd192, %fd46, %p266;
$L__BB26_49:
	ld.shared.f64 	%fd49, [_ZZN3cub18CUB_300001_SM_10006detail6reduce18DeviceReduceKernelINS2_10policy_hubIN4cuda3std3__45tupleIJdiEEEj12larger_tupleIdEE10Policy1000EN6thrust24THRUST_300001_SM_1000_NS12zip_iteratorINS8_IJNSF_6detail15normal_iteratorINSF_10device_ptrIdEEEENSF_17counting_iteratorIiNSF_11use_defaultESN_SN_EEEEEEEjSB_S9_NS7_10__identityEEEvT0_PT3_T1_NS0_13GridEvenShareISV_EET2_T4_E12temp_storage+104];
	setp.lt.f64 	%p267, %fd49, %fd192;
	@%p267 bra 	$L__BB26_51;
	ld.shared.u32 	%r746, [_ZZN3cub18CUB_300001_SM_10006detail6reduce18DeviceReduceKernelINS2_10policy_hubIN4cuda3std3__45tupleIJdiEEEj12larger_tupleIdEE10Policy1000EN6thrust24THRUST_300001_SM_1000_NS12zip_iteratorINS8_IJNSF_6detail15normal_iteratorINSF_10device_ptrIdEEEENSF_17counting_iteratorIiNSF_11use_defaultESN_SN_EEEEEEEjSB_S9_NS7_10__identityEEEvT0_PT3_T1_NS0_13GridEvenShareISV_EET2_T4_E12temp_storage+112];
	setp.geu.f64 	%p268, %fd192, %fd49;
	setp.lt.s32 	%p269, %r746, %r788;
	and.pred  	%p270, %p268, %p269;
	selp.b32 	%r788, %r788, %r746, %p270;
	selp.f64 	%fd192, %fd192, %fd49, %p270;
$L__BB26_51:
	ld.shared.f64 	%fd52, [_ZZN3cub18CUB_300001_SM_10006detail6reduce18DeviceReduceKernelINS2_10policy_hubIN4cuda3std3__45tupleIJdiEEEj12larger_tupleIdEE10Policy1000EN6thrust24THRUST_300001_SM_1000_NS12zip_iteratorINS8_IJNSF_6detail15normal_iteratorINSF_10device_ptrIdEEEENSF_17counting_iteratorIiNSF_11use_defaultESN_SN_EEEEEEEjSB_S9_NS7_10__identityEEEvT0_PT3_T1_NS0_13GridEvenShareISV_EET2_T4_E12temp_storage+120];
	setp.lt.f64 	%p271, %fd52, %fd192;
	@%p271 bra 	$L__BB26_158;
	ld.shared.u32 	%r748, [_ZZN3cub18CUB_300001_SM_10006detail6reduce18DeviceReduceKernelINS2_10policy_hubIN4cuda3std3__45tupleIJdiEEEj12larger_tupleIdEE10Policy1000EN6thrust24THRUST_300001_SM_1000_NS12zip_iteratorINS8_IJNSF_6detail15normal_iteratorINSF_10device_ptrIdEEEENSF_17counting_iteratorIiNSF_11use_defaultESN_SN_EEEEEEEjSB_S9_NS7_10__identityEEEvT0_PT3_T1_NS0_13GridEvenShareISV_EET2_T4_E12temp_storage+128];
	setp.geu.f64 	%p272, %fd192, %fd52;
	setp.lt.s32 	%p273, %r748, %r788;
	and.pred  	%p274, %p272, %p273;
	selp.b32 	%r788, %r788, %r748, %p274;
	selp.f64 	%fd192, %fd192, %fd52, %p274;
	bra.uni 	$L__BB26_158;
$L__BB26_53:
	// begin inline asm
	mov.u32 %r408, %laneid;
	// end inline asm
	and.b32  	%r429, %r7, 992;
	add.s32 	%r430, %r429, 32;
	setp.gt.s32 	%p147, %r430, %r6;
	not.b32 	%r431, %r429;
	add.s32 	%r432, %r6, %r431;
	selp.b32 	%r427, %r432, 31, %p147;
	mov.b64 	%rd40, %fd192;
	mov.b64 	{%r410, %r415}, %rd40;
	mov.b32 	%r426, 1;
	mov.b32 	%r428, -1;
	// begin inline asm
	shfl.sync.down.b32 %r409, %r410, %r426, %r427, %r428;
	// end inline asm
	// begin inline asm
	shfl.sync.down.b32 %r414, %r415, %r426, %r427, %r428;
	// end inline asm
	mov.b64 	%rd41, {%r409, %r414};
	mov.b64 	%fd54, %rd41;
	// begin inline asm
	shfl.sync.down.b32 %r419, %r788, %r426, %r427, %r428;
	// end inline asm
	mov.b32 	%r425, 0;
	// begin inline asm
	shfl.sync.down.b32 %r424, %r425, %r426, %r427, %r428;
	// end inline asm
	setp.ge.s32 	%p148, %r408, %r427;
	setp.gt.f64 	%p149, %fd192, %fd54;
	or.pred  	%p150, %p148, %p149;
	mov.b16 	%rs135, 0;
	mov.u16 	%rs136, %rs135;
	mov.u16 	%rs137, %rs135;
	mov.u16 	%rs138, %rs135;
	@%p150 bra 	$L__BB26_56;
	setp.geu.f64 	%p151, %fd192, %fd54;
	setp.lt.s32 	%p152, %r419, %r788;
	and.pred  	%p153, %p151, %p152;
	@%p153 bra 	$L__BB26_56;
	shr.u32 	%r433, %r424, 24;
	cvt.u16.u32 	%rs135, %r433;
	{ .reg .b16 tmp; mov.b32 {tmp, %rs136}, %r424; }
	shr.u32 	%r434, %r424, 8;
	cvt.u16.u32 	%rs137, %r434;
	cvt.u16.u32 	%rs138, %r424;
	mov.u32 	%r788, %r419;
	mov.f64 	%fd192, %fd54;
$L__BB26_56:
	cvt.u32.u16 	%r455, %rs138;
	and.b32  	%r456, %r455, 255;
	and.b16  	%rs105, %rs137, 255;
	mul.wide.u16 	%r457, %rs105, 256;
	or.b32  	%r458, %r457, %r456;
	cvt.u32.u16 	%r459, %rs136;
	shl.b32 	%r460, %r459, 16;
	and.b32  	%r461, %r460, 16711680;
	or.b32  	%r462, %r458, %r461;
	cvt.u32.u16 	%r463, %rs135;
	shl.b32 	%r464, %r463, 24;
	or.b32  	%r451, %r462, %r464;
	mov.b64 	%rd42, %fd192;
	mov.b64 	{%r436, %r441}, %rd42;
	mov.b32 	%r452, 2;
	mov.b32 	%r454, -1;
	// begin inline asm
	shfl.sync.down.b32 %r435, %r436, %r452, %r427, %r454;
	// end inline asm
	// begin inline asm
	shfl.sync.down.b32 %r440, %r441, %r452, %r427, %r454;
	// end inline asm
	mov.b64 	%rd43, {%r435, %r440};
	mov.b64 	%fd56, %rd43;
	// begin inline asm
	shfl.sync.down.b32 %r445, %r788, %r452, %r427, %r454;
	// end inline asm
	// begin inline asm
	shfl.sync.down.b32 %r450, %r451, %r452, %r427, %r454;
	// end inline asm
	add.s32 	%r465, %r408, 2;
	setp.gt.s32 	%p154, %r465, %r427;
	setp.gt.f64 	%p155, %fd192, %fd56;
	or.pred  	%p156, %p154, %p155;
	@%p156 bra 	$L__BB26_59;
	setp.geu.f64 	%p157, %fd192, %fd56;
	setp.lt.s32 	%p158, %r445, %r788;
	and.pred  	%p159, %p157, %p158;
	@%p159 bra 	$L__BB26_59;
	shr.u32 	%r466, %r450, 24;
	cvt.u16.u32 	%rs135, %r466;
	{ .reg .b16 tmp; mov.b32 {tmp, %rs136}, %r450; }
	shr.u32 	%r467, %r450, 8;
	cvt.u16.u32 	%rs137, %r467;
	cvt.u16.u32 	%rs138, %r450;
	mov.u32 	%r788, %r445;
	mov.f64 	%fd192, %fd56;
$L__BB26_59:
	cvt.u32.u16 	%r488, %rs138;
	and.b32  	%r489, %r488, 255;
	and.b16  	%rs106, %rs137, 255;
	mul.wide.u16 	%r490, %rs106, 256;
	or.b32  	%r491, %r490, %r489;
	cvt.u32.u16 	%r492, %rs136;
	shl.b32 	%r493, %r492, 16;
	and.b32  	%r494, %r493, 16711680;
	or.b32  	%r495, %r491, %r494;
	cvt.u32.u16 	%r496, %rs135;
	shl.b32 	%r497, %r496, 24;
	or.b32  	%r484, %r495, %r497;
	mov.b64 	%rd44, %fd192;
	mov.b64 	{%r469, %r474}, %rd44;
	mov.b32 	%r485, 4;
	mov.b32 	%r487, -1;
	// begin inline asm
	shfl.sync.down.b32 %r468, %r469, %r485, %r427, %r487;
	// end inline asm
	// begin inline asm
	shfl.sync.down.b32 %r473, %r474, %r485, %r427, %r487;
	// end inline asm
	mov.b64 	%rd45, {%r468, %r473};
	mov.b64 	%fd58, %rd45;
	// begin inline asm
	shfl.sync.down.b32 %r478, %r788, %r485, %r427, %r487;
	// end inline asm
	// begin inline asm
	shfl.sync.down.b32 %r483, %r484, %r485, %r427, %r487;
	// end inline asm
	add.s32 	%r498, %r408, 4;
	setp.gt.s32 	%p160, %r498, %r427;
	setp.gt.f64 	%p161, %fd192, %fd58;
	or.pred  	%p162, %p160, %p161;
	@%p162 bra 	$L__BB26_62;
	setp.geu.f64 	%p163, %fd192, %fd58;
	setp.lt.s32 	%p164, %r478, %r788;
	and.pred  	%p165, %p163, %p164;
	@%p165 bra 	$L__BB26_62;
	shr.u32 	%r499, %r483, 24;
	cvt.u16.u32 	%rs135, %r499;
	{ .reg .b16 tmp; mov.b32 {tmp, %rs136}, %r483; }
	shr.u32 	%r500, %r483, 8;
	cvt.u16.u32 	%rs137, %r500;
	cvt.u16.u32 	%rs138, %r483;
	mov.u32 	%r788, %r478;
	mov.f64 	%fd192, %fd58;
$L__BB26_62:
	cvt.u32.u16 	%r521, %rs138;
	and.b32  	%r522, %r521, 255;
	and.b16  	%rs107, %rs137, 255;
	mul.wide.u16 	%r523, %rs107, 256;
	or.b32  	%r524, %r523, %r522;
	cvt.u32.u16 	%r525, %rs136;
	shl.b32 	%r526, %r525, 16;
	and.b32  	%r527, %r526, 16711680;
	or.b32  	%r528, %r524, %r527;
	cvt.u32.u16 	%r529, %rs135;
	shl.b32 	%r530, %r529, 24;
	or.b32  	%r517, %r528, %r530;
	mov.b64 	%rd46, %fd192;
	mov.b64 	{%r502, %r507}, %rd46;
	mov.b32 	%r518, 8;
	mov.b32 	%r520, -1;
	// begin inline asm
	shfl.sync.down.b32 %r501, %r502, %r518, %r427, %r520;
	// end inline asm
	// begin inline asm
	shfl.sync.down.b32 %r506, %r507, %r518, %r427, %r520;
	// end inline asm
	mov.b64 	%rd47, {%r501, %r506};
	mov.b64 	%fd60, %rd47;
	// begin inline asm
	shfl.sync.down.b32 %r511, %r788, %r518, %r427, %r520;
	// end inline asm
	// begin inline asm
	shfl.sync.down.b32 %r516, %r517, %r518, %r427, %r520;
	// end inline asm
	add.s32 	%r531, %r408, 8;
	setp.gt.s32 	%p166, %r531, %r427;
	setp.gt.f64 	%p167, %fd192, %fd60;
	or.pred  	%p168, %p166, %p167;
	@%p168 bra 	$L__BB26_65;
	setp.geu.f64 	%p169, %fd192, %fd60;
	setp.lt.s32 	%p170, %r511, %r788;
	and.pred  	%p171, %p169, %p170;
	@%p171 bra 	$L__BB26_65;
	shr.u32 	%r532, %r516, 24;
	cvt.u16.u32 	%rs135, %r532;
	{ .reg .b16 tmp; mov.b32 {tmp, %rs136}, %r516; }
	shr.u32 	%r533, %r516, 8;
	cvt.u16.u32 	%rs137, %r533;
	cvt.u16.u32 	%rs138, %r516;
	mov.u32 	%r788, %r511;
	mov.f64 	%fd192, %fd60;
$L__BB26_65:
	cvt.u32.u16 	%r554, %rs138;
	and.b32  	%r555, %r554, 255;
	and.b16  	%rs108, %rs137, 255;
	mul.wide.u16 	%r556, %rs108, 256;
	or.b32  	%r557, %r556, %r555;
	cvt.u32.u16 	%r558, %rs136;
	shl.b32 	%r559, %r558, 16;
	and.b32  	%r560, %r559, 16711680;
	or.b32  	%r561, %r557, %r560;
	cvt.u32.u16 	%r562, %rs135;
	shl.b32 	%r563, %r562, 24;
	or.b32  	%r550, %r561, %r563;
	mov.b64 	%rd48, %fd192;
	mov.b64 	{%r535, %r540}, %rd48;
	mov.b32 	%r551, 16;
	mov.b32 	%r553, -1;
	// begin inline asm
	shfl.sync.down.b32 %r534, %r535, %r551, %r427, %r553;
	// end inline asm
	// begin inline asm
	shfl.sync.down.b32 %r539, %r540, %r551, %r427, %r553;
	// end inline asm
	mov.b64 	%rd49, {%r534, %r539};
	mov.b64 	%fd62, %rd49;
	// begin inline asm
	shfl.sync.down.b32 %r544, %r788, %r551, %r427, %r553;
	// end inline asm
	// begin inline asm
	shfl.sync.down.b32 %r549, %r550, %r551, %r427, %r553;
	// end inline asm
	add.s32 	%r564, %r408, 16;
	setp.gt.s32 	%p172, %r564, %r427;
	setp.gt.f64 	%p173, %fd192, %fd62;
	or.pred  	%p174, %p172, %p173;
	@%p174 bra 	$L__BB26_67;
	setp.geu.f64 	%p175, %fd192, %fd62;
	setp.lt.s32 	%p176, %r544, %r788;
	and.pred  	%p177, %p175, %p176;
	selp.b32 	%r788, %r788, %r544, %p177;
	selp.f64 	%fd192, %fd192, %fd62, %p177;
$L__BB26_67:
	setp.ne.s32 	%p178, %r408, 0;
	@%p178 bra 	$L__BB26_69;
	shr.u32 	%r565, %r7, 1;
	and.b32  	%r566, %r565, 496;
	mov.u32 	%r567, _ZZN3cub18CUB_300001_SM_10006detail6reduce18DeviceReduceKernelINS2_10policy_hubIN4cuda3std3__45tupleIJdiEEEj12larger_tupleIdEE10Policy1000EN6thrust24THRUST_300001_SM_1000_NS12zip_iteratorINS8_IJNSF_6detail15normal_iteratorINSF_10device_ptrIdEEEENSF_17counting_iteratorIiNSF_11use_defaultESN_SN_EEEEEEEjSB_S9_NS7_10__identityEEEvT0_PT3_T1_NS0_13GridEvenShareISV_EET2_T4_E12temp_storage;
	add.s32 	%r568, %r567, %r566;
	st.shared.f64 	[%r568+8], %fd192;
	st.shared.u32 	[%r568+16], %r788;
$L__BB26_69:
	bar.sync 	0;
	setp.ne.s32 	%p179, %r7, 0;
	@%p179 bra 	$L__BB26_158;
	setp.lt.s32 	%p180, %r6, 33;
	@%p180 bra 	$L__BB26_73;
	ld.shared.f64 	%fd65, [_ZZN3cub18CUB_300001_SM_10006detail6reduce18DeviceReduceKernelINS2_10policy_hubIN4cuda3std3__45tupleIJdiEEEj12larger_tupleIdEE10Policy1000EN6thrust24THRUST_300001_SM_1000_NS12zip_iteratorINS8_IJNSF_6detail15normal_iteratorINSF_10device_ptrIdEEEENSF_17counting_iteratorIiNSF_11use_defaultESN_SN_EEEEEEEjSB_S9_NS7_10__identityEEEvT0_PT3_T1_NS0_13GridEvenShareISV_EET2_T4_E12temp_storage+24];
	setp.lt.f64 	%p181, %fd65, %fd192;
	@%p181 bra 	$L__BB26_73;
	ld.shared.u32 	%r569, [_ZZN3cub18CUB_300001_SM_10006detail6reduce18DeviceReduceKernelINS2_10policy_hubIN4cuda3std3__45tupleIJdiEEEj12larger_tupleIdEE10Policy1000EN6thrust24THRUST_300001_SM_1000_NS12zip_iteratorINS8_IJNSF_6detail15normal_iteratorINSF_10device_ptrIdEEEENSF_17counting_iteratorIiNSF_11use_defaultESN_SN_EEEEEEEjSB_S9_NS7_10__identityEEEvT0_PT3_T1_NS0_13GridEvenShareISV_EET2_T4_E12temp_storage+32];
	setp.geu.f64 	%p182, %fd192, %fd65;
	setp.lt.s32 	%p183, %r569, %r788;
	and.pred  	%p184, %p182, %p183;
	selp.f64 	%fd192, %fd192, %fd65, %p184;
	selp.b32 	%r788, %r788, %r569, %p184;
$L__BB26_73:
	setp.lt.s32 	%p185, %r6, 65;
	@%p185 bra 	$L__BB26_76;
	ld.shared.f64 	%fd68, [_ZZN3cub18CUB_300001_SM_10006detail6reduce18DeviceReduceKernelINS2_10policy_hubIN4cuda3std3__45tupleIJdiEEEj12larger_tupleIdEE10Policy1000EN6thrust24THRUST_300001_SM_1000_NS12zip_iteratorINS8_IJNSF_6detail15normal_iteratorINSF_10device_ptrIdEEEENSF_17counting_iteratorIiNSF_11use_defaultESN_SN_EEEEEEEjSB_S9_NS7_10__identityEEEvT0_PT3_T1_NS0_13GridEvenShareISV_EET2_T4_E12temp_storage+40];
	setp.lt.f64 	%p186, %fd68, %fd192;
	@%p186 bra 	$L__BB26_76;
	ld.shared.u32 	%r571, [_ZZN3cub18CUB_300001_SM_10006detail6reduce18DeviceReduceKernelINS2_10policy_hubIN4cuda3std3__45tupleIJdiEEEj12larger_tupleIdEE10Policy1000EN6thrust24THRUST_300001_SM_1000_NS12zip_iteratorINS8_IJNSF_6detail15normal_iteratorINSF_10device_ptrIdEEEENSF_17counting_iteratorIiNSF_11use_defaultESN_SN_EEEEEEEjSB_S9_NS7_10__identityEEEvT0_PT3_T1_NS0_13GridEvenShareISV_EET2_T4_E12temp_storage+48];
	setp.geu.f64 	%p187, %fd192, %fd68;
	setp.lt.s32 	%p188, %r571, %r788;
	and.pred  	%p189, %p187, %p188;
	selp.f64 	%fd192, %fd192, %fd68, %p189;
	selp.b32 	%r788, %r788, %r571, %p189;
$L__BB26_76:
	setp.lt.s32 	%p190, %r6, 97;
	@%p190 bra 	$L__BB26_79;
	ld.shared.f64 	%fd71, [_ZZN3cub18CUB_300001_SM_10006detail6reduce18DeviceReduceKernelINS2_10policy_hubIN4cuda3std3__45tupleIJdiEEEj12larger_tupleIdEE10Policy1000EN6thrust24THRUST_300001_SM_1000_NS12zip_iteratorINS8_IJNSF_6detail15normal_iteratorINSF_10device_ptrIdEEEENSF_17counting_iteratorIiNSF_11use_defaultESN_SN_EEEEEEEjSB_S9_NS7_10__identityEEEvT0_PT3_T1_NS0_13GridEvenShareISV_EET2_T4_E12temp_storage+56];
	setp.lt.f64 	%p191, %fd71, %fd192;
	@%p191 bra 	$L__BB26_79;
	ld.shared.u32 	%r573, [_ZZN3cub18CUB_300001_SM_10006detail6reduce18DeviceReduceKernelINS2_10policy_hubIN4cuda3std3__45tupleIJdiEEEj12larger_tupleIdEE10Policy1000EN6thrust24THRUST_300001_SM_1000_NS12zip_iteratorINS8_IJNSF_6detail15normal_iteratorINSF_10device_ptrIdEEEENSF_17counting_iteratorIiNSF_11use_defaultESN_SN_EEEEEEEjSB_S9_NS7_10__identityEEEvT0_PT3_T1_NS0_13GridEvenShareISV_EET2_T4_E12temp_storage+64];
	setp.geu.f64 	%p192, %fd192, %fd71;
	setp.lt.s32 	%p193, %r573, %r788;
	and.pred  	%p194, %p192, %p193;
	selp.f64 	%fd192, %fd192, %fd71, %p194;
	selp.b32 	%r788, %r788, %r573, %p194;
$L__BB26_79:
	setp.lt.s32 	%p195, %r6, 129;
	@%p195 bra 	$L__BB26_82;
	ld.shared.f64 	%fd74, [_ZZN3cub18CUB_300001_SM_10006detail6reduce18DeviceReduceKernelINS2_10policy_hubIN4cuda3std3__45tupleIJdiEEEj12larger_tupleIdEE10Policy1000EN6thrust24THRUST_300001_SM_1000_NS12zip_iteratorINS8_IJNSF_6detail15normal_iteratorINSF_10device_ptrIdEEEENSF_17counting_iteratorIiNSF_11use_defaultESN_SN_EEEEEEEjSB_S9_NS7_10__identityEEEvT0_PT3_T1_NS0_13GridEvenShareISV_EET2_T4_E12temp_storage+72];
	setp.lt.f64 	%p196, %fd74, %fd192;
	@%p196 bra 	$L__BB26_82;
	ld.shared.u32 	%r575, [_ZZN3cub18CUB_300001_SM_10006detail6reduce18DeviceReduceKernelINS2_10policy_hubIN4cuda3std3__45tupleIJdiEEEj12larger_tupleIdEE10Policy1000EN6thrust24THRUST_300001_SM_1000_NS12zip_iteratorINS8_IJNSF_6detail15normal_iteratorINSF_10device_ptrIdEEEENSF_17counting_iteratorIiNSF_11use_defaultESN_SN_EEEEEEEjSB_S9_NS7_10__identityEEEvT0_PT3_T1_NS0_13GridEvenShareISV_EET2_T4_E12temp_storage+80];
	setp.geu.f64 	%p197, %fd192, %fd74;
	setp.lt.s32 	%p198, %r575, %r788;
	and.pred  	%p199, %p197, %p198;
	selp.f64 	%fd192, %fd192, %fd74, %p199;
	selp.b32 	%r788, %r788, %r575, %p199;
$L__BB26_82:
	setp.lt.s32 	%p200, %r6, 161;
	@%p200 bra 	$L__BB26_85;
	ld.shared.f64 	%fd77, [_ZZN3cub18CUB_300001_SM_10006detail6reduce18DeviceReduceKernelINS2_10policy_hubIN4cuda3std3__45tupleIJdiEEEj12larger_tupleIdEE10Policy1000EN6thrust24THRUST_300001_SM_1000_NS12zip_iteratorINS8_IJNSF_6detail15normal_iteratorINSF_10device_ptrIdEEEENSF_17counting_iteratorIiNSF_11use_defaultESN_SN_EEEEEEEjSB_S9_NS7_10__identityEEEvT0_PT3_T1_NS0_13GridEvenShareISV_EET2_T4_E12temp_storage+88];
	setp.lt.f64 	%p201, %fd77, %fd192;
	@%p201 bra 	$L__BB26_85;
	ld.shared.u32 	%r577, [_ZZN3cub18CUB_300001_SM_10006detail6reduce18DeviceReduceKernelINS2_10policy_hubIN4cuda3std3__45tupleIJdiEEEj12larger_tupleIdEE10Policy1000EN6thrust24THRUST_300001_SM_1000_NS12zip_iteratorINS8_IJNSF_6detail15normal_iteratorINSF_10device_ptrIdEEEENSF_17counting_iteratorIiNSF_11use_defaultESN_SN_EEEEEEEjSB_S9_NS7_10__identityEEEvT0_PT3_T1_NS0_13GridEvenShareISV_EET2_T4_E12temp_storage+96];
	setp.geu.f64 	%p202, %fd192, %fd77;
	setp.lt.s32 	%p203, %r577, %r788;
	and.pred  	%p204, %p202, %p203;
	selp.f64 	%fd192, %fd192, %fd77, %p204;
	selp.b32 	%r788, %r788, %r577, %p204;
$L__BB26_85:
	setp.lt.s32 	%p205, %r6, 193;
	@%p205 bra 	$L__BB26_88;
	ld.shared.f64 	%fd80, [_ZZN3cub18CUB_300001_SM_10006detail6reduce18DeviceReduceKernelINS2_10policy_hubIN4cuda3std3__45tupleIJdiEEEj12larger_tupleIdEE10Policy1000EN6thrust24THRUST_300001_SM_1000_NS12zip_iteratorINS8_IJNSF_6detail15normal_iteratorINSF_10device_ptrIdEEEENSF_17counting_iteratorIiNSF_11use_defaultESN_SN_EEEEEEEjSB_S9_NS7_10__identityEEEvT0_PT3_T1_NS0_13GridEvenShareISV_EET2_T4_E12temp_storage+104];
	setp.lt.f64 	%p206, %fd80, %fd192;
	@%p206 bra 	$L__BB26_88;
	ld.shared.u32 	%r579, [_ZZN3cub18CUB_300001_SM_10006detail6reduce18DeviceReduceKernelINS2_10policy_hubIN4cuda3std3__45tupleIJdiEEEj12larger_tupleIdEE10Policy1000EN6thrust24THRUST_300001_SM_1000_NS12zip_iteratorINS8_IJNSF_6detail15normal_iteratorINSF_10device_ptrIdEEEENSF_17counting_iteratorIiNSF_11use_defaultESN_SN_EEEEEEEjSB_S9_NS7_10__identityEEEvT0_PT3_T1_NS0_13GridEvenShareISV_EET2_T4_E12temp_storage+112];
	setp.geu.f64 	%p207, %fd192, %fd80;
	setp.lt.s32 	%p208, %r579, %r788;
	and.pred  	%p209, %p207, %p208;
	selp.f64 	%fd192, %fd192, %fd80, %p209;
	selp.b32 	%r788, %r788, %r579, %p209;
$L__BB26_88:
	setp.lt.s32 	%p210, %r6, 225;
	@%p210 bra 	$L__BB26_158;
	ld.shared.f64 	%fd83, [_ZZN3cub18CUB_300001_SM_10006detail6reduce18DeviceReduceKernelINS2_10policy_hubIN4cuda3std3__45tupleIJdiEEEj12larger_tupleIdEE10Policy1000EN6thrust24THRUST_300001_SM_1000_NS12zip_iteratorINS8_IJNSF_6detail15normal_iteratorINSF_10device_ptrIdEEEENSF_17counting_iteratorIiNSF_11use_defaultESN_SN_EEEEEEEjSB_S9_NS7_10__identityEEEvT0_PT3_T1_NS0_13GridEvenShareISV_EET2_T4_E12temp_storage+120];
	setp.lt.f64 	%p211, %fd83, %fd192;
	@%p211 bra 	$L__BB26_158;
	ld.shared.u32 	%r581, [_ZZN3cub18CUB_300001_SM_10006detail6reduce18DeviceReduceKernelINS2_10policy_hubIN4cuda3std3__45tupleIJdiEEEj12larger_tupleIdEE10Policy1000EN6thrust24THRUST_300001_SM_1000_NS12zip_iteratorINS8_IJNSF_6detail15normal_iteratorINSF_10device_ptrIdEEEENSF_17counting_iteratorIiNSF_11use_defaultESN_SN_EEEEEEEjSB_S9_NS7_10__identityEEEvT0_PT3_T1_NS0_13GridEvenShareISV_EET2_T4_E12temp_storage+128];
	setp.geu.f64 	%p212, %fd192, %fd83;
	setp.lt.s32 	%p213, %r581, %r788;
	and.pred  	%p214, %p212, %p213;
	selp.b32 	%r788, %r788, %r581, %p214;
	selp.f64 	%fd192, %fd192, %fd83, %p214;
	bra.uni 	$L__BB26_158;
$L__BB26_91:
	mov.u32 	%r111, %tid.x;
	add.s32 	%r204, %r5, %r111;
	mul.wide.u32 	%rd4, %r204, 8;
	add.s64 	%rd5, %rd1, %rd4;
	add.s32 	%r112, %r204, %r2;
	ld.global.f64 	%fd192, [%rd5];
	ld.global.f64 	%fd86, [%rd5+2048];
	ld.global.f64 	%fd87, [%rd5+4096];
	ld.global.f64 	%fd88, [%rd5+6144];
	setp.lt.f64 	%p2, %fd86, %fd192;
	mov.u32 	%r788, %r112;
	@%p2 bra 	$L__BB26_93;
	add.s32 	%r205, %r112, 256;
	setp.geu.f64 	%p3, %fd192, %fd86;
	setp.gt.s32 	%p4, %r112, 2147483391;
	and.pred  	%p5, %p3, %p4;
	selp.f64 	%fd192, %fd192, %fd86, %p5;
	selp.b32 	%r788, %r112, %r205, %p5;
$L__BB26_93:
	setp.lt.f64 	%p6, %fd87, %fd192;
	@%p6 bra 	$L__BB26_95;
	add.s32 	%r206, %r112, 512;
	setp.geu.f64 	%p7, %fd192, %fd87;
	setp.lt.s32 	%p8, %r206, %r788;
	and.pred  	%p9, %p7, %p8;
	selp.f64 	%fd192, %fd192, %fd87, %p9;
	selp.b32 	%r788, %r788, %r206, %p9;
$L__BB26_95:
	setp.lt.f64 	%p10, %fd88, %fd192;
	@%p10 bra 	$L__BB26_97;
	add.s32 	%r207, %r112, 768;
	setp.geu.f64 	%p11, %fd192, %fd88;
	setp.lt.s32 	%p12, %r207, %r788;
	and.pred  	%p13, %p11, %p12;
	selp.f64 	%fd192, %fd192, %fd88, %p13;
	selp.b32 	%r788, %r788, %r207, %p13;
$L__BB26_97:
	setp.lt.u32 	%p14, %r6, %r4;
	@%p14 bra 	$L__BB26_127;
	add.s32 	%r796, %r5, %r4;
	add.s32 	%r120, %r1, -1024;
	setp.gt.u32 	%p15, %r796, %r120;
	@%p15 bra 	$L__BB26_99;
	bra.uni 	$L__BB26_118;
$L__BB26_99:
	setp.le.u32 	%p34, %r1, %r796;
	@%p34 bra 	$L__BB26_127;
	sub.s32 	%r135, %r1, %r796;
	setp.ge.s32 	%p35, %r111, %r135;
	@%p35 bra 	$L__BB26_127;
	not.b32 	%r214, %r111;
	add.s32 	%r215, %r1, %r214;
	sub.s32 	%r136, %r215, %r796;
	and.b32  	%r216, %r136, 768;
	setp.eq.s32 	%p36, %r216, 768;
	mov.u32 	%r808, %r111;
	@%p36 bra 	$L__BB26_106;
	add.s32 	%r803, %r111, %r796;
	add.s32 	%r804, %r803, %r2;
	shr.u32 	%r217, %r136, 8;
	add.s32 	%r218, %r217, 1;
	and.b32  	%r219, %r218, 3;
	neg.s32 	%r802, %r219;
	mov.u32 	%r808, %r111;
$L__BB26_103:
	.pragma "nounroll";
	mul.wide.u32 	%rd8, %r803, 8;
	add.s64 	%rd9, %rd1, %rd8;
	ld.global.f64 	%fd110, [%rd9];
	setp.lt.f64 	%p37, %fd110, %fd192;
	@%p37 bra 	$L__BB26_105;
	setp.geu.f64 	%p38, %fd192, %fd110;
	setp.lt.s32 	%p39, %r804, %r788;
	and.pred  	%p40, %p38, %p39;
	selp.f64 	%fd192, %fd192, %fd110, %p40;
	selp.b32 	%r788, %r788, %r804, %p40;
$L__BB26_105:
	add.s32 	%r808, %r808, 256;
	add.s32 	%r804, %r804, 256;
	add.s32 	%r803, %r803, 256;
	add.s32 	%r802, %r802, 1;
	setp.ne.s32 	%p41, %r802, 0;
	@%p41 bra 	$L__BB26_103;
$L__BB26_106:
	setp.lt.u32 	%p42, %r136, 768;
	@%p42 bra 	$L__BB26_127;
	add.s32 	%r813, %r808, 512;
	add.s32 	%r812, %r808, %r796;
	add.s32 	%r811, %r812, %r2;
$L__BB26_108:
	mul.wide.u32 	%rd10, %r812, 8;
	add.s64 	%rd11, %rd1, %rd10;
	ld.global.f64 	%fd116, [%rd11];
	setp.lt.f64 	%p43, %fd116, %fd192;
	@%p43 bra 	$L__BB26_110;
	setp.geu.f64 	%p44, %fd192, %fd116;
	setp.lt.s32 	%p45, %r811, %r788;
	and.pred  	%p46, %p44, %p45;
	selp.f64 	%fd192, %fd192, %fd116, %p46;
	selp.b32 	%r788, %r788, %r811, %p46;
$L__BB26_110:
	add.s32 	%r220, %r812, 256;
	mul.wide.u32 	%rd12, %r220, 8;
	add.s64 	%rd13, %rd1, %rd12;
	ld.global.f64 	%fd119, [%rd13];
	setp.lt.f64 	%p47, %fd119, %fd192;
	@%p47 bra 	$L__BB26_112;
	add.s32 	%r221, %r811, 256;
	setp.geu.f64 	%p48, %fd192, %fd119;
	setp.lt.s32 	%p49, %r221, %r788;
	and.pred  	%p50, %p48, %p49;
	selp.f64 	%fd192, %fd192, %fd119, %p50;
	selp.b32 	%r788, %r788, %r221, %p50;
$L__BB26_112:
	add.s32 	%r222, %r812, 512;
	mul.wide.u32 	%rd14, %r222, 8;
	add.s64 	%rd15, %rd1, %rd14;
	ld.global.f64 	%fd122, [%rd15];
	setp.lt.f64 	%p51, %fd122, %fd192;
	@%p51 bra 	$L__BB26_114;
	add.s32 	%r223, %r811, 512;
	setp.geu.f64 	%p52, %fd192, %fd122;
	setp.lt.s32 	%p53, %r223, %r788;
	and.pred  	%p54, %p52, %p53;
	selp.f64 	%fd192, %fd192, %fd122, %p54;
	selp.b32 	%r788, %r788, %r223, %p54;
$L__BB26_114:
	add.s32 	%r224, %r812, 768;
	mul.wide.u32 	%rd16, %r224, 8;
	add.s64 	%rd17, %rd1, %rd16;
	ld.global.f64 	%fd125, [%rd17];
	setp.lt.f64 	%p55, %fd125, %fd192;
	@%p55 bra 	$L__BB26_116;
	add.s32 	%r225, %r811, 768;
	setp.geu.f64 	%p56, %fd192, %fd125;
	setp.lt.s32 	%p57, %r225, %r788;
	and.pred  	%p58, %p56, %p57;
	selp.f64 	%fd192, %fd192, %fd125, %p58;
	selp.b32 	%r788, %r788, %r225, %p58;
$L__BB26_116:
	add.s32 	%r169, %r813, 1024;
	add.s32 	%r226, %r813, 512;
	add.s32 	%r812, %r812, 1024;
	add.s32 	%r811, %r811, 1024;
	setp.lt.s32 	%p59, %r226, %r135;
	mov.u32 	%r813, %r169;
	@%p59 bra 	$L__BB26_108;
	bra.uni 	$L__BB26_127;
$L__BB26_117:
	add.s32 	%r796, %r796, %r4;
	setp.gt.u32 	%p33, %r796, %r120;
	@%p33 bra 	$L__BB26_99;
$L__BB26_118:
	add.s32 	%r208, %r111, %r796;
	mul.wide.u32 	%rd6, %r208, 8;
	add.s64 	%rd7, %rd1, %rd6;
	add.s32 	%r124, %r208, %r2;
	ld.global.f64 	%fd96, [%rd7];
	ld.global.f64 	%fd97, [%rd7+2048];
	ld.global.f64 	%fd98, [%rd7+4096];
	ld.global.f64 	%fd99, [%rd7+6144];
	setp.lt.f64 	%p16, %fd96, %fd192;
	@%p16 bra 	$L__BB26_120;
	setp.geu.f64 	%p17, %fd192, %fd96;
	setp.lt.s32 	%p18, %r124, %r788;
	and.pred  	%p19, %p17, %p18;
	selp.f64 	%fd192, %fd192, %fd96, %p19;
	selp.b32 	%r788, %r788, %r124, %p19;
$L__BB26_120:
	setp.lt.f64 	%p20, %fd97, %fd192;
	@%p20 bra 	$L__BB26_122;
	add.s32 	%r209, %r124, 256;
	setp.geu.f64 	%p21, %fd192, %fd97;
	setp.lt.s32 	%p22, %r209, %r788;
	and.pred  	%p23, %p21, %p22;
	selp.f64 	%fd192, %fd192, %fd97, %p23;
	selp.b32 	%r788, %r788, %r209, %p23;
$L__BB26_122:
	setp.lt.f64 	%p24, %fd98, %fd192;
	@%p24 bra 	$L__BB26_124;
	add.s32 	%r210, %r124, 512;
	setp.geu.f64 	%p25, %fd192, %fd98;
	setp.lt.s32 	%p26, %r210, %r788;
	and.pred  	%p27, %p25, %p26;
	selp.f64 	%fd192, %fd192, %fd98, %p27;
	selp.b32 	%r788, %r788, %r210, %p27;
$L__BB26_124:
	setp.lt.f64 	%p28, %fd99, %fd192;
	@%p28 bra 	$L__BB26_126;
	add.s32 	%r211, %r124, 768;
	setp.geu.f64 	%p29, %fd192, %fd99;
	setp.lt.s32 	%p30, %r211, %r788;
	and.pred  	%p31, %p29, %p30;
	selp.f64 	%fd192, %fd192, %fd99, %p31;
	selp.b32 	%r788, %r788, %r211, %p31;
$L__BB26_126:
	sub.s32 	%r212, %r1, %r796;
	setp.lt.u32 	%p32, %r212, %r4;
	@%p32 bra 	$L__BB26_127;
	bra.uni 	$L__BB26_117;
$L__BB26_127:
	// begin inline asm
	mov.u32 %r227, %laneid;
	// end inline asm
	mov.b64 	%rd18, %fd192;
	mov.b64 	{%r229, %r234}, %rd18;
	mov.b32 	%r245, 1;
	mov.b32 	%r246, 31;
	mov.b32 	%r247, -1;
	// begin inline asm
	shfl.sync.down.b32 %r228, %r229, %r245, %r246, %r247;
	// end inline asm
	// begin inline asm
	shfl.sync.down.b32 %r233, %r234, %r245, %r246, %r247;
	// end inline asm
	mov.b64 	%rd19, {%r228, %r233};
	mov.b64 	%fd129, %rd19;
	// begin inline asm
	shfl.sync.down.b32 %r238, %r788, %r245, %r246, %r247;
	// end inline asm
	mov.b32 	%r244, 0;
	// begin inline asm
	shfl.sync.down.b32 %r243, %r244, %r245, %r246, %r247;
	// end inline asm
	setp.gt.s32 	%p60, %r227, 30;
	setp.gt.f64 	%p61, %fd192, %fd129;
	or.pred  	%p62, %p60, %p61;
	mov.b16 	%rs151, 0;
	mov.u16 	%rs152, %rs151;
	mov.u16 	%rs153, %rs151;
	mov.u16 	%rs154, %rs151;
	@%p62 bra 	$L__BB26_130;
	setp.geu.f64 	%p63, %fd192, %fd129;
	setp.lt.s32 	%p64, %r238, %r788;
	and.pred  	%p65, %p63, %p64;
	@%p65 bra 	$L__BB26_130;
	shr.u32 	%r248, %r243, 24;
	cvt.u16.u32 	%rs154, %r248;
	{ .reg .b16 tmp; mov.b32 {tmp, %rs153}, %r243; }
	shr.u32 	%r249, %r243, 8;
	cvt.u16.u32 	%rs152, %r249;
	cvt.u16.u32 	%rs151, %r243;
	mov.f64 	%fd192, %fd129;
	mov.u32 	%r788, %r238;
$L__BB26_130:
	cvt.u32.u16 	%r270, %rs151;
	and.b32  	%r271, %r270, 255;
	and.b16  	%rs99, %rs152, 255;
	mul.wide.u16 	%r272, %rs99, 256;
	or.b32  	%r273, %r272, %r271;
	cvt.u32.u16 	%r274, %rs153;
	shl.b32 	%r275, %r274, 16;
	and.b32  	%r276, %r275, 16711680;
	or.b32  	%r277, %r273, %r276;
	cvt.u32.u16 	%r278, %rs154;
	shl.b32 	%r279, %r278, 24;
	or.b32  	%r266, %r277, %r279;
	mov.b64 	%rd20, %fd192;
	mov.b64 	{%r251, %r256}, %rd20;
	mov.b32 	%r267, 2;
	mov.b32 	%r268, 31;
	mov.b32 	%r269, -1;
	// begin inline asm
	shfl.sync.down.b32 %r250, %r251, %r267, %r268, %r269;
	// end inline asm
	// begin inline asm
	shfl.sync.down.b32 %r255, %r256, %r267, %r268, %r269;
	// end inline asm
	mov.b64 	%rd21, {%r250, %r255};
	mov.b64 	%fd131, %rd21;
	// begin inline asm
	shfl.sync.down.b32 %r260, %r788, %r267, %r268, %r269;
	// end inline asm
	// begin inline asm
	shfl.sync.down.b32 %r265, %r266, %r267, %r268, %r269;
	// end inline asm
	setp.gt.s32 	%p66, %r227, 29;
	setp.gt.f64 	%p67, %fd192, %fd131;
	or.pred  	%p68, %p66, %p67;
	@%p68 bra 	$L__BB26_133;
	setp.geu.f64 	%p69, %fd192, %fd131;
	setp.lt.s32 	%p70, %r260, %r788;
	and.pred  	%p71, %p69, %p70;
	@%p71 bra 	$L__BB26_133;
	shr.u32 	%r280, %r265, 24;
	cvt.u16.u32 	%rs154, %r280;
	{ .reg .b16 tmp; mov.b32 {tmp, %rs153}, %r265; }
	shr.u32 	%r281, %r265, 8;
	cvt.u16.u32 	%rs152, %r281;
	cvt.u16.u32 	%rs151, %r265;
	mov.f64 	%fd192, %fd131;
	mov.u32 	%r788, %r260;
$L__BB26_133:
	cvt.u32.u16 	%r302, %rs151;
	and.b32  	%r303, %r302, 255;
	and.b16  	%rs100, %rs152, 255;
	mul.wide.u16 	%r304, %rs100, 256;
	or.b32  	%r305, %r304, %r303;
	cvt.u32.u16 	%r306, %rs153;
	shl.b32 	%r307, %r306, 16;
	and.b32  	%r308, %r307, 16711680;
	or.b32  	%r309, %r305, %r308;
	cvt.u32.u16 	%r310, %rs154;
	shl.b32 	%r311, %r310, 24;
	or.b32  	%r298, %r309, %r311;
	mov.b64 	%rd22, %fd192;
	mov.b64 	{%r283, %r288}, %rd22;
	mov.b32 	%r299, 4;
	mov.b32 	%r300, 31;
	mov.b32 	%r301, -1;
	// begin inline asm
	shfl.sync.down.b32 %r282, %r283, %r299, %r300, %r301;
	// end inline asm
	// begin inline asm
	shfl.sync.down.b32 %r287, %r288, %r299, %r300, %r301;
	// end inline asm
	mov.b64 	%rd23, {%r282, %r287};
	mov.b64 	%fd133, %rd23;
	// begin inline asm
	shfl.sync.down.b32 %r292, %r788, %r299, %r300, %r301;
	// end inline asm
	// begin inline asm
	shfl.sync.down.b32 %r297, %r298, %r299, %r300, %r301;
	// end inline asm
	setp.gt.s32 	%p72, %r227, 27;
	setp.gt.f64 	%p73, %fd192, %fd133;
	or.pred  	%p74, %p72, %p73;
	@%p74 bra 	$L__BB26_136;
	setp.geu.f64 	%p75, %fd192, %fd133;
	setp.lt.s32 	%p76, %r292, %r788;
	and.pred  	%p77, %p75, %p76;
	@%p77 bra 	$L__BB26_136;
	shr.u32 	%r312, %r297, 24;
	cvt.u16.u32 	%rs154, %r312;
	{ .reg .b16 tmp; mov.b32 {tmp, %rs153}, %r297; }
	shr.u32 	%r313, %r297, 8;
	cvt.u16.u32 	%rs152, %r313;
	cvt.u16.u32 	%rs151, %r297;
	mov.f64 	%fd192, %fd133;
	mov.u32 	%r788, %r292;
$L__BB26_136:
	cvt.u32.u16 	%r334, %rs151;
	and.b32  	%r335, %r334, 255;
	and.b16  	%rs101, %rs152, 255;
	mul.wide.u16 	%r336, %rs101, 256;
	or.b32  	%r337, %r336, %r335;
	cvt.u32.u16 	%r338, %rs153;
	shl.b32 	%r339, %r338, 16;
	and.b32  	%r340, %r339, 16711680;
	or.b32  	%r341, %r337, %r340;
	cvt.u32.u16 	%r342, %rs154;
	shl.b32 	%r343, %r342, 24;
	or.b32  	%r330, %r341, %r343;
	mov.b64 	%rd24, %fd192;
	mov.b64 	{%r315, %r320}, %rd24;
	mov.b32 	%r331, 8;
	mov.b32 	%r332, 31;
	mov.b32 	%r333, -1;
	// begin inline asm
	shfl.sync.down.b32 %r314, %r315, %r331, %r332, %r333;
	// end inline asm
	// begin inline asm
	shfl.sync.down.b32 %r319, %r320, %r331, %r332, %r333;
	// end inline asm
	mov.b64 	%rd25, {%r314, %r319};
	mov.b64 	%fd135, %rd25;
	// begin inline asm
	shfl.sync.down.b32 %r324, %r788, %r331, %r332, %r333;
	// end inline asm
	// begin inline asm
	shfl.sync.down.b32 %r329, %r330, %r331, %r332, %r333;
	// end inline asm
	setp.gt.s32 	%p78, %r227, 23;
	setp.gt.f64 	%p79, %fd192, %fd135;
	or.pred  	%p80, %p78, %p79;
	@%p80 bra 	$L__BB26_139;
	setp.geu.f64 	%p81, %fd192, %fd135;
	setp.lt.s32 	%p82, %r324, %r788;
	and.pred  	%p83, %p81, %p82;
	@%p83 bra 	$L__BB26_139;
	shr.u32 	%r344, %r329, 24;
	cvt.u16.u32 	%rs154, %r344;
	{ .reg .b16 tmp; mov.b32 {tmp, %rs153}, %r329; }
	shr.u32 	%r345, %r329, 8;
	cvt.u16.u32 	%rs152, %r345;
	cvt.u16.u32 	%rs151, %r329;
	mov.f64 	%fd192, %fd135;
	mov.u32 	%r788, %r324;
$L__BB26_139:
	cvt.u32.u16 	%r366, %rs151;
	and.b32  	%r367, %r366, 255;
	and.b16  	%rs102, %rs152, 255;
	mul.wide.u16 	%r368, %rs102, 256;
	or.b32  	%r369, %r368, %r367;
	cvt.u32.u16 	%r370, %rs153;
	shl.b32 	%r371, %r370, 16;
	and.b32  	%r372, %r371, 16711680;
	or.b32  	%r373, %r369, %r372;
	cvt.u32.u16 	%r374, %rs154;
	shl.b32 	%r375, %r374, 24;
	or.b32  	%r362, %r373, %r375;
	mov.b64 	%rd26, %fd192;
	mov.b64 	{%r347, %r352}, %rd26;
	mov.b32 	%r363, 16;
	mov.b32 	%r364, 31;
	mov.b32 	%r365, -1;
	// begin inline asm
	shfl.sync.down.b32 %r346, %r347, %r363, %r364, %r365;
	// end inline asm
	// begin inline asm
	shfl.sync.down.b32 %r351, %r352, %r363, %r364, %r365;
	// end inline asm
	mov.b64 	%rd27, {%r346, %r351};
	mov.b64 	%fd137, %rd27;
	// begin inline asm
	shfl.sync.down.b32 %r356, %r788, %r363, %r364, %r365;
	// end inline asm
	// begin inline asm
	shfl.sync.down.b32 %r361, %r362, %r363, %r364, %r365;
	// end inline asm
	setp.gt.s32 	%p84, %r227, 15;
	setp.gt.f64 	%p85, %fd192, %fd137;
	or.pred  	%p86, %p84, %p85;
	@%p86 bra 	$L__BB26_141;
	setp.geu.f64 	%p87, %fd192, %fd137;
	setp.lt.s32 	%p88, %r356, %r788;
	and.pred  	%p89, %p87, %p88;
	selp.f64 	%fd192, %fd192, %fd137, %p89;
	selp.b32 	%r788, %r788, %r356, %p89;
$L__BB26_141:
	setp.ne.s32 	%p90, %r227, 0;
	@%p90 bra 	$L__BB26_143;
	shr.u32 	%r376, %r111, 1;
	and.b32  	%r377, %r376, 496;
	mov.u32 	%r378, _ZZN3cub18CUB_300001_SM_10006detail6reduce18DeviceReduceKernelINS2_10policy_hubIN4cuda3std3__45tupleIJdiEEEj12larger_tupleIdEE10Policy1000EN6thrust24THRUST_300001_SM_1000_NS12zip_iteratorINS8_IJNSF_6detail15normal_iteratorINSF_10device_ptrIdEEEENSF_17counting_iteratorIiNSF_11use_defaultESN_SN_EEEEEEEjSB_S9_NS7_10__identityEEEvT0_PT3_T1_NS0_13GridEvenShareISV_EET2_T4_E12temp_storage;
	add.s32 	%r379, %r378, %r377;
	st.shared.f64 	[%r379+8], %fd192;
	st.shared.u32 	[%r379+16], %r788;
$L__BB26_143:
	bar.sync 	0;
	setp.ne.s32 	%p91, %r111, 0;
	@%p91 bra 	$L__BB26_158;
	ld.shared.f64 	%fd140, [_ZZN3cub18CUB_300001_SM_10006detail6reduce18DeviceReduceKernelINS2_10policy_hubIN4cuda3std3__45tupleIJdiEEEj12larger_tupleIdEE10Policy1000EN6thrust24THRUST_300001_SM_1000_NS12zip_iteratorINS8_IJNSF_6detail15normal_iteratorINSF_10device_ptrIdEEEENSF_17counting_iteratorIiNSF_11use_defaultESN_SN_EEEEEEEjSB_S9_NS7_10__identityEEEvT0_PT3_T1_NS0_13GridEvenShareISV_EET2_T4_E12temp_storage+24];
	setp.lt.f64 	%p92, %fd140, %fd192;
	@%p92 bra 	$L__BB26_146;
	ld.shared.u32 	%r380, [_ZZN3cub18CUB_300001_SM_10006detail6reduce18DeviceReduceKernelINS2_10policy_hubIN4cuda3std3__45tupleIJdiEEEj12larger_tupleIdEE10Policy1000EN6thrust24THRUST_300001_SM_1000_NS12zip_iteratorINS8_IJNSF_6detail15normal_iteratorINSF_10device_ptrIdEEEENSF_17counting_iteratorIiNSF_11use_defaultESN_SN_EEEEEEEjSB_S9_NS7_10__identityEEEvT0_PT3_T1_NS0_13GridEvenShareISV_EET2_T4_E12temp_storage+32];
	setp.geu.f64 	%p93, %fd192, %fd140;
	setp.lt.s32 	%p94, %r380, %r788;
	and.pred  	%p95, %p93, %p94;
	selp.f64 	%fd192, %fd192, %fd140, %p95;
	selp.b32 	%r788, %r788, %r380, %p95;
$L__BB26_146:
	ld.shared.f64 	%fd143, [_ZZN3cub18CUB_300001_SM_10006detail6reduce18DeviceReduceKernelINS2_10policy_hubIN4cuda3std3__45tupleIJdiEEEj12larger_tupleIdEE10Policy1000EN6thrust24THRUST_300001_SM_1000_NS12zip_iteratorINS8_IJNSF_6detail15normal_iteratorINSF_10device_ptrIdEEEENSF_17counting_iteratorIiNSF_11use_defaultESN_SN_EEEEEEEjSB_S9_NS7_10__identityEEEvT0_PT3_T1_NS0_13GridEvenShareISV_EET2_T4_E12temp_storage+40];
	setp.lt.f64 	%p96, %fd143, %fd192;
	@%p96 bra 	$L__BB26_148;
	ld.shared.u32 	%r382, [_ZZN3cub18CUB_300001_SM_10006detail6reduce18DeviceReduceKernelINS2_10policy_hubIN4cuda3std3__45tupleIJdiEEEj12larger_tupleIdEE10Policy1000EN6thrust24THRUST_300001_SM_1000_NS12zip_iteratorINS8_IJNSF_6detail15normal_iteratorINSF_10device_ptrIdEEEENSF_17counting_iteratorIiNSF_11use_defaultESN_SN_EEEEEEEjSB_S9_NS7_10__identityEEEvT0_PT3_T1_NS0_13GridEvenShareISV_EET2_T4_E12temp_storage+48];
	setp.geu.f64 	%p97, %fd192, %fd143;
	setp.lt.s32 	%p98, %r382, %r788;
	and.pred  	%p99, %p97, %p98;
	selp.f64 	%fd192, %fd192, %fd143, %p99;
	selp.b32 	%r788, %r788, %r382, %p99;
$L__BB26_148:
	ld.shared.f64 	%fd146, [_ZZN3cub18CUB_300001_SM_10006detail6reduce18DeviceReduceKernelINS2_10policy_hubIN4cuda3std3__45tupleIJdiEEEj12larger_tupleIdEE10Policy1000EN6thrust24THRUST_300001_SM_1000_NS12zip_iteratorINS8_IJNSF_6detail15normal_iteratorINSF_10device_ptrIdEEEENSF_17counting_iteratorIiNSF_11use_defaultESN_SN_EEEEEEEjSB_S9_NS7_10__identityEEEvT0_PT3_T1_NS0_13GridEvenShareISV_EET2_T4_E12temp_storage+56];
	setp.lt.f64 	%p100, %fd146, %fd192;
	@%p100 bra 	$L__BB26_150;
	ld.shared.u32 	%r384, [_ZZN3cub18CUB_300001_SM_10006detail6reduce18DeviceReduceKernelINS2_10policy_hubIN4cuda3std3__45tupleIJdiEEEj12larger_tupleIdEE10Policy1000EN6thrust24THRUST_300001_SM_1000_NS12zip_iteratorINS8_IJNSF_6detail15normal_iteratorINSF_10device_ptrIdEEEENSF_17counting_iteratorIiNSF_11use_defaultESN_SN_EEEEEEEjSB_S9_NS7_10__identityEEEvT0_PT3_T1_NS0_13GridEvenShareISV_EET2_T4_E12temp_storage+64];
	setp.geu.f64 	%p101, %fd192, %fd146;
	setp.lt.s32 	%p102, %r384, %r788;
	and.pred  	%p103, %p101, %p102;
	selp.f64 	%fd192, %fd192, %fd146, %p103;
	selp.b32 	%r788, %r788, %r384, %p103;
$L__BB26_150:
	ld.shared.f64 	%fd149, [_ZZN3cub18CUB_300001_SM_10006detail6reduce18DeviceReduceKernelINS2_10policy_hubIN4cuda3std3__45tupleIJdiEEEj12larger_tupleIdEE10Policy1000EN6thrust24THRUST_300001_SM_1000_NS12zip_iteratorINS8_IJNSF_6detail15normal_iteratorINSF_10device_ptrIdEEEENSF_17counting_iteratorIiNSF_11use_defaultESN_SN_EEEEEEEjSB_S9_NS7_10__identityEEEvT0_PT3_T1_NS0_13GridEvenShareISV_EET2_T4_E12temp_storage+72];
	setp.lt.f64 	%p104, %fd149, %fd192;
	@%p104 bra 	$L__BB26_152;
	ld.shared.u32 	%r386, [_ZZN3cub18CUB_300001_SM_10006detail6reduce18DeviceReduceKernelINS2_10policy_hubIN4cuda3std3__45tupleIJdiEEEj12larger_tupleIdEE10Policy1000EN6thrust24THRUST_300001_SM_1000_NS12zip_iteratorINS8_IJNSF_6detail15normal_iteratorINSF_10device_ptrIdEEEENSF_17counting_iteratorIiNSF_11use_defaultESN_SN_EEEEEEEjSB_S9_NS7_10__identityEEEvT0_PT3_T1_NS0_13GridEvenShareISV_EET2_T4_E12temp_storage+80];
	setp.geu.f64 	%p105, %fd192, %fd149;
	setp.lt.s32 	%p106, %r386, %r788;
	and.pred  	%p107, %p105, %p106;
	selp.f64 	%fd192, %fd192, %fd149, %p107;
	selp.b32 	%r788, %r788, %r386, %p107;
$L__BB26_152:
	ld.shared.f64 	%fd152, [_ZZN3cub18CUB_300001_SM_10006detail6reduce18DeviceReduceKernelINS2_10policy_hubIN4cuda3std3__45tupleIJdiEEEj12larger_tupleIdEE10Policy1000EN6thrust24THRUST_300001_SM_1000_NS12zip_iteratorINS8_IJNSF_6detail15normal_iteratorINSF_10device_ptrIdEEEENSF_17counting_iteratorIiNSF_11use_defaultESN_SN_EEEEEEEjSB_S9_NS7_10__identityEEEvT0_PT3_T1_NS0_13GridEvenShareISV_EET2_T4_E12temp_storage+88];
	setp.lt.f64 	%p108, %fd152, %fd192;
	@%p108 bra 	$L__BB26_154;
	ld.shared.u32 	%r388, [_ZZN3cub18CUB_300001_SM_10006detail6reduce18DeviceReduceKernelINS2_10policy_hubIN4cuda3std3__45tupleIJdiEEEj12larger_tupleIdEE10Policy1000EN6thrust24THRUST_300001_SM_1000_NS12zip_iteratorINS8_IJNSF_6detail15normal_iteratorINSF_10device_ptrIdEEEENSF_17counting_iteratorIiNSF_11use_defaultESN_SN_EEEEEEEjSB_S9_NS7_10__identityEEEvT0_PT3_T1_NS0_13GridEvenShareISV_EET2_T4_E12temp_storage+96];
	setp.geu.f64 	%p109, %fd192, %fd152;
	setp.lt.s32 	%p110, %r388, %r788;
	and.pred  	%p111, %p109, %p110;
	selp.f64 	%fd192, %fd192, %fd152, %p111;
	selp.b32 	%r788, %r788, %r388, %p111;
$L__BB26_154:
	ld.shared.f64 	%fd155, [_ZZN3cub18CUB_300001_SM_10006detail6reduce18DeviceReduceKernelINS2_10policy_hubIN4cuda3std3__45tupleIJdiEEEj12larger_tupleIdEE10Policy1000EN6thrust24THRUST_300001_SM_1000_NS12zip_iteratorINS8_IJNSF_6detail15normal_iteratorINSF_10device_ptrIdEEEENSF_17counting_iteratorIiNSF_11use_defaultESN_SN_EEEEEEEjSB_S9_NS7_10__identityEEEvT0_PT3_T1_NS0_13GridEvenShareISV_EET2_T4_E12temp_storage+104];
	setp.lt.f64 	%p112, %fd155, %fd192;
	@%p112 bra 	$L__BB26_156;
	ld.shared.u32 	%r390, [_ZZN3cub18CUB_300001_SM_10006detail6reduce18DeviceReduceKernelINS2_10policy_hubIN4cuda3std3__45tupleIJdiEEEj12larger_tupleIdEE10Policy1000EN6thrust24THRUST_300001_SM_1000_NS12zip_iteratorINS8_IJNSF_6detail15normal_iteratorINSF_10device_ptrIdEEEENSF_17counting_iteratorIiNSF_11use_defaultESN_SN_EEEEEEEjSB_S9_NS7_10__identityEEEvT0_PT3_T1_NS0_13GridEvenShareISV_EET2_T4_E12temp_storage+112];
	setp.geu.f64 	%p113, %fd192, %fd155;
	setp.lt.s32 	%p114, %r390, %r788;
	and.pred  	%p115, %p113, %p114;
	selp.f64 	%fd192, %fd192, %fd155, %p115;
	selp.b32 	%r788, %r788, %r390, %p115;
$L__BB26_156:
	ld.shared.f64 	%fd158, [_ZZN3cub18CUB_300001_SM_10006detail6reduce18DeviceReduceKernelINS2_10policy_hubIN4cuda3std3__45tupleIJdiEEEj12larger_tupleIdEE10Policy1000EN6thrust24THRUST_300001_SM_1000_NS12zip_iteratorINS8_IJNSF_6detail15normal_iteratorINSF_10device_ptrIdEEEENSF_17counting_iteratorIiNSF_11use_defaultESN_SN_EEEEEEEjSB_S9_NS7_10__identityEEEvT0_PT3_T1_NS0_13GridEvenShareISV_EET2_T4_E12temp_storage+120];
	setp.lt.f64 	%p116, %fd158, %fd192;
	@%p116 bra 	$L__BB26_158;
	ld.shared.u32 	%r392, [_ZZN3cub18CUB_300001_SM_10006detail6reduce18DeviceReduceKernelINS2_10policy_hubIN4cuda3std3__45tupleIJdiEEEj12larger_tupleIdEE10Policy1000EN6thrust24THRUST_300001_SM_1000_NS12zip_iteratorINS8_IJNSF_6detail15normal_iteratorINSF_10device_ptrIdEEEENSF_17counting_iteratorIiNSF_11use_defaultESN_SN_EEEEEEEjSB_S9_NS7_10__identityEEEvT0_PT3_T1_NS0_13GridEvenShareISV_EET2_T4_E12temp_storage+128];
	setp.geu.f64 	%p117, %fd192, %fd158;
	setp.lt.s32 	%p118, %r392, %r788;
	and.pred  	%p119, %p117, %p118;
	selp.b32 	%r788, %r788, %r392, %p119;
	selp.f64 	%fd192, %fd192, %fd158, %p119;
$L__BB26_158:
	mov.u32 	%r750, %tid.x;
	setp.ne.s32 	%p275, %r750, 0;
	@%p275 bra 	$L__BB26_160;
	cvta.to.global.u64 	%rd60, %rd2;
	mul.wide.u32 	%rd61, %r3, 16;
	add.s64 	%rd62, %rd60, %rd61;
	st.global.f64 	[%rd62], %fd192;
	st.global.u32 	[%rd62+8], %r788;
$L__BB26_160:
	ret;

}
	// .globl	_ZN3cub18CUB_300001_SM_10006detail6reduce28DeviceReduceSingleTileKernelINS2_10policy_hubIN4cuda3std3__45tupleIJdiEEEj12larger_tupleIdEE10Policy1000EPS9_SE_iSB_S9_S9_NS7_10__identityEEEvT0_T1_T2_T3_T4_T6_
.visible .entry _ZN3cub18CUB_300001_SM_10006detail6reduce28DeviceReduceSingleTileKernelINS2_10policy_hubIN4cuda3std3__45tupleIJdiEEEj12larger_tupleIdEE10Policy1000EPS9_SE_iSB_S9_S9_NS7_10__identityEEEvT0_T1_T2_T3_T4_T6_(
	.param .u64 .ptr .align 1 _ZN3cub18CUB_300001_SM_10006detail6reduce28DeviceReduceSingleTileKernelINS2_10policy_hubIN4cuda3std3__45tupleIJdiEEEj12larger_tupleIdEE10Policy1000EPS9_SE_iSB_S9_S9_NS7_10__identityEEEvT0_T1_T2_T3_T4_T6__param_0,
	.param .u64 .ptr .align 1 _ZN3cub18CUB_300001_SM_10006detail6reduce28DeviceReduceSingleTileKernelINS2_10policy_hubIN4cuda3std3__45tupleIJdiEEEj12larger_tupleIdEE10Policy1000EPS9_SE_iSB_S9_S9_NS7_10__identityEEEvT0_T1_T2_T3_T4_T6__param_1,
	.param .u32 _ZN3cub18CUB_300001_SM_10006detail6reduce28DeviceReduceSingleTileKernelINS2_10policy_hubIN4cuda3std3__45tupleIJdiEEEj12larger_tupleIdEE10Policy1000EPS9_SE_iSB_S9_S9_NS7_10__identityEEEvT0_T1_T2_T3_T4_T6__param_2,
	.param .align 1 .b8 _ZN3cub18CUB_300001_SM_10006detail6reduce28DeviceReduceSingleTileKernelINS2_10policy_hubIN4cuda3std3__45tupleIJdiEEEj12larger_tupleIdEE10Policy1000EPS9_SE_iSB_S9_S9_NS7_10__identityEEEvT0_T1_T2_T3_T4_T6__param_3[1],
	.param .align 8 .b8 _ZN3cub18CUB_300001_SM_10006detail6reduce28DeviceReduceSingleTileKernelINS2_10policy_hubIN4cuda3std3__45tupleIJdiEEEj12larger_tupleIdEE10Policy1000EPS9_SE_iSB_S9_S9_NS7_10__identityEEEvT0_T1_T2_T3_T4_T6__param_4[16],
	.param .align 1 .b8 _ZN3cub18CUB_300001_SM_10006detail6reduce28DeviceReduceSingleTileKernelINS2_10policy_hubIN4cuda3std3__45tupleIJdiEEEj12larger_tupleIdEE10Policy1000EPS9_SE_iSB_S9_S9_NS7_10__identityEEEvT0_T1_T2_T3_T4_T6__param_5[1]
)
.maxntid 256
.minnctapersm 1
{
	.reg .pred 	%p<281>;
	.reg .b16 	%rs<725>;
	.reg .b32 	%r<903>;
	.reg .b64 	%rd<223>;
	.reg .b64 	%fd<194>;
	// demoted variable
	.shared .align 8 .b8 _ZZN3cub18CUB_300001_SM_10006detail6reduce28DeviceReduceSingleTileKernelINS2_10policy_hubIN4cuda3std3__45tupleIJdiEEEj12larger_tupleIdEE10Policy1000EPS9_SE_iSB_S9_S9_NS7_10__identityEEEvT0_T1_T2_T3_T4_T6_E12temp_storage[152];
	ld.param.u32 	%r176, [_ZN3cub18CUB_300001_SM_10006detail6reduce28DeviceReduceSingleTileKernelINS2_10policy_hubIN4cuda3std3__45tupleIJdiEEEj12larger_tupleIdEE10Policy1000EPS9_SE_iSB_S9_S9_NS7_10__identityEEEvT0_T1_T2_T3_T4_T6__param_4+12];
	bfe.u32 	%r177, %r176, 24, 8;
	cvt.u16.u32 	%rs724, %r177;
	bfe.u32 	%r178, %r176, 16, 8;
	cvt.u16.u32 	%rs723, %r178;
	bfe.u32 	%r179, %r176, 8, 8;
	cvt.u16.u32 	%rs722, %r179;
	bfe.u32 	%r180, %r176, 0, 8;
	cvt.u16.u32 	%rs721, %r180;
	ld.param.u32 	%r902, [_ZN3cub18CUB_300001_SM_10006detail6reduce28DeviceReduceSingleTileKernelINS2_10policy_hubIN4cuda3std3__45tupleIJdiEEEj12larger_tupleIdEE10Policy1000EPS9_SE_iSB_S9_S9_NS7_10__identityEEEvT0_T1_T2_T3_T4_T6__param_4+8];
	ld.param.f64 	%fd193, [_ZN3cub18CUB_300001_SM_10006detail6reduce28DeviceReduceSingleTileKernelINS2_10policy_hubIN4cuda3std3__45tupleIJdiEEEj12larger_tupleIdEE10Policy1000EPS9_SE_iSB_S9_S9_NS7_10__identityEEEvT0_T1_T2_T3_T4_T6__param_4];
	ld.param.u64 	%rd34, [_ZN3cub18CUB_300001_SM_10006detail6reduce28DeviceReduceSingleTileKernelINS2_10policy_hubIN4cuda3std3__45tupleIJdiEEEj12larger_tupleIdEE10Policy1000EPS9_SE_iSB_S9_S9_NS7_10__identityEEEvT0_T1_T2_T3_T4_T6__param_0];
	ld.param.u64 	%rd35, [_ZN3cub18CUB_300001_SM_10006detail6reduce28DeviceReduceSingleTileKernelINS2_10policy_hubIN4cuda3std3__45tupleIJdiEEEj12larger_tupleIdEE10Policy1000EPS9_SE_iSB_S9_S9_NS7_10__identityEEEvT0_T1_T2_T3_T4_T6__param_1];
	ld.param.u32 	%r174, [_ZN3cub18CUB_300001_SM_10006detail6reduce28DeviceReduceSingleTileKernelINS2_10policy_hubIN4cuda3std3__45tupleIJdiEEEj12larger_tupleIdEE10Policy1000EPS9_SE_iSB_S9_S9_NS7_10__identityEEEvT0_T1_T2_T3_T4_T6__param_2];
	cvta.to.global.u64 	%rd1, %rd35;
	setp.ne.s32 	%p1, %r174, 0;
	@%p1 bra 	$L__BB27_3;
	mov.u32 	%r817, %tid.x;
	setp.ne.s32 	%p280, %r817, 0;
	@%p280 bra 	$L__BB27_202;
	st.global.f64 	[%rd1], %fd193;
	st.global.u32 	[%rd1+8], %r902;
	cvt.u32.u16 	%r818, %rs721;
	cvt.u32.u16 	%r819, %rs722;
	prmt.b32 	%r820, %r818, %r819, 0x3340U;
	cvt.u32.u16 	%r821, %rs723;
	cvt.u32.u16 	%r822, %rs724;
	prmt.b32 	%r823, %r821, %r822, 0x3340U;
	prmt.b32 	%r824, %r820, %r823, 0x5410U;
	st.global.u32 	[%rd1+12], %r824;
	bra.uni 	$L__BB27_202;
$L__BB27_3:
	setp.gt.s32 	%p2, %r174, 1023;
	@%p2 bra 	$L__BB27_113;
	mov.u32 	%r1, %tid.x;
	setp.ge.s32 	%p120, %r1, %r174;
	mov.f64 	%fd157, 0d0000000000000000;
	mov.b32 	%r858, 0;
	mov.b16 	%rs596, 0;
	mov.u16 	%rs595, %rs596;
	mov.u16 	%rs594, %rs596;
	mov.u16 	%rs593, %rs596;
	mov.u32 	%r831, %r1;
	@%p120 bra 	$L__BB27_6;
	mul.wide.u32 	%rd151, %r1, 16;
	add.s64 	%rd148, %rd34, %rd151;
	// begin inline asm
	ld.global.nc.u64 %rd147, [%rd148];
	// end inline asm
	add.s64 	%rd150, %rd148, 8;
	// begin inline asm
	ld.global.nc.u64 %rd149, [%rd150];
	// end inline asm
	cvt.u32.u64 	%r858, %rd149;
	shr.u64 	%rd152, %rd149, 32;
	cvt.u16.u64 	%rs593, %rd152;
	shr.u64 	%rd153, %rd149, 40;
	cvt.u16.u64 	%rs594, %rd153;
	shr.u64 	%rd154, %rd149, 48;
	cvt.u16.u64 	%rs595, %rd154;
	shr.u64 	%rd155, %rd149, 56;
	cvt.u16.u64 	%rs596, %rd155;
	mov.b64 	%fd157, %rd147;
	add.s32 	%r831, %r1, 256;
$L__BB27_6:
	setp.ge.s32 	%p121, %r831, %r174;
	@%p121 bra 	$L__BB27_27;
	not.b32 	%r396, %r831;
	add.s32 	%r6, %r174, %r396;
	and.b32  	%r397, %r6, 768;
	setp.eq.s32 	%p122, %r397, 768;
	@%p122 bra 	$L__BB27_13;
	mul.wide.u32 	%rd156, %r831, 16;
	add.s64 	%rd218, %rd34, %rd156;
	shr.u32 	%r398, %r6, 8;
	add.s32 	%r399, %r398, 1;
	and.b32  	%r400, %r399, 3;
	neg.s32 	%r827, %r400;
$L__BB27_9:
	.pragma "nounroll";
	// begin inline asm
	ld.global.nc.u64 %rd157, [%rd218];
	// end inline asm
	add.s64 	%rd160, %rd218, 8;
	// begin inline asm
	ld.global.nc.u64 %rd159, [%rd160];
	// end inline asm
	cvt.u32.u64 	%r11, %rd159;
	mov.b64 	%fd4, %rd157;
	setp.gt.f64 	%p123, %fd157, %fd4;
	@%p123 bra 	$L__BB27_12;
	setp.geu.f64 	%p124, %fd157, %fd4;
	setp.lt.s32 	%p125, %r11, %r858;
	and.pred  	%p126, %p124, %p125;
	@%p126 bra 	$L__BB27_12;
	shr.u64 	%rd161, %rd159, 56;
	cvt.u16.u64 	%rs596, %rd161;
	shr.u64 	%rd162, %rd159, 48;
	cvt.u16.u64 	%rs595, %rd162;
	shr.u64 	%rd163, %rd159, 40;
	cvt.u16.u64 	%rs594, %rd163;
	shr.u64 	%rd164, %rd159, 32;
	cvt.u16.u64 	%rs593, %rd164;
	mov.u32 	%r858, %r11;
	mov.f64 	%fd157, %fd4;
$L__BB27_12:
	add.s32 	%r831, %r831, 256;
	add.s64 	%rd218, %rd218, 4096;
	add.s32 	%r827, %r827, 1;
	setp.ne.s32 	%p127, %r827, 0;
	@%p127 bra 	$L__BB27_9;
$L__BB27_13:
	setp.lt.u32 	%p128, %r6, 768;
	@%p128 bra 	$L__BB27_27;
$L__BB27_14:
	mul.wide.s32 	%rd169, %r831, 16;
	add.s64 	%rd166, %rd34, %rd169;
	// begin inline asm
	ld.global.nc.u64 %rd165, [%rd166];
	// end inline asm
	add.s64 	%rd168, %rd166, 8;
	// begin inline asm
	ld.global.nc.u64 %rd167, [%rd168];
	// end inline asm
	cvt.u32.u64 	%r20, %rd167;
	mov.b64 	%fd9, %rd165;
	setp.gt.f64 	%p129, %fd157, %fd9;
	@%p129 bra 	$L__BB27_17;
	setp.geu.f64 	%p130, %fd157, %fd9;
	setp.lt.s32 	%p131, %r20, %r858;
	and.pred  	%p132, %p130, %p131;
	@%p132 bra 	$L__BB27_17;
	shr.u64 	%rd170, %rd167, 56;
	cvt.u16.u64 	%rs596, %rd170;
	shr.u64 	%rd171, %rd167, 48;
	cvt.u16.u64 	%rs595, %rd171;
	shr.u64 	%rd172, %rd167, 40;
	cvt.u16.u64 	%rs594, %rd172;
	shr.u64 	%rd173, %rd167, 32;
	cvt.u16.u64 	%rs593, %rd173;
	mov.u32 	%r858, %r20;
	mov.f64 	%fd157, %fd9;
$L__BB27_17:
	add.s64 	%rd175, %rd166, 4096;
	// begin inline asm
	ld.global.nc.u64 %rd174, [%rd175];
	// end inline asm
	add.s64 	%rd177, %rd166, 4104;
	// begin inline asm
	ld.global.nc.u64 %rd176, [%rd177];
	// end inline asm
	cvt.u32.u64 	%r22, %rd176;
	mov.b64 	%fd11, %rd174;
	setp.gt.f64 	%p133, %fd157, %fd11;
	@%p133 bra 	$L__BB27_20;
	setp.geu.f64 	%p134, %fd157, %fd11;
	setp.lt.s32 	%p135, %r22, %r858;
	and.pred  	%p136, %p134, %p135;
	@%p136 bra 	$L__BB27_20;
	shr.u64 	%rd178, %rd176, 56;
	cvt.u16.u64 	%rs596, %rd178;
	shr.u64 	%rd179, %rd176, 48;
	cvt.u16.u64 	%rs595, %rd179;
	shr.u64 	%rd180, %rd176, 40;
	cvt.u16.u64 	%rs594, %rd180;
	shr.u64 	%rd181, %rd176, 32;
	cvt.u16.u64 	%rs593, %rd181;
	mov.u32 	%r858, %r22;
	mov.f64 	%fd157, %fd11;
$L__BB27_20:
	add.s64 	%rd183, %rd166, 8192;
	// begin inline asm
	ld.global.nc.u64 %rd182, [%rd183];
	// end inline asm
	add.s64 	%rd185, %rd166, 8200;
	// begin inline asm
	ld.global.nc.u64 %rd184, [%rd185];
	// end inline asm
	cvt.u32.u64 	%r24, %rd184;
	mov.b64 	%fd13, %rd182;
	setp.gt.f64 	%p137, %fd157, %fd13;
	@%p137 bra 	$L__BB27_23;
	setp.geu.f64 	%p138, %fd157, %fd13;
	setp.lt.s32 	%p139, %r24, %r858;
	and.pred  	%p140, %p138, %p139;
	@%p140 bra 	$L__BB27_23;
	shr.u64 	%rd186, %rd184, 56;
	cvt.u16.u64 	%rs596, %rd186;
	shr.u64 	%rd187, %rd184, 48;
	cvt.u16.u64 	%rs595, %rd187;
	shr.u64 	%rd188, %rd184, 40;
	cvt.u16.u64 	%rs594, %rd188;
	shr.u64 	%rd189, %rd184, 32;
	cvt.u16.u64 	%rs593, %rd189;
	mov.u32 	%r858, %r24;
	mov.f64 	%fd157, %fd13;
$L__BB27_23:
	add.s64 	%rd191, %rd166, 12288;
	// begin inline asm
	ld.global.nc.u64 %rd190, [%rd191];
	// end inline asm
	add.s64 	%rd193, %rd166, 12296;
	// begin inline asm
	ld.global.nc.u64 %rd192, [%rd193];
	// end inline asm
	cvt.u32.u64 	%r26, %rd192;
	mov.b64 	%fd15, %rd190;
	setp.gt.f64 	%p141, %fd157, %fd15;
	@%p141 bra 	$L__BB27_26;
	setp.geu.f64 	%p142, %fd157, %fd15;
	setp.lt.s32 	%p143, %r26, %r858;
	and.pred  	%p144, %p142, %p143;
	@%p144 bra 	$L__BB27_26;
	shr.u64 	%rd194, %rd192, 56;
	cvt.u16.u64 	%rs596, %rd194;
	shr.u64 	%rd195, %rd192, 48;
	cvt.u16.u64 	%rs595, %rd195;
	shr.u64 	%rd196, %rd192, 40;
	cvt.u16.u64 	%rs594, %rd196;
	shr.u64 	%rd197, %rd192, 32;
	cvt.u16.u64 	%rs593, %rd197;
	mov.u32 	%r858, %r26;
	mov.f64 	%fd157, %fd15;
$L__BB27_26:
	add.s32 	%r831, %r831, 1024;
	setp.lt.s32 	%p145, %r831, %r174;
	@%p145 bra 	$L__BB27_14;
$L__BB27_27:
	setp.lt.s32 	%p146, %r174, 256;
	@%p146 bra 	$L__BB27_67;
	// begin inline asm
	mov.u32 %r609, %laneid;
	// end inline asm
	cvt.u32.u16 	%r630, %rs593;
	and.b32  	%r631, %r630, 255;
	and.b16  	%rs476, %rs594, 255;
	mul.wide.u16 	%r632, %rs476, 256;
	or.b32  	%r633, %r632, %r631;
	cvt.u32.u16 	%r634, %rs595;
	shl.b32 	%r635, %r634, 16;
	and.b32  	%r636, %r635, 16711680;
	or.b32  	%r637, %r633, %r636;
	cvt.u32.u16 	%r638, %rs596;
	shl.b32 	%r639, %r638, 24;
	or.b32  	%r626, %r637, %r639;
	mov.b64 	%rd208, %fd157;
	mov.b64 	{%r611, %r616}, %rd208;
	mov.b32 	%r627, 1;
	mov.b32 	%r628, 31;
	mov.b32 	%r629, -1;
	// begin inline asm
	shfl.sync.down.b32 %r610, %r611, %r627, %r628, %r629;
	// end inline asm
	// begin inline asm
	shfl.sync.down.b32 %r615, %r616, %r627, %r628, %r629;
	// end inline asm
	mov.b64 	%rd209, {%r610, %r615};
	mov.b64 	%fd18, %rd209;
	// begin inline asm
	shfl.sync.down.b32 %r620, %r858, %r627, %r628, %r629;
	// end inline asm
	// begin inline asm
	shfl.sync.down.b32 %r625, %r626, %r627, %r628, %r629;
	// end inline asm
	setp.gt.s32 	%p215, %r609, 30;
	setp.gt.f64 	%p216, %fd157, %fd18;
	or.pred  	%p217, %p215, %p216;
	@%p217 bra 	$L__BB27_31;
	setp.geu.f64 	%p218, %fd157, %fd18;
	setp.lt.s32 	%p219, %r620, %r858;
	and.pred  	%p220, %p218, %p219;
	@%p220 bra 	$L__BB27_31;
	shr.u32 	%r640, %r625, 24;
	cvt.u16.u32 	%rs596, %r640;
	{ .reg .b16 tmp; mov.b32 {tmp, %rs595}, %r625; }
	shr.u32 	%r641, %r625, 8;
	cvt.u16.u32 	%rs594, %r641;
	cvt.u16.u32 	%rs593, %r625;
	mov.u32 	%r858, %r620;
	mov.f64 	%fd157, %fd18;
$L__BB27_31:
	cvt.u32.u16 	%r662, %rs593;
	and.b32  	%r663, %r662, 255;
	and.b16  	%rs477, %rs594, 255;
	mul.wide.u16 	%r664, %rs477, 256;
	or.b32  	%r665, %r664, %r663;
	cvt.u32.u16 	%r666, %rs595;
	shl.b32 	%r667, %r666, 16;
	and.b32  	%r668, %r667, 16711680;
	or.b32  	%r669, %r665, %r668;
	cvt.u32.u16 	%r670, %rs596;
	shl.b32 	%r671, %r670, 24;
	or.b32  	%r658, %r669, %r671;
	mov.b64 	%rd210, %fd157;
	mov.b64 	{%r643, %r648}, %rd210;
	mov.b32 	%r659, 2;
	mov.b32 	%r660, 31;
	mov.b32 	%r661, -1;
	// begin inline asm
	shfl.sync.down.b32 %r642, %r643, %r659, %r660, %r661;
	// end inline asm
	// begin inline asm
	shfl.sync.down.b32 %r647, %r648, %r659, %r660, %r661;
	// end inline asm
	mov.b64 	%rd211, {%r642, %r647};
	mov.b64 	%fd20, %rd211;
	// begin inline asm
	shfl.sync.down.b32 %r652, %r858, %r659, %r660, %r661;
	// end inline asm
	// begin inline asm
	shfl.sync.down.b32 %r657, %r658, %r659, %r660, %r661;
	// end inline asm
	setp.gt.s32 	%p221, %r609, 29;
	setp.gt.f64 	%p222, %fd157, %fd20;
	or.pred  	%p223, %p221, %p222;
	@%p223 bra 	$L__BB27_34;
	setp.geu.f64 	%p224, %fd157, %fd20;
	setp.lt.s32 	%p225, %r652, %r858;
	and.pred  	%p226, %p224, %p225;
	@%p226 bra 	$L__BB27_34;
	shr.u32 	%r672, %r657, 24;
	cvt.u16.u32 	%rs596, %r672;
	{ .reg .b16 tmp; mov.b32 {tmp, %rs595}, %r657; }
	shr.u32 	%r673, %r657, 8;
	cvt.u16.u32 	%rs594, %r673;
	cvt.u16.u32 	%rs593, %r657;
	mov.u32 	%r858, %r652;
	mov.f64 	%fd157, %fd20;
$L__BB27_34:
	cvt.u32.u16 	%r694, %rs593;
	and.b32  	%r695, %r694, 255;
	and.b16  	%rs478, %rs594, 255;
	mul.wide.u16 	%r696, %rs478, 256;
	or.b32  	%r697, %r696, %r695;
	cvt.u32.u16 	%r698, %rs595;
	shl.b32 	%r699, %r698, 16;
	and.b32  	%r700, %r699, 16711680;
	or.b32  	%r701, %r697, %r700;
	cvt.u32.u16 	%r702, %rs596;
	shl.b32 	%r703, %r702, 24;
	or.b32  	%r690, %r701, %r703;
	mov.b64 	%rd212, %fd157;
	mov.b64 	{%r675, %r680}, %rd212;
	mov.b32 	%r691, 4;
	mov.b32 	%r692, 31;
	mov.b32 	%r693, -1;
	// begin inline asm
	shfl.sync.down.b32 %r674, %r675, %r691, %r692, %r693;
	// end inline asm
	// begin inline asm
	shfl.sync.down.b32 %r679, %r680, %r691, %r692, %r693;
	// end inline asm
	mov.b64 	%rd213, {%r674, %r679};
	mov.b64 	%fd22, %rd213;
	// begin inline asm
	shfl.sync.down.b32 %r684, %r858, %r691, %r692, %r693;
	// end inline asm
	// begin inline asm
	shfl.sync.down.b32 %r689, %r690, %r691, %r692, %r693;
	// end inline asm
	setp.gt.s32 	%p227, %r609, 27;
	setp.gt.f64 	%p228, %fd157, %fd22;
	or.pred  	%p229, %p227, %p228;
	@%p229 bra 	$L__BB27_37;
	setp.geu.f64 	%p230, %fd157, %fd22;
	setp.lt.s32 	%p231, %r684, %r858;
	and.pred  	%p232, %p230, %p231;
	@%p232 bra 	$L__BB27_37;
	shr.u32 	%r704, %r689, 24;
	cvt.u16.u32 	%rs596, %r704;
	{ .reg .b16 tmp; mov.b32 {tmp, %rs595}, %r689; }
	shr.u32 	%r705, %r689, 8;
	cvt.u16.u32 	%rs594, %r705;
	cvt.u16.u32 	%rs593, %r689;
	mov.u32 	%r858, %r684;
	mov.f64 	%fd157, %fd22;
$L__BB27_37:
	cvt.u32.u16 	%r726, %rs593;
	and.b32  	%r727, %r726, 255;
	and.b16  	%rs479, %rs594, 255;
	mul.wide.u16 	%r728, %rs479, 256;
	or.b32  	%r729, %r728, %r727;
	cvt.u32.u16 	%r730, %rs595;
	shl.b32 	%r731, %r730, 16;
	and.b32  	%r732, %r731, 16711680;
	or.b32  	%r733, %r729, %r732;
	cvt.u32.u16 	%r734, %rs596;
	shl.b32 	%r735, %r734, 24;
	or.b32  	%r722, %r733, %r735;
	mov.b64 	%rd214, %fd157;
	mov.b64 	{%r707, %r712}, %rd214;
	mov.b32 	%r723, 8;
	mov.b32 	%r724, 31;
	mov.b32 	%r725, -1;
	// begin inline asm
	shfl.sync.down.b32 %r706, %r707, %r723, %r724, %r725;
	// end inline asm
	// begin inline asm
	shfl.sync.down.b32 %r711, %r712, %r723, %r724, %r725;
	// end inline asm
	mov.b64 	%rd215, {%r706, %r711};
	mov.b64 	%fd24, %rd215;
	// begin inline asm
	shfl.sync.down.b32 %r716, %r858, %r723, %r724, %r725;
	// end inline asm
	// begin inline asm
	shfl.sync.down.b32 %r721, %r722, %r723, %r724, %r725;
	// end inline asm
	setp.gt.s32 	%p233, %r609, 23;
	setp.gt.f64 	%p234, %fd157, %fd24;
	or.pred  	%p235, %p233, %p234;
	@%p235 bra 	$L__BB27_40;
	setp.geu.f64 	%p236, %fd157, %fd24;
	setp.lt.s32 	%p237, %r716, %r858;
	and.pred  	%p238, %p236, %p237;
	@%p238 bra 	$L__BB27_40;
	shr.u32 	%r736, %r721, 24;
	cvt.u16.u32 	%rs596, %r736;
	{ .reg .b16 tmp; mov.b32 {tmp, %rs595}, %r721; }
	shr.u32 	%r737, %r721, 8;
	cvt.u16.u32 	%rs594, %r737;
	cvt.u16.u32 	%rs593, %r721;
	mov.u32 	%r858, %r716;
	mov.f64 	%fd157, %fd24;
$L__BB27_40:
	cvt.u32.u16 	%r758, %rs593;
	and.b32  	%r759, %r758, 255;
	and.b16  	%rs480, %rs594, 255;
	mul.wide.u16 	%r760, %rs480, 256;
	or.b32  	%r761, %r760, %r759;
	cvt.u32.u16 	%r762, %rs595;
	shl.b32 	%r763, %r762, 16;
	and.b32  	%r764, %r763, 16711680;
	or.b32  	%r765, %r761, %r764;
	cvt.u32.u16 	%r766, %rs596;
	shl.b32 	%r767, %r766, 24;
	or.b32  	%r754, %r765, %r767;
	mov.b64 	%rd216, %fd157;
	mov.b64 	{%r739, %r744}, %rd216;
	mov.b32 	%r755, 16;
	mov.b32 	%r756, 31;
	mov.b32 	%r757, -1;
	// begin inline asm
	shfl.sync.down.b32 %r738, %r739, %r755, %r756, %r757;
	// end inline asm
	// begin inline asm
	shfl.sync.down.b32 %r743, %r744, %r755, %r756, %r757;
	// end inline asm
	mov.b64 	%rd217, {%r738, %r743};
	mov.b64 	%fd26, %rd217;
	// begin inline asm
	shfl.sync.down.b32 %r748, %r858, %r755, %r756, %r757;
	// end inline asm
	// begin inline asm
	shfl.sync.down.b32 %r753, %r754, %r755, %r756, %r757;
	// end inline asm
	setp.gt.s32 	%p239, %r609, 15;
	setp.gt.f64 	%p240, %fd157, %fd26;
	or.pred  	%p241, %p239, %p240;
	@%p241 bra 	$L__BB27_43;
	setp.geu.f64 	%p242, %fd157, %fd26;
	setp.lt.s32 	%p243, %r748, %r858;
	and.pred  	%p244, %p242, %p243;
	@%p244 bra 	$L__BB27_43;
	shr.u32 	%r768, %r753, 24;
	cvt.u16.u32 	%rs596, %r768;
	{ .reg .b16 tmp; mov.b32 {tmp, %rs595}, %r753; }
	shr.u32 	%r769, %r753, 8;
	cvt.u16.u32 	%rs594, %r769;
	cvt.u16.u32 	%rs593, %r753;
	mov.u32 	%r858, %r748;
	mov.f64 	%fd157, %fd26;
$L__BB27_43:
	setp.ne.s32 	%p245, %r609, 0;
	@%p245 bra 	$L__BB27_45;
	shr.u32 	%r770, %r1, 1;
	and.b32  	%r771, %r770, 496;
	mov.u32 	%r772, _ZZN3cub18CUB_300001_SM_10006detail6reduce28DeviceReduceSingleTileKernelINS2_10policy_hubIN4cuda3std3__45tupleIJdiEEEj12larger_tupleIdEE10Policy1000EPS9_SE_iSB_S9_S9_NS7_10__identityEEEvT0_T1_T2_T3_T4_T6_E12temp_storage;
	add.s32 	%r773, %r772, %r771;
	st.shared.f64 	[%r773+8], %fd157;
	st.shared.u32 	[%r773+16], %r858;
$L__BB27_45:
	bar.sync 	0;
	setp.ne.s32 	%p246, %r1, 0;
	@%p246 bra 	$L__BB27_197;
	ld.shared.f64 	%fd28, [_ZZN3cub18CUB_300001_SM_10006detail6reduce28DeviceReduceSingleTileKernelINS2_10policy_hubIN4cuda3std3__45tupleIJdiEEEj12larger_tupleIdEE10Policy1000EPS9_SE_iSB_S9_S9_NS7_10__identityEEEvT0_T1_T2_T3_T4_T6_E12temp_storage+24];
	ld.shared.u32 	%r46, [_ZZN3cub18CUB_300001_SM_10006detail6reduce28DeviceReduceSingleTileKernelINS2_10policy_hubIN4cuda3std3__45tupleIJdiEEEj12larger_tupleIdEE10Policy1000EPS9_SE_iSB_S9_S9_NS7_10__identityEEEvT0_T1_T2_T3_T4_T6_E12temp_storage+32];
	setp.lt.f64 	%p247, %fd28, %fd157;
	@%p247 bra 	$L__BB27_49;
	setp.geu.f64 	%p248, %fd157, %fd28;
	setp.lt.s32 	%p249, %r46, %r858;
	and.pred  	%p250, %p248, %p249;
	@%p250 bra 	$L__BB27_49;
	ld.shared.u32 	%r774, [_ZZN3cub18CUB_300001_SM_10006detail6reduce28DeviceReduceSingleTileKernelINS2_10policy_hubIN4cuda3std3__45tupleIJdiEEEj12larger_tupleIdEE10Policy1000EPS9_SE_iSB_S9_S9_NS7_10__identityEEEvT0_T1_T2_T3_T4_T6_E12temp_storage+36];
	bfe.u32 	%r775, %r774, 24, 8;
	cvt.u16.u32 	%rs596, %r775;
	bfe.u32 	%r776, %r774, 16, 8;
	cvt.u16.u32 	%rs595, %r776;
	bfe.u32 	%r777, %r774, 8, 8;
	cvt.u16.u32 	%rs594, %r777;
	bfe.u32 	%r778, %r774, 0, 8;
	cvt.u16.u32 	%rs593, %r778;
	mov.u32 	%r858, %r46;
	mov.f64 	%fd157, %fd28;
$L__BB27_49:
	ld.shared.f64 	%fd30, [_ZZN3cub18CUB_300001_SM_10006detail6reduce28DeviceReduceSingleTileKernelINS2_10policy_hubIN4cuda3std3__45tupleIJdiEEEj12larger_tupleIdEE10Policy1000EPS9_SE_iSB_S9_S9_NS7_10__identityEEEvT0_T1_T2_T3_T4_T6_E12temp_storage+40];
	ld.shared.u32 	%r48, [_ZZN3cub18CUB_300001_SM_10006detail6reduce28DeviceReduceSingleTileKernelINS2_10policy_hubIN4cuda3std3__45tupleIJdiEEEj12larger_tupleIdEE10Policy1000EPS9_SE_iSB_S9_S9_NS7_10__identityEEEvT0_T1_T2_T3_T4_T6_E12temp_storage+48];
	setp.lt.f64 	%p251, %fd30, %fd157;
	@%p251 bra 	$L__BB27_52;
	setp.geu.f64 	%p252, %fd157, %fd30;
	setp.lt.s32 	%p253, %r48, %r858;
	and.pred  	%p254, %p252, %p253;
	@%p254 bra 	$L__BB27_52;
	ld.shared.u32 	%r779, [_ZZN3cub18CUB_300001_SM_10006detail6reduce28DeviceReduceSingleTileKernelINS2_10policy_hubIN4cuda3std3__45tupleIJdiEEEj12larger_tupleIdEE10Policy1000EPS9_SE_iSB_S9_S9_NS7_10__identityEEEvT0_T1_T2_T3_T4_T6_E12temp_storage+52];
	bfe.u32 	%r780, %r779, 24, 8;
	cvt.u16.u32 	%rs596, %r780;
	bfe.u32 	%r781, %r779, 16, 8;
	cvt.u16.u32 	%rs595, %r781;
	bfe.u32 	%r782, %r779, 8, 8;
	cvt.u16.u32 	%rs594, %r782;
	bfe.u32 	%r783, %r779, 0, 8;
	cvt.u16.u32 	%rs593, %r783;
	mov.u32 	%r858, %r48;
	mov.f64 	%fd157, %fd30;
$L__BB27_52:
	ld.shared.f64 	%fd32, [_ZZN3cub18CUB_300001_SM_10006detail6reduce28DeviceReduceSingleTileKernelINS2_10policy_hubIN4cuda3std3__45tupleIJdiEEEj12larger_tupleIdEE10Policy1000EPS9_SE_iSB_S9_S9_NS7_10__identityEEEvT0_T1_T2_T3_T4_T6_E12temp_storage+56];
	ld.shared.u32 	%r50, [_ZZN3cub18CUB_300001_SM_10006detail6reduce28DeviceReduceSingleTileKernelINS2_10policy_hubIN4cuda3std3__45tupleIJdiEEEj12larger_tupleIdEE10Policy1000EPS9_SE_iSB_S9_S9_NS7_10__identityEEEvT0_T1_T2_T3_T4_T6_E12temp_storage+64];
	setp.lt.f64 	%p255, %fd32, %fd157;
	@%p255 bra 	$L__BB27_55;
	setp.geu.f64 	%p256, %fd157, %fd32;
	setp.lt.s32 	%p257, %r50, %r858;
	and.pred  	%p258, %p256, %p257;
	@%p258 bra 	$L__BB27_55;
	ld.shared.u32 	%r784, [_ZZN3cub18CUB_300001_SM_10006detail6reduce28DeviceReduceSingleTileKernelINS2_10policy_hubIN4cuda3std3__45tupleIJdiEEEj12larger_tupleIdEE10Policy1000EPS9_SE_iSB_S9_S9_NS7_10__identityEEEvT0_T1_T2_T3_T4_T6_E12temp_storage+68];
	bfe.u32 	%r785, %r784, 24, 8;
	cvt.u16.u32 	%rs596, %r785;
	bfe.u32 	%r786, %r784, 16, 8;
	cvt.u16.u32 	%rs595, %r786;
	bfe.u32 	%r787, %r784, 8, 8;
	cvt.u16.u32 	%rs594, %r787;
	bfe.u32 	%r788, %r784, 0, 8;
	cvt.u16.u32 	%rs593, %r788;
	mov.u32 	%r858, %r50;
	mov.f64 	%fd157, %fd32;
$L__BB27_55:
	ld.shared.f64 	%fd34, [_ZZN3cub18CUB_300001_SM_10006detail6reduce28DeviceReduceSingleTileKernelINS2_10policy_hubIN4cuda3std3__45tupleIJdiEEEj12larger_tupleIdEE10Policy1000EPS9_SE_iSB_S9_S9_NS7_10__identityEEEvT0_T1_T2_T3_T4_T6_E12temp_storage+72];
	ld.shared.u32 	%r52, [_ZZN3cub18CUB_300001_SM_10006detail6reduce28DeviceReduceSingleTileKernelINS2_10policy_hubIN4cuda3std3__45tupleIJdiEEEj12larger_tupleIdEE10Policy1000EPS9_SE_iSB_S9_S9_NS7_10__identityEEEvT0_T1_T2_T3_T4_T6_E12temp_storage+80];
	setp.lt.f64 	%p259, %fd34, %fd157;
	@%p259 bra 	$L__BB27_58;
	setp.geu.f64 	%p260, %fd157, %fd34;
	setp.lt.s32 	%p261, %r52, %r858;
	and.pred  	%p262, %p260, %p261;
	@%p262 bra 	$L__BB27_58;
	ld.shared.u32 	%r789, [_ZZN3cub18CUB_300001_SM_10006detail6reduce28DeviceReduceSingleTileKernelINS2_10policy_hubIN4cuda3std3__45tupleIJdiEEEj12larger_tupleIdEE10Policy1000EPS9_SE_iSB_S9_S9_NS7_10__identityEEEvT0_T1_T2_T3_T4_T6_E12temp_storage+84];
	bfe.u32 	%r790, %r789, 24, 8;
	cvt.u16.u32 	%rs596, %r790;
	bfe.u32 	%r791, %r789, 16, 8;
	cvt.u16.u32 	%rs595, %r791;
	bfe.u32 	%r792, %r789, 8, 8;
	cvt.u16.u32 	%rs594, %r792;
	bfe.u32 	%r793, %r789, 0, 8;
	cvt.u16.u32 	%rs593, %r793;
	mov.u32 	%r858, %r52;
	mov.f64 	%fd157, %fd34;
$L__BB27_58:
	ld.shared.f64 	%fd36, [_ZZN3cub18CUB_300001_SM_10006detail6reduce28DeviceReduceSingleTileKernelINS2_10policy_hubIN4cuda3std3__45tupleIJdiEEEj12larger_tupleIdEE10Policy1000EPS9_SE_iSB_S9_S9_NS7_10__identityEEEvT0_T1_T2_T3_T4_T6_E12temp_storage+88];
	ld.shared.u32 	%r54, [_ZZN3cub18CUB_300001_SM_10006detail6reduce28DeviceReduceSingleTileKernelINS2_10policy_hubIN4cuda3std3__45tupleIJdiEEEj12larger_tupleIdEE10Policy1000EPS9_SE_iSB_S9_S9_NS7_10__identityEEEvT0_T1_T2_T3_T4_T6_E12temp_storage+96];
	setp.lt.f64 	%p263, %fd36, %fd157;
	@%p263 bra 	$L__BB27_61;
	setp.geu.f64 	%p264, %fd157, %fd36;
	setp.lt.s32 	%p265, %r54, %r858;
	and.pred  	%p266, %p264, %p265;
	@%p266 bra 	$L__BB27_61;
	ld.shared.u32 	%r794, [_ZZN3cub18CUB_300001_SM_10006detail6reduce28DeviceReduceSingleTileKernelINS2_10policy_hubIN4cuda3std3__45tupleIJdiEEEj12larger_tupleIdEE10Policy1000EPS9_SE_iSB_S9_S9_NS7_10__identityEEEvT0_T1_T2_T3_T4_T6_E12temp_storage+100];
	bfe.u32 	%r795, %r794, 24, 8;
	cvt.u16.u32 	%rs596, %r795;
	bfe.u32 	%r796, %r794, 16, 8;
	cvt.u16.u32 	%rs595, %r796;
	bfe.u32 	%r797, %r794, 8, 8;
	cvt.u16.u32 	%rs594, %r797;
	bfe.u32 	%r798, %r794, 0, 8;
	cvt.u16.u32 	%rs593, %r798;
	mov.u32 	%r858, %r54;
	mov.f64 	%fd157, %fd36;
$L__BB27_61:
	ld.shared.f64 	%fd38, [_ZZN3cub18CUB_300001_SM_10006detail6reduce28DeviceReduceSingleTileKernelINS2_10policy_hubIN4cuda3std3__45tupleIJdiEEEj12larger_tupleIdEE10Policy1000EPS9_SE_iSB_S9_S9_NS7_10__identityEEEvT0_T1_T2_T3_T4_T6_E12temp_storage+104];
	ld.shared.u32 	%r56, [_ZZN3cub18CUB_300001_SM_10006detail6reduce28DeviceReduceSingleTileKernelINS2_10policy_hubIN4cuda3std3__45tupleIJdiEEEj12larger_tupleIdEE10Policy1000EPS9_SE_iSB_S9_S9_NS7_10__identityEEEvT0_T1_T2_T3_T4_T6_E12temp_storage+112];
	setp.lt.f64 	%p267, %fd38, %fd157;
	@%p267 bra 	$L__BB27_64;
	setp.geu.f64 	%p268, %fd157, %fd38;
	setp.lt.s32 	%p269, %r56, %r858;
	and.pred  	%p270, %p268, %p269;
	@%p270 bra 	$L__BB27_64;
	ld.shared.u32 	%r799, [_ZZN3cub18CUB_300001_SM_10006detail6reduce28DeviceReduceSingleTileKernelINS2_10policy_hubIN4cuda3std3__45tupleIJdiEEEj12larger_tupleIdEE10Policy1000EPS9_SE_iSB_S9_S9_NS7_10__identityEEEvT0_T1_T2_T3_T4_T6_E12temp_storage+116];
	bfe.u32 	%r800, %r799, 24, 8;
	cvt.u16.u32 	%rs596, %r800;
	bfe.u32 	%r801, %r799, 16, 8;
	cvt.u16.u32 	%rs595, %r801;
	bfe.u32 	%r802, %r799, 8, 8;
	cvt.u16.u32 	%rs594, %r802;
	bfe.u32 	%r803, %r799, 0, 8;
	cvt.u16.u32 	%rs593, %r803;
	mov.u32 	%r858, %r56;
	mov.f64 	%fd157, %fd38;
$L__BB27_64:
	ld.shared.f64 	%fd40, [_ZZN3cub18CUB_300001_SM_10006detail6reduce28DeviceReduceSingleTileKernelINS2_10policy_hubIN4cuda3std3__45tupleIJdiEEEj12larger_tupleIdEE10Policy1000EPS9_SE_iSB_S9_S9_NS7_10__identityEEEvT0_T1_T2_T3_T4_T6_E12temp_storage+120];
	ld.shared.u32 	%r58, [_ZZN3cub18CUB_300001_SM_10006detail6reduce28DeviceReduceSingleTileKernelINS2_10policy_hubIN4cuda3std3__45tupleIJdiEEEj12larger_tupleIdEE10Policy1000EPS9_SE_iSB_S9_S9_NS7_10__identityEEEvT0_T1_T2_T3_T4_T6_E12temp_storage+128];
	setp.lt.f64 	%p271, %fd40, %fd157;
	@%p271 bra 	$L__BB27_197;
	setp.geu.f64 	%p272, %fd157, %fd40;
	setp.lt.s32 	%p273, %r58, %r858;
	and.pred  	%p274, %p272, %p273;
	@%p274 bra 	$L__BB27_197;
	ld.shared.u32 	%r804, [_ZZN3cub18CUB_300001_SM_10006detail6reduce28DeviceReduceSingleTileKernelINS2_10policy_hubIN4cuda3std3__45tupleIJdiEEEj12larger_tupleIdEE10Policy1000EPS9_SE_iSB_S9_S9_NS7_10__identityEEEvT0_T1_T2_T3_T4_T6_E12temp_storage+132];
	bfe.u32 	%r805, %r804, 24, 8;
	cvt.u16.u32 	%rs596, %r805;
	bfe.u32 	%r806, %r804, 16, 8;
	cvt.u16.u32 	%rs595, %r806;
	bfe.u32 	%r807, %r804, 8, 8;
	cvt.u16.u32 	%rs594, %r807;
	bfe.u32 	%r808, %r804, 0, 8;
	cvt.u16.u32 	%rs593, %r808;
	mov.u32 	%r858, %r58;
	mov.f64 	%fd157, %fd40;
	bra.uni 	$L__BB27_197;
$L__BB27_67:
	// begin inline asm
	mov.u32 %r401, %laneid;
	// end inline asm
	and.b32  	%r422, %r1, 992;
	add.s32 	%r423, %r422, 32;
	setp.gt.s32 	%p147, %r423, %r174;
	not.b32 	%r424, %r422;
	add.s32 	%r425, %r174, %r424;
	selp.b32 	%r420, %r425, 31, %p147;
	cvt.u32.u16 	%r426, %rs593;
	and.b32  	%r427, %r426, 255;
	and.b16  	%rs471, %rs594, 255;
	mul.wide.u16 	%r428, %rs471, 256;
	or.b32  	%r429, %r428, %r427;
	cvt.u32.u16 	%r430, %rs595;
	shl.b32 	%r431, %r430, 16;
	and.b32  	%r432, %r431, 16711680;
	or.b32  	%r433, %r429, %r432;
	cvt.u32.u16 	%r434, %rs596;
	shl.b32 	%r435, %r434, 24;
	or.b32  	%r418, %r433, %r435;
	mov.b64 	%rd198, %fd157;
	mov.b64 	{%r403, %r408}, %rd198;
	mov.b32 	%r419, 1;
	mov.b32 	%r421, -1;
	// begin inline asm
	shfl.sync.down.b32 %r402, %r403, %r419, %r420, %r421;
	// end inline asm
	// begin inline asm
	shfl.sync.down.b32 %r407, %r408, %r419, %r420, %r421;
	// end inline asm
	mov.b64 	%rd199, {%r402, %r407};
	mov.b64 	%fd41, %rd199;
	// begin inline asm
	shfl.sync.down.b32 %r412, %r858, %r419, %r420, %r421;
	// end inline asm
	// begin inline asm
	shfl.sync.down.b32 %r417, %r418, %r419, %r420, %r421;
	// end inline asm
	setp.ge.s32 	%p148, %r401, %r420;
	setp.gt.f64 	%p149, %fd157, %fd41;
	or.pred  	%p150, %p148, %p149;
	@%p150 bra 	$L__BB27_70;
	setp.geu.f64 	%p151, %fd157, %fd41;
	setp.lt.s32 	%p152, %r412, %r858;
	and.pred  	%p153, %p151, %p152;
	@%p153 bra 	$L__BB27_70;
	shr.u32 	%r436, %r417, 24;
	cvt.u16.u32 	%rs596, %r436;
	{ .reg .b16 tmp; mov.b32 {tmp, %rs595}, %r417; }
	shr.u32 	%r437, %r417, 8;
	cvt.u16.u32 	%rs594, %r437;
	cvt.u16.u32 	%rs593, %r417;
	mov.u32 	%r858, %r412;
	mov.f64 	%fd157, %fd41;
$L__BB27_70:
	cvt.u32.u16 	%r458, %rs593;
	and.b32  	%r459, %r458, 255;
	and.b16  	%rs472, %rs594, 255;
	mul.wide.u16 	%r460, %rs472, 256;
	or.b32  	%r461, %r460, %r459;
	cvt.u32.u16 	%r462, %rs595;
	shl.b32 	%r463, %r462, 16;
	and.b32  	%r464, %r463, 16711680;
	or.b32  	%r465, %r461, %r464;
	cvt.u32.u16 	%r466, %rs596;
	shl.b32 	%r467, %r466, 24;
	or.b32  	%r454, %r465, %r467;
	mov.b64 	%rd200, %fd157;
	mov.b64 	{%r439, %r444}, %rd200;
	mov.b32 	%r455, 2;
	mov.b32 	%r457, -1;
	// begin inline asm
	shfl.sync.down.b32 %r438, %r439, %r455, %r420, %r457;
	// end inline asm
	// begin inline asm
	shfl.sync.down.b32 %r443, %r444, %r455, %r420, %r457;
	// end inline asm
	mov.b64 	%rd201, {%r438, %r443};
	mov.b64 	%fd43, %rd201;
	// begin inline asm
	shfl.sync.down.b32 %r448, %r858, %r455, %r420, %r457;
	// end inline asm
	// begin inline asm
	shfl.sync.down.b32 %r453, %r454, %r455, %r420, %r457;
	// end inline asm
	add.s32 	%r468, %r401, 2;
	setp.gt.s32 	%p154, %r468, %r420;
	setp.gt.f64 	%p155, %fd157, %fd43;
	or.pred  	%p156, %p154, %p155;
	@%p156 bra 	$L__BB27_73;
	setp.geu.f64 	%p157, %fd157, %fd43;
	setp.lt.s32 	%p158, %r448, %r858;
	and.pred  	%p159, %p157, %p158;
	@%p159 bra 	$L__BB27_73;
	shr.u32 	%r469, %r453, 24;
	cvt.u16.u32 	%rs596, %r469;
	{ .reg .b16 tmp; mov.b32 {tmp, %rs595}, %r453; }
	shr.u32 	%r470, %r453, 8;
	cvt.u16.u32 	%rs594, %r470;
	cvt.u16.u32 	%rs593, %r453;
	mov.u32 	%r858, %r448;
	mov.f64 	%fd157, %fd43;
$L__BB27_73:
	cvt.u32.u16 	%r491, %rs593;
	and.b32  	%r492, %r491, 255;
	and.b16  	%rs473, %rs594, 255;
	mul.wide.u16 	%r493, %rs473, 256;
	or.b32  	%r494, %r493, %r492;
	cvt.u32.u16 	%r495, %rs595;
	shl.b32 	%r496, %r495, 16;
	and.b32  	%r497, %r496, 16711680;
	or.b32  	%r498, %r494, %r497;
	cvt.u32.u16 	%r499, %rs596;
	shl.b32 	%r500, %r499, 24;
	or.b32  	%r487, %r498, %r500;
	mov.b64 	%rd202, %fd157;
	mov.b64 	{%r472, %r477}, %rd202;
	mov.b32 	%r488, 4;
	mov.b32 	%r490, -1;
	// begin inline asm
	shfl.sync.down.b32 %r471, %r472, %r488, %r420, %r490;
	// end inline asm
	// begin inline asm
	shfl.sync.down.b32 %r476, %r477, %r488, %r420, %r490;
	// end inline asm
	mov.b64 	%rd203, {%r471, %r476};
	mov.b64 	%fd45, %rd203;
	// begin inline asm
	shfl.sync.down.b32 %r481, %r858, %r488, %r420, %r490;
	// end inline asm
	// begin inline asm
	shfl.sync.down.b32 %r486, %r487, %r488, %r420, %r490;
	// end inline asm
	add.s32 	%r501, %r401, 4;
	setp.gt.s32 	%p160, %r501, %r420;
	setp.gt.f64 	%p161, %fd157, %fd45;
	or.pred  	%p162, %p160, %p161;
	@%p162 bra 	$L__BB27_76;
	setp.geu.f64 	%p163, %fd157, %fd45;
	setp.lt.s32 	%p164, %r481, %r858;
	and.pred  	%p165, %p163, %p164;
	@%p165 bra 	$L__BB27_76;
	shr.u32 	%r502, %r486, 24;
	cvt.u16.u32 	%rs596, %r502;
	{ .reg .b16 tmp; mov.b32 {tmp, %rs595}, %r486; }
	shr.u32 	%r503, %r486, 8;
	cvt.u16.u32 	%rs594, %r503;
	cvt.u16.u32 	%rs593, %r486;
	mov.u32 	%r858, %r481;
	mov.f64 	%fd157, %fd45;
$L__BB27_76:
	cvt.u32.u16 	%r524, %rs593;
	and.b32  	%r525, %r524, 255;
	and.b16  	%rs474, %rs594, 255;
	mul.wide.u16 	%r526, %rs474, 256;
	or.b32  	%r527, %r526, %r525;
	cvt.u32.u16 	%r528, %rs595;
	shl.b32 	%r529, %r528, 16;
	and.b32  	%r530, %r529, 16711680;
	or.b32  	%r531, %r527, %r530;
	cvt.u32.u16 	%r532, %rs596;
	shl.b32 	%r533, %r532, 24;
	or.b32  	%r520, %r531, %r533;
	mov.b64 	%rd204, %fd157;
	mov.b64 	{%r505, %r510}, %rd204;
	mov.b32 	%r521, 8;
	mov.b32 	%r523, -1;
	// begin inline asm
	shfl.sync.down.b32 %r504, %r505, %r521, %r420, %r523;
	// end inline asm
	// begin inline asm
	shfl.sync.down.b32 %r509, %r510, %r521, %r420, %r523;
	// end inline asm
	mov.b64 	%rd205, {%r504, %r509};
	mov.b64 	%fd47, %rd205;
	// begin inline asm
	shfl.sync.down.b32 %r514, %r858, %r521, %r420, %r523;
	// end inline asm
	// begin inline asm
	shfl.sync.down.b32 %r519, %r520, %r521, %r420, %r523;
	// end inline asm
	add.s32 	%r534, %r401, 8;
	setp.gt.s32 	%p166, %r534, %r420;
	setp.gt.f64 	%p167, %fd157, %fd47;
	or.pred  	%p168, %p166, %p167;
	@%p168 bra 	$L__BB27_79;
	setp.geu.f64 	%p169, %fd157, %fd47;
	setp.lt.s32 	%p170, %r514, %r858;
	and.pred  	%p171, %p169, %p170;
	@%p171 bra 	$L__BB27_79;
	shr.u32 	%r535, %r519, 24;
	cvt.u16.u32 	%rs596, %r535;
	{ .reg .b16 tmp; mov.b32 {tmp, %rs595}, %r519; }
	shr.u32 	%r536, %r519, 8;
	cvt.u16.u32 	%rs594, %r536;
	cvt.u16.u32 	%rs593, %r519;
	mov.u32 	%r858, %r514;
	mov.f64 	%fd157, %fd47;
$L__BB27_79:
	cvt.u32.u16 	%r557, %rs593;
	and.b32  	%r558, %r557, 255;
	and.b16  	%rs475, %rs594, 255;
	mul.wide.u16 	%r559, %rs475, 256;
	or.b32  	%r560, %r559, %r558;
	cvt.u32.u16 	%r561, %rs595;
	shl.b32 	%r562, %r561, 16;
	and.b32  	%r563, %r562, 16711680;
	or.b32  	%r564, %r560, %r563;
	cvt.u32.u16 	%r565, %rs596;
	shl.b32 	%r566, %r565, 24;
	or.b32  	%r553, %r564, %r566;
	mov.b64 	%rd206, %fd157;
	mov.b64 	{%r538, %r543}, %rd206;
	mov.b32 	%r554, 16;
	mov.b32 	%r556, -1;
	// begin inline asm
	shfl.sync.down.b32 %r537, %r538, %r554, %r420, %r556;
	// end inline asm
	// begin inline asm
	shfl.sync.down.b32 %r542, %r543, %r554, %r420, %r556;
	// end inline asm
	mov.b64 	%rd207, {%r537, %r542};
	mov.b64 	%fd49, %rd207;
	// begin inline asm
	shfl.sync.down.b32 %r547, %r858, %r554, %r420, %r556;
	// end inline asm
	// begin inline asm
	shfl.sync.down.b32 %r552, %r553, %r554, %r420, %r556;
	// end inline asm
	add.s32 	%r567, %r401, 16;
	setp.gt.s32 	%p172, %r567, %r420;
	setp.gt.f64 	%p173, %fd157, %fd49;
	or.pred  	%p174, %p172, %p173;
	@%p174 bra 	$L__BB27_82;
	setp.geu.f64 	%p175, %fd157, %fd49;
	setp.lt.s32 	%p176, %r547, %r858;
	and.pred  	%p177, %p175, %p176;
	@%p177 bra 	$L__BB27_82;
	shr.u32 	%r568, %r552, 24;
	cvt.u16.u32 	%rs596, %r568;
	{ .reg .b16 tmp; mov.b32 {tmp, %rs595}, %r552; }
	shr.u32 	%r569, %r552, 8;
	cvt.u16.u32 	%rs594, %r569;
	cvt.u16.u32 	%rs593, %r552;
	mov.u32 	%r858, %r547;
	mov.f64 	%fd157, %fd49;
$L__BB27_82:
	setp.ne.s32 	%p178, %r401, 0;
	@%p178 bra 	$L__BB27_84;
	shr.u32 	%r570, %r1, 1;
	and.b32  	%r571, %r570, 496;
	mov.u32 	%r572, _ZZN3cub18CUB_300001_SM_10006detail6reduce28DeviceReduceSingleTileKernelINS2_10policy_hubIN4cuda3std3__45tupleIJdiEEEj12larger_tupleIdEE10Policy1000EPS9_SE_iSB_S9_S9_NS7_10__identityEEEvT0_T1_T2_T3_T4_T6_E12temp_storage;
	add.s32 	%r573, %r572, %r571;
	st.shared.f64 	[%r573+8], %fd157;
	st.shared.u32 	[%r573+16], %r858;
$L__BB27_84:
	bar.sync 	0;
	setp.ne.s32 	%p179, %r1, 0;
	@%p179 bra 	$L__BB27_197;
	setp.lt.s32 	%p180, %r174, 33;
	@%p180 bra 	$L__BB27_89;
	ld.shared.f64 	%fd51, [_ZZN3cub18CUB_300001_SM_10006detail6reduce28DeviceReduceSingleTileKernelINS2_10policy_hubIN4cuda3std3__45tupleIJdiEEEj12larger_tupleIdEE10Policy1000EPS9_SE_iSB_S9_S9_NS7_10__identityEEEvT0_T1_T2_T3_T4_T6_E12temp_storage+24];
	ld.shared.u32 	%r76, [_ZZN3cub18CUB_300001_SM_10006detail6reduce28DeviceReduceSingleTileKernelINS2_10policy_hubIN4cuda3std3__45tupleIJdiEEEj12larger_tupleIdEE10Policy1000EPS9_SE_iSB_S9_S9_NS7_10__identityEEEvT0_T1_T2_T3_T4_T6_E12temp_storage+32];
	setp.lt.f64 	%p181, %fd51, %fd157;
	@%p181 bra 	$L__BB27_89;
	setp.geu.f64 	%p182, %fd157, %fd51;
	setp.lt.s32 	%p183, %r76, %r858;
	and.pred  	%p184, %p182, %p183;
	@%p184 bra 	$L__BB27_89;
	ld.shared.u32 	%r574, [_ZZN3cub18CUB_300001_SM_10006detail6reduce28DeviceReduceSingleTileKernelINS2_10policy_hubIN4cuda3std3__45tupleIJdiEEEj12larger_tupleIdEE10Policy1000EPS9_SE_iSB_S9_S9_NS7_10__identityEEEvT0_T1_T2_T3_T4_T6_E12temp_storage+36];
	bfe.u32 	%r575, %r574, 24, 8;
	cvt.u16.u32 	%rs596, %r575;
	bfe.u32 	%r576, %r574, 16, 8;
	cvt.u16.u32 	%rs595, %r576;
	bfe.u32 	%r577, %r574, 8, 8;
	cvt.u16.u32 	%rs594, %r577;
	bfe.u32 	%r578, %r574, 0, 8;
	cvt.u16.u32 	%rs593, %r578;
	mov.f64 	%fd157, %fd51;
	mov.u32 	%r858, %r76;
$L__BB27_89:
	setp.lt.s32 	%p185, %r174, 65;
	@%p185 bra 	$L__BB27_93;
	ld.shared.f64 	%fd53, [_ZZN3cub18CUB_300001_SM_10006detail6reduce28DeviceReduceSingleTileKernelINS2_10policy_hubIN4cuda3std3__45tupleIJdiEEEj12larger_tupleIdEE10Policy1000EPS9_SE_iSB_S9_S9_NS7_10__identityEEEvT0_T1_T2_T3_T4_T6_E12temp_storage+40];
	ld.shared.u32 	%r78, [_ZZN3cub18CUB_300001_SM_10006detail6reduce28DeviceReduceSingleTileKernelINS2_10policy_hubIN4cuda3std3__45tupleIJdiEEEj12larger_tupleIdEE10Policy1000EPS9_SE_iSB_S9_S9_NS7_10__identityEEEvT0_T1_T2_T3_T4_T6_E12temp_storage+48];
	setp.lt.f64 	%p186, %fd53, %fd157;
	@%p186 bra 	$L__BB27_93;
	setp.geu.f64 	%p187, %fd157, %fd53;
	setp.lt.s32 	%p188, %r78, %r858;
	and.pred  	%p189, %p187, %p188;
	@%p189 bra 	$L__BB27_93;
	ld.shared.u32 	%r579, [_ZZN3cub18CUB_300001_SM_10006detail6reduce28DeviceReduceSingleTileKernelINS2_10policy_hubIN4cuda3std3__45tupleIJdiEEEj12larger_tupleIdEE10Policy1000EPS9_SE_iSB_S9_S9_NS7_10__identityEEEvT0_T1_T2_T3_T4_T6_E12temp_storage+52];
	bfe.u32 	%r580, %r579, 24, 8;
	cvt.u16.u32 	%rs596, %r580;
	bfe.u32 	%r581, %r579, 16, 8;
	cvt.u16.u32 	%rs595, %r581;
	bfe.u32 	%r582, %r579, 8, 8;
	cvt.u16.u32 	%rs594, %r582;
	bfe.u32 	%r583, %r579, 0, 8;
	cvt.u16.u32 	%rs593, %r583;
	mov.f64 	%fd157, %fd53;
	mov.u32 	%r858, %r78;
$L__BB27_93:
	setp.lt.s32 	%p190, %r174, 97;
	@%p190 bra 	$L__BB27_97;
	ld.shared.f64 	%fd55, [_ZZN3cub18CUB_300001_SM_10006detail6reduce28DeviceReduceSingleTileKernelINS2_10policy_hubIN4cuda3std3__45tupleIJdiEEEj12larger_tupleIdEE10Policy1000EPS9_SE_iSB_S9_S9_NS7_10__identityEEEvT0_T1_T2_T3_T4_T6_E12temp_storage+56];
	ld.shared.u32 	%r80, [_ZZN3cub18CUB_300001_SM_10006detail6reduce28DeviceReduceSingleTileKernelINS2_10policy_hubIN4cuda3std3__45tupleIJdiEEEj12larger_tupleIdEE10Policy1000EPS9_SE_iSB_S9_S9_NS7_10__identityEEEvT0_T1_T2_T3_T4_T6_E12temp_storage+64];
	setp.lt.f64 	%p191, %fd55, %fd157;
	@%p191 bra 	$L__BB27_97;
	setp.geu.f64 	%p192, %fd157, %fd55;
	setp.lt.s32 	%p193, %r80, %r858;
	and.pred  	%p194, %p192, %p193;
	@%p194 bra 	$L__BB27_97;
	ld.shared.u32 	%r584, [_ZZN3cub18CUB_300001_SM_10006detail6reduce28DeviceReduceSingleTileKernelINS2_10policy_hubIN4cuda3std3__45tupleIJdiEEEj12larger_tupleIdEE10Policy1000EPS9_SE_iSB_S9_S9_NS7_10__identityEEEvT0_T1_T2_T3_T4_T6_E12temp_storage+68];
	bfe.u32 	%r585, %r584, 24, 8;
	cvt.u16.u32 	%rs596, %r585;
	bfe.u32 	%r586, %r584, 16, 8;
	cvt.u16.u32 	%rs595, %r586;
	bfe.u32 	%r587, %r584, 8, 8;
	cvt.u16.u32 	%rs594, %r587;
	bfe.u32 	%r588, %r584, 0, 8;
	cvt.u16.u32 	%rs593, %r588;
	mov.f64 	%fd157, %fd55;
	mov.u32 	%r858, %r80;
$L__BB27_97:
	setp.lt.s32 	%p195, %r174, 129;
	@%p195 bra 	$L__BB27_101;
	ld.shared.f64 	%fd57, [_ZZN3cub18CUB_300001_SM_10006detail6reduce28DeviceReduceSingleTileKernelINS2_10policy_hubIN4cuda3std3__45tupleIJdiEEEj12larger_tupleIdEE10Policy1000EPS9_SE_iSB_S9_S9_NS7_10__identityEEEvT0_T1_T2_T3_T4_T6_E12temp_storage+72];
	ld.shared.u32 	%r82, [_ZZN3cub18CUB_300001_SM_10006detail6reduce28DeviceReduceSingleTileKernelINS2_10policy_hubIN4cuda3std3__45tupleIJdiEEEj12larger_tupleIdEE10Policy1000EPS9_SE_iSB_S9_S9_NS7_10__identityEEEvT0_T1_T2_T3_T4_T6_E12temp_storage+80];
	setp.lt.f64 	%p196, %fd57, %fd157;
	@%p196 bra 	$L__BB27_101;
	setp.geu.f64 	%p197, %fd157, %fd57;
	setp.lt.s32 	%p198, %r82, %r858;
	and.pred  	%p199, %p197, %p198;
	@%p199 bra 	$L__BB27_101;
	ld.shared.u32 	%r589, [_ZZN3cub18CUB_300001_SM_10006detail6reduce28DeviceReduceSingleTileKernelINS2_10policy_hubIN4cuda3std3__45tupleIJdiEEEj12larger_tupleIdEE10Policy1000EPS9_SE_iSB_S9_S9_NS7_10__identityEEEvT0_T1_T2_T3_T4_T6_E12temp_storage+84];
	bfe.u32 	%r590, %r589, 24, 8;
	cvt.u16.u32 	%rs596, %r590;
	bfe.u32 	%r591, %r589, 16, 8;
	cvt.u16.u32 	%rs595, %r591;
	bfe.u32 	%r592, %r589, 8, 8;
	cvt.u16.u32 	%rs594, %r592;
	bfe.u32 	%r593, %r589, 0, 8;
	cvt.u16.u32 	%rs593, %r593;
	mov.f64 	%fd157, %fd57;
	mov.u32 	%r858, %r82;
$L__BB27_101:
	setp.lt.s32 	%p200, %r174, 161;
	@%p200 bra 	$L__BB27_105;
	ld.shared.f64 	%fd59, [_ZZN3cub18CUB_300001_SM_10006detail6reduce28DeviceReduceSingleTileKernelINS2_10policy_hubIN4cuda3std3__45tupleIJdiEEEj12larger_tupleIdEE10Policy1000EPS9_SE_iSB_S9_S9_NS7_10__identityEEEvT0_T1_T2_T3_T4_T6_E12temp_storage+88];
	ld.shared.u32 	%r84, [_ZZN3cub18CUB_300001_SM_10006detail6reduce28DeviceReduceSingleTileKernelINS2_10policy_hubIN4cuda3std3__45tupleIJdiEEEj12larger_tupleIdEE10Policy1000EPS9_SE_iSB_S9_S9_NS7_10__identityEEEvT0_T1_T2_T3_T4_T6_E12temp_storage+96];
	setp.lt.f64 	%p201, %fd59, %fd157;
	@%p201 bra 	$L__BB27_105;
	setp.geu.f64 	%p202, %fd157, %fd59;
	setp.lt.s32 	%p203, %r84, %r858;
	and.pred  	%p204, %p202, %p203;
	@%p204 bra 	$L__BB27_105;
	ld.shared.u32 	%r594, [_ZZN3cub18CUB_300001_SM_10006detail6reduce28DeviceReduceSingleTileKernelINS2_10policy_hubIN4cuda3std3__45tupleIJdiEEEj12larger_tupleIdEE10Policy1000EPS9_SE_iSB_S9_S9_NS7_10__identityEEEvT0_T1_T2_T3_T4_T6_E12temp_storage+100];
	bfe.u32 	%r595, %r594, 24, 8;
	cvt.u16.u32 	%rs596, %r595;
	bfe.u32 	%r596, %r594, 16, 8;
	cvt.u16.u32 	%rs595, %r596;
	bfe.u32 	%r597, %r594, 8, 8;
	cvt.u16.u32 	%rs594, %r597;
	bfe.u32 	%r598, %r594, 0, 8;
	cvt.u16.u32 	%rs593, %r598;
	mov.f64 	%fd157, %fd59;
	mov.u32 	%r858, %r84;
$L__BB27_105:
	setp.lt.s32 	%p205, %r174, 193;
	@%p205 bra 	$L__BB27_109;
	ld.shared.f64 	%fd61, [_ZZN3cub18CUB_300001_SM_10006detail6reduce28DeviceReduceSingleTileKernelINS2_10policy_hubIN4cuda3std3__45tupleIJdiEEEj12larger_tupleIdEE10Policy1000EPS9_SE_iSB_S9_S9_NS7_10__identityEEEvT0_T1_T2_T3_T4_T6_E12temp_storage+104];
	ld.shared.u32 	%r86, [_ZZN3cub18CUB_300001_SM_10006detail6reduce28DeviceReduceSingleTileKernelINS2_10policy_hubIN4cuda3std3__45tupleIJdiEEEj12larger_tupleIdEE10Policy1000EPS9_SE_iSB_S9_S9_NS7_10__identityEEEvT0_T1_T2_T3_T4_T6_E12temp_storage+112];
	setp.lt.f64 	%p206, %fd61, %fd157;
	@%p206 bra 	$L__BB27_109;
	setp.geu.f64 	%p207, %fd157, %fd61;
	setp.lt.s32 	%p208, %r86, %r858;
	and.pred  	%p209, %p207, %p208;
	@%p209 bra 	$L__BB27_109;
	ld.shared.u32 	%r599, [_ZZN3cub18CUB_300001_SM_10006detail6reduce28DeviceReduceSingleTileKernelINS2_10policy_hubIN4cuda3std3__45tupleIJdiEEEj12larger_tupleIdEE10Policy1000EPS9_SE_iSB_S9_S9_NS7_10__identityEEEvT0_T1_T2_T3_T4_T6_E12temp_storage+116];
	bfe.u32 	%r600, %r599, 24, 8;
	cvt.u16.u32 	%rs596, %r600;
	bfe.u32 	%r601, %r599, 16, 8;
	cvt.u16.u32 	%rs595, %r601;
	bfe.u32 	%r602, %r599, 8, 8;
	cvt.u16.u32 	%rs594, %r602;
	bfe.u32 	%r603, %r599, 0, 8;
	cvt.u16.u32 	%rs593, %r603;
	mov.f64 	%fd157, %fd61;
	mov.u32 	%r858, %r86;
$L__BB27_109:
	setp.lt.s32 	%p210, %r174, 225;
	@%p210 bra 	$L__BB27_197;
	ld.shared.f64 	%fd63, [_ZZN3cub18CUB_300001_SM_10006detail6reduce28DeviceReduceSingleTileKernelINS2_10policy_hubIN4cuda3std3__45tupleIJdiEEEj12larger_tupleIdEE10Policy1000EPS9_SE_iSB_S9_S9_NS7_10__identityEEEvT0_T1_T2_T3_T4_T6_E12temp_storage+120];
	ld.shared.u32 	%r88, [_ZZN3cub18CUB_300001_SM_10006detail6reduce28DeviceReduceSingleTileKernelINS2_10policy_hubIN4cuda3std3__45tupleIJdiEEEj12larger_tupleIdEE10Policy1000EPS9_SE_iSB_S9_S9_NS7_10__identityEEEvT0_T1_T2_T3_T4_T6_E12temp_storage+128];
	setp.lt.f64 	%p211, %fd63, %fd157;
	@%p211 bra 	$L__BB27_197;
	setp.geu.f64 	%p212, %fd157, %fd63;
	setp.lt.s32 	%p213, %r88, %r858;
	and.pred  	%p214, %p212, %p213;
	@%p214 bra 	$L__BB27_197;
	ld.shared.u32 	%r604, [_ZZN3cub18CUB_300001_SM_10006detail6reduce28DeviceReduceSingleTileKernelINS2_10policy_hubIN4cuda3std3__45tupleIJdiEEEj12larger_tupleIdEE10Policy1000EPS9_SE_iSB_S9_S9_NS7_10__identityEEEvT0_T1_T2_T3_T4_T6_E12temp_storage+132];
	bfe.u32 	%r605, %r604, 24, 8;
	cvt.u16.u32 	%rs596, %r605;
	bfe.u32 	%r606, %r604, 16, 8;
	cvt.u16.u32 	%rs595, %r606;
	bfe.u32 	%r607, %r604, 8, 8;
	cvt.u16.u32 	%rs594, %r607;
	bfe.u32 	%r608, %r604, 0, 8;
	cvt.u16.u32 	%rs593, %r608;
	mov.u32 	%r858, %r88;
	mov.f64 	%fd157, %fd63;
	bra.uni 	$L__BB27_197;
$L__BB27_113:
	mov.u32 	%r89, %tid.x;
	mul.wide.u32 	%rd52, %r89, 16;
	add.s64 	%rd37, %rd34, %rd52;
	// begin inline asm
	ld.global.nc.u64 %rd36, [%rd37];
	// end inline asm
	add.s64 	%rd39, %rd37, 8;
	// begin inline asm
	ld.global.nc.u64 %rd220, [%rd39];
	// end inline asm
	cvt.u32.u64 	%r858, %rd220;
	mov.b64 	%fd157, %rd36;
	add.s64 	%rd41, %rd37, 4096;
	// begin inline asm
	ld.global.nc.u64 %rd40, [%rd41];
	// end inline asm
	add.s64 	%rd43, %rd37, 4104;
	// begin inline asm
	ld.global.nc.u64 %rd42, [%rd43];
	// end inline asm
	mov.b64 	%fd65, %rd40;
	add.s64 	%rd45, %rd37, 8192;
	// begin inline asm
	ld.global.nc.u64 %rd44, [%rd45];
	// end inline asm
	add.s64 	%rd47, %rd37, 8200;
	// begin inline asm
	ld.global.nc.u64 %rd46, [%rd47];
	// end inline asm
	mov.b64 	%fd66, %rd44;
	add.s64 	%rd49, %rd37, 12288;
	// begin inline asm
	ld.global.nc.u64 %rd48, [%rd49];
	// end inline asm
	add.s64 	%rd51, %rd37, 12296;
	// begin inline asm
	ld.global.nc.u64 %rd50, [%rd51];
	// end inline asm
	mov.b64 	%fd67, %rd48;
	setp.lt.f64 	%p3, %fd65, %fd157;
	@%p3 bra 	$L__BB27_115;
	cvt.u32.u64 	%r181, %rd42;
	setp.geu.f64 	%p4, %fd157, %fd65;
	setp.lt.s32 	%p5, %r181, %r858;
	and.pred  	%p6, %p4, %p5;
	selp.b64 	%rd220, %rd220, %rd42, %p6;
	selp.b32 	%r858, %r858, %r181, %p6;
	selp.f64 	%fd157, %fd157, %fd65, %p6;
$L__BB27_115:
	setp.gt.f64 	%p7, %fd157, %fd66;
	@%p7 bra 	$L__BB27_117;
	cvt.u32.u64 	%r182, %rd46;
	setp.geu.f64 	%p8, %fd157, %fd66;
	setp.lt.s32 	%p9, %r182, %r858;
	and.pred  	%p10, %p8, %p9;
	selp.b64 	%rd220, %rd220, %rd46, %p10;
	selp.b32 	%r858, %r858, %r182, %p10;
	selp.f64 	%fd157, %fd157, %fd66, %p10;
$L__BB27_117:
	setp.gt.f64 	%p11, %fd157, %fd67;
	@%p11 bra 	$L__BB27_119;
	cvt.u32.u64 	%r183, %rd50;
	setp.geu.f64 	%p12, %fd157, %fd67;
	setp.lt.s32 	%p13, %r183, %r858;
	and.pred  	%p14, %p12, %p13;
	selp.b64 	%rd220, %rd220, %rd50, %p14;
	selp.b32 	%r858, %r858, %r183, %p14;
	selp.f64 	%fd157, %fd157, %fd67, %p14;
$L__BB27_119:
	shr.u64 	%rd53, %rd220, 32;
	cvt.u16.u64 	%rs593, %rd53;
	shr.u64 	%rd54, %rd220, 40;
	cvt.u16.u64 	%rs594, %rd54;
	shr.u64 	%rd55, %rd220, 48;
	cvt.u16.u64 	%rs595, %rd55;
	shr.u64 	%rd56, %rd220, 56;
	cvt.u16.u64 	%rs596, %rd56;
	setp.lt.u32 	%p15, %r174, 2048;
	mov.b32 	%r873, 1024;
	@%p15 bra 	$L__BB27_135;
	add.s32 	%r97, %r174, -1024;
	mov.b32 	%r873, 1024;
$L__BB27_121:
	mul.wide.s32 	%rd73, %r873, 16;
	add.s64 	%rd58, %rd37, %rd73;
	// begin inline asm
	ld.global.nc.u64 %rd57, [%rd58];
	// end inline asm
	add.s64 	%rd60, %rd58, 8;
	// begin inline asm
	ld.global.nc.u64 %rd59, [%rd60];
	// end inline asm
	cvt.u32.u64 	%r100, %rd59;
	mov.b64 	%fd75, %rd57;
	add.s64 	%rd62, %rd58, 4096;
	// begin inline asm
	ld.global.nc.u64 %rd61, [%rd62];
	// end inline asm
	add.s64 	%rd64, %rd58, 4104;
	// begin inline asm
	ld.global.nc.u64 %rd63, [%rd64];
	// end inline asm
	cvt.u32.u64 	%r101, %rd63;
	mov.b64 	%fd76, %rd61;
	add.s64 	%rd66, %rd58, 8192;
	// begin inline asm
	ld.global.nc.u64 %rd65, [%rd66];
	// end inline asm
	add.s64 	%rd68, %rd58, 8200;
	// begin inline asm
	ld.global.nc.u64 %rd67, [%rd68];
	// end inline asm
	cvt.u32.u64 	%r102, %rd67;
	mov.b64 	%fd77, %rd65;
	add.s64 	%rd70, %rd58, 12288;
	// begin inline asm
	ld.global.nc.u64 %rd69, [%rd70];
	// end inline asm
	add.s64 	%rd72, %rd58, 12296;
	// begin inline asm
	ld.global.nc.u64 %rd71, [%rd72];
	// end inline asm
	cvt.u32.u64 	%r103, %rd71;
	mov.b64 	%fd78, %rd69;
	setp.gt.f64 	%p16, %fd157, %fd75;
	mov.b16 	%rs596, 0;
	mov.u16 	%rs595, %rs596;
	mov.u16 	%rs594, %rs596;
	mov.u16 	%rs593, %rs596;
	@%p16 bra 	$L__BB27_124;
	setp.geu.f64 	%p17, %fd157, %fd75;
	setp.lt.s32 	%p18, %r100, %r858;
	and.pred  	%p19, %p17, %p18;
	@%p19 bra 	$L__BB27_124;
	shr.u64 	%rd74, %rd59, 56;
	cvt.u16.u64 	%rs596, %rd74;
	shr.u64 	%rd75, %rd59, 48;
	cvt.u16.u64 	%rs595, %rd75;
	shr.u64 	%rd76, %rd59, 40;
	cvt.u16.u64 	%rs594, %rd76;
	shr.u64 	%rd77, %rd59, 32;
	cvt.u16.u64 	%rs593, %rd77;
	mov.u32 	%r858, %r100;
	mov.f64 	%fd157, %fd75;
$L__BB27_124:
	setp.gt.f64 	%p20, %fd157, %fd76;
	@%p20 bra 	$L__BB27_127;
	setp.geu.f64 	%p21, %fd157, %fd76;
	setp.lt.s32 	%p22, %r101, %r858;
	and.pred  	%p23, %p21, %p22;
	@%p23 bra 	$L__BB27_127;
	shr.u64 	%rd78, %rd63, 56;
	cvt.u16.u64 	%rs596, %rd78;
	shr.u64 	%rd79, %rd63, 48;
	cvt.u16.u64 	%rs595, %rd79;
	shr.u64 	%rd80, %rd63, 40;
	cvt.u16.u64 	%rs594, %rd80;
	shr.u64 	%rd81, %rd63, 32;
	cvt.u16.u64 	%rs593, %rd81;
	mov.u32 	%r858, %r101;
	mov.f64 	%fd157, %fd76;
$L__BB27_127:
	setp.gt.f64 	%p24, %fd157, %fd77;
	@%p24 bra 	$L__BB27_130;
	setp.geu.f64 	%p25, %fd157, %fd77;
	setp.lt.s32 	%p26, %r102, %r858;
	and.pred  	%p27, %p25, %p26;
	@%p27 bra 	$L__BB27_130;
	shr.u64 	%rd82, %rd67, 56;
	cvt.u16.u64 	%rs596, %rd82;
	shr.u64 	%rd83, %rd67, 48;
	cvt.u16.u64 	%rs595, %rd83;
	shr.u64 	%rd84, %rd67, 40;
	cvt.u16.u64 	%rs594, %rd84;
	shr.u64 	%rd85, %rd67, 32;
	cvt.u16.u64 	%rs593, %rd85;
	mov.u32 	%r858, %r102;
	mov.f64 	%fd157, %fd77;
$L__BB27_130:
	setp.gt.f64 	%p28, %fd157, %fd78;
	@%p28 bra 	$L__BB27_133;
	setp.geu.f64 	%p29, %fd157, %fd78;
	setp.lt.s32 	%p30, %r103, %r858;
	and.pred  	%p31, %p29, %p30;
	@%p31 bra 	$L__BB27_133;
	shr.u64 	%rd86, %rd71, 56;
	cvt.u16.u64 	%rs596, %rd86;
	shr.u64 	%rd87, %rd71, 48;
	cvt.u16.u64 	%rs595, %rd87;
	shr.u64 	%rd88, %rd71, 40;
	cvt.u16.u64 	%rs594, %rd88;
	shr.u64 	%rd89, %rd71, 32;
	cvt.u16.u64 	%rs593, %rd89;
	mov.u32 	%r858, %r103;
	mov.f64 	%fd157, %fd78;
$L__BB27_133:
	sub.s32 	%r186, %r174, %r873;
	setp.lt.s32 	%p32, %r186, 1024;
	@%p32 bra 	$L__BB27_158;
	add.s32 	%r873, %r873, 1024;
	setp.le.s32 	%p33, %r873, %r97;
	@%p33 bra 	$L__BB27_121;
$L__BB27_135:
	setp.le.s32 	%p34, %r174, %r873;
	@%p34 bra 	$L__BB27_158;
	sub.s32 	%r111, %r174, %r873;
	setp.ge.s32 	%p35, %r89, %r111;
	@%p35 bra 	$L__BB27_158;
	not.b32 	%r188, %r89;
	add.s32 	%r189, %r174, %r188;
	sub.s32 	%r112, %r189, %r873;
	and.b32  	%r190, %r112, 768;
	setp.eq.s32 	%p36, %r190, 768;
	mov.u32 	%r879, %r89;
	@%p36 bra 	$L__BB27_143;
	add.s32 	%r875, %r89, %r873;
	shr.u32 	%r191, %r112, 8;
	add.s32 	%r192, %r191, 1;
	and.b32  	%r193, %r192, 3;
	neg.s32 	%r874, %r193;
	mov.u32 	%r879, %r89;
$L__BB27_139:
	.pragma "nounroll";
	mul.wide.u32 	%rd94, %r875, 16;
	add.s64 	%rd91, %rd34, %rd94;
	// begin inline asm
	ld.global.nc.u64 %rd90, [%rd91];
	// end inline asm
	add.s64 	%rd93, %rd91, 8;
	// begin inline asm
	ld.global.nc.u64 %rd92, [%rd93];
	// end inline asm
	cvt.u32.u64 	%r119, %rd92;
	mov.b64 	%fd85, %rd90;
	setp.gt.f64 	%p37, %fd157, %fd85;
	@%p37 bra 	$L__BB27_142;
	setp.geu.f64 	%p38, %fd157, %fd85;
	setp.lt.s32 	%p39, %r119, %r858;
	and.pred  	%p40, %p38, %p39;
	@%p40 bra 	$L__BB27_142;
	shr.u64 	%rd95, %rd92, 56;
	cvt.u16.u64 	%rs596, %rd95;
	shr.u64 	%rd96, %rd92, 48;
	cvt.u16.u64 	%rs595, %rd96;
	shr.u64 	%rd97, %rd92, 40;
	cvt.u16.u64 	%rs594, %rd97;
	shr.u64 	%rd98, %rd92, 32;
	cvt.u16.u64 	%rs593, %rd98;
	mov.u32 	%r858, %r119;
	mov.f64 	%fd157, %fd85;
$L__BB27_142:
	add.s32 	%r879, %r879, 256;
	add.s32 	%r875, %r875, 256;
	add.s32 	%r874, %r874, 1;
	setp.ne.s32 	%p41, %r874, 0;
	@%p41 bra 	$L__BB27_139;
$L__BB27_143:
	setp.lt.u32 	%p42, %r112, 768;
	@%p42 bra 	$L__BB27_158;
	cvt.u64.u32 	%rd99, %r879;
	cvt.u64.u32 	%rd100, %r873;
	add.s64 	%rd101, %rd99, %rd100;
	shl.b64 	%rd102, %rd101, 4;
	add.s64 	%rd103, %rd102, %rd34;
	add.s64 	%rd222, %rd103, 12296;
	add.s32 	%r882, %r879, %r873;
$L__BB27_145:
	mul.wide.u32 	%rd108, %r882, 16;
	add.s64 	%rd105, %rd34, %rd108;
	// begin inline asm
	ld.global.nc.u64 %rd104, [%rd105];
	// end inline asm
	add.s64 	%rd107, %rd105, 8;
	// begin inline asm
	ld.global.nc.u64 %rd106, [%rd107];
	// end inline asm
	cvt.u32.u64 	%r131, %rd106;
	mov.b64 	%fd90, %rd104;
	setp.gt.f64 	%p43, %fd157, %fd90;
	@%p43 bra 	$L__BB27_148;
	setp.geu.f64 	%p44, %fd157, %fd90;
	setp.lt.s32 	%p45, %r131, %r858;
	and.pred  	%p46, %p44, %p45;
	@%p46 bra 	$L__BB27_148;
	shr.u64 	%rd109, %rd106, 56;
	cvt.u16.u64 	%rs596, %rd109;
	shr.u64 	%rd110, %rd106, 48;
	cvt.u16.u64 	%rs595, %rd110;
	shr.u64 	%rd111, %rd106, 40;
	cvt.u16.u64 	%rs594, %rd111;
	shr.u64 	%rd112, %rd106, 32;
	cvt.u16.u64 	%rs593, %rd112;
	mov.u32 	%r858, %r131;
	mov.f64 	%fd157, %fd90;
$L__BB27_148:
	add.s64 	%rd114, %rd222, -8200;
	// begin inline asm
	ld.global.nc.u64 %rd113, [%rd114];
	// end inline asm
	add.s64 	%rd116, %rd222, -8192;
	// begin inline asm
	ld.global.nc.u64 %rd115, [%rd116];
	// end inline asm
	cvt.u32.u64 	%r133, %rd115;
	mov.b64 	%fd92, %rd113;
	setp.gt.f64 	%p47, %fd157, %fd92;
	@%p47 bra 	$L__BB27_151;
	setp.geu.f64 	%p48, %fd157, %fd92;
	setp.lt.s32 	%p49, %r133, %r858;
	and.pred  	%p50, %p48, %p49;
	@%p50 bra 	$L__BB27_151;
	shr.u64 	%rd117, %rd115, 56;
	cvt.u16.u64 	%rs596, %rd117;
	shr.u64 	%rd118, %rd115, 48;
	cvt.u16.u64 	%rs595, %rd118;
	shr.u64 	%rd119, %rd115, 40;
	cvt.u16.u64 	%rs594, %rd119;
	shr.u64 	%rd120, %rd115, 32;
	cvt.u16.u64 	%rs593, %rd120;
	mov.u32 	%r858, %r133;
	mov.f64 	%fd157, %fd92;
$L__BB27_151:
	add.s64 	%rd122, %rd222, -4104;
	// begin inline asm
	ld.global.nc.u64 %rd121, [%rd122];
	// end inline asm
	add.s64 	%rd124, %rd222, -4096;
	// begin inline asm
	ld.global.nc.u64 %rd123, [%rd124];
	// end inline asm
	cvt.u32.u64 	%r135, %rd123;
	mov.b64 	%fd94, %rd121;
	setp.gt.f64 	%p51, %fd157, %fd94;
	@%p51 bra 	$L__BB27_154;
	setp.geu.f64 	%p52, %fd157, %fd94;
	setp.lt.s32 	%p53, %r135, %r858;
	and.pred  	%p54, %p52, %p53;
	@%p54 bra 	$L__BB27_154;
	shr.u64 	%rd125, %rd123, 56;
	cvt.u16.u64 	%rs596, %rd125;
	shr.u64 	%rd126, %rd123, 48;
	cvt.u16.u64 	%rs595, %rd126;
	shr.u64 	%rd127, %rd123, 40;
	cvt.u16.u64 	%rs594, %rd127;
	shr.u64 	%rd128, %rd123, 32;
	cvt.u16.u64 	%rs593, %rd128;
	mov.u32 	%r858, %r135;
	mov.f64 	%fd157, %fd94;
$L__BB27_154:
	add.s64 	%rd130, %rd222, -8;
	// begin inline asm
	ld.global.nc.u64 %rd129, [%rd130];
	// end inline asm
	// begin inline asm
	ld.global.nc.u64 %rd131, [%rd222];
	// end inline asm
	cvt.u32.u64 	%r137, %rd131;
	mov.b64 	%fd96, %rd129;
	setp.gt.f64 	%p55, %fd157, %fd96;
	@%p55 bra 	$L__BB27_157;
	setp.geu.f64 	%p56, %fd157, %fd96;
	setp.lt.s32 	%p57, %r137, %r858;
	and.pred  	%p58, %p56, %p57;
	@%p58 bra 	$L__BB27_157;
	shr.u64 	%rd133, %rd131, 56;
	cvt.u16.u64 	%rs596, %rd133;
	shr.u64 	%rd134, %rd131, 48;
	cvt.u16.u64 	%rs595, %rd134;
	shr.u64 	%rd135, %rd131, 40;
	cvt.u16.u64 	%rs594, %rd135;
	shr.u64 	%rd136, %rd131, 32;
	cvt.u16.u64 	%rs593, %rd136;
	mov.u32 	%r858, %r137;
	mov.f64 	%fd157, %fd96;
$L__BB27_157:
	add.s32 	%r879, %r879, 1024;
	add.s64 	%rd222, %rd222, 16384;
	add.s32 	%r882, %r882, 1024;
	setp.lt.s32 	%p59, %r879, %r111;
	@%p59 bra 	$L__BB27_145;
$L__BB27_158:
	// begin inline asm
	mov.u32 %r194, %laneid;
	// end inline asm
	cvt.u32.u16 	%r215, %rs593;
	and.b32  	%r216, %r215, 255;
	and.b16  	%rs464, %rs594, 255;
	mul.wide.u16 	%r217, %rs464, 256;
	or.b32  	%r218, %r217, %r216;
	cvt.u32.u16 	%r219, %rs595;
	shl.b32 	%r220, %r219, 16;
	and.b32  	%r221, %r220, 16711680;
	or.b32  	%r222, %r218, %r221;
	cvt.u32.u16 	%r223, %rs596;
	shl.b32 	%r224, %r223, 24;
	or.b32  	%r211, %r222, %r224;
	mov.b64 	%rd137, %fd157;
	mov.b64 	{%r196, %r201}, %rd137;
	mov.b32 	%r212, 1;
	mov.b32 	%r213, 31;
	mov.b32 	%r214, -1;
	// begin inline asm
	shfl.sync.down.b32 %r195, %r196, %r212, %r213, %r214;
	// end inline asm
	// begin inline asm
	shfl.sync.down.b32 %r200, %r201, %r212, %r213, %r214;
	// end inline asm
	mov.b64 	%rd138, {%r195, %r200};
	mov.b64 	%fd99, %rd138;
	// begin inline asm
	shfl.sync.down.b32 %r205, %r858, %r212, %r213, %r214;
	// end inline asm
	// begin inline asm
	shfl.sync.down.b32 %r210, %r211, %r212, %r213, %r214;
	// end inline asm
	setp.gt.s32 	%p60, %r194, 30;
	setp.gt.f64 	%p61, %fd157, %fd99;
	or.pred  	%p62, %p60, %p61;
	@%p62 bra 	$L__BB27_161;
	setp.geu.f64 	%p63, %fd157, %fd99;
	setp.lt.s32 	%p64, %r205, %r858;
	and.pred  	%p65, %p63, %p64;
	@%p65 bra 	$L__BB27_161;
	shr.u32 	%r225, %r210, 24;
	cvt.u16.u32 	%rs596, %r225;
	{ .reg .b16 tmp; mov.b32 {tmp, %rs595}, %r210; }
	shr.u32 	%r226, %r210, 8;
	cvt.u16.u32 	%rs594, %r226;
	cvt.u16.u32 	%rs593, %r210;
	mov.f64 	%fd157, %fd99;
	mov.u32 	%r858, %r205;
$L__BB27_161:
	cvt.u32.u16 	%r247, %rs593;
	and.b32  	%r248, %r247, 255;
	and.b16  	%rs465, %rs594, 255;
	mul.wide.u16 	%r249, %rs465, 256;
	or.b32  	%r250, %r249, %r248;
	cvt.u32.u16 	%r251, %rs595;
	shl.b32 	%r252, %r251, 16;
	and.b32  	%r253, %r252, 16711680;
	or.b32  	%r254, %r250, %r253;
	cvt.u32.u16 	%r255, %rs596;
	shl.b32 	%r256, %r255, 24;
	or.b32  	%r243, %r254, %r256;
	mov.b64 	%rd139, %fd157;
	mov.b64 	{%r228, %r233}, %rd139;
	mov.b32 	%r244, 2;
	mov.b32 	%r245, 31;
	mov.b32 	%r246, -1;
	// begin inline asm
	shfl.sync.down.b32 %r227, %r228, %r244, %r245, %r246;
	// end inline asm
	// begin inline asm
	shfl.sync.down.b32 %r232, %r233, %r244, %r245, %r246;
	// end inline asm
	mov.b64 	%rd140, {%r227, %r232};
	mov.b64 	%fd101, %rd140;
	// begin inline asm
	shfl.sync.down.b32 %r237, %r858, %r244, %r245, %r246;
	// end inline asm
	// begin inline asm
	shfl.sync.down.b32 %r242, %r243, %r244, %r245, %r246;
	// end inline asm
	setp.gt.s32 	%p66, %r194, 29;
	setp.gt.f64 	%p67, %fd157, %fd101;
	or.pred  	%p68, %p66, %p67;
	@%p68 bra 	$L__BB27_164;
	setp.geu.f64 	%p69, %fd157, %fd101;
	setp.lt.s32 	%p70, %r237, %r858;
	and.pred  	%p71, %p69, %p70;
	@%p71 bra 	$L__BB27_164;
	shr.u32 	%r257, %r242, 24;
	cvt.u16.u32 	%rs596, %r257;
	{ .reg .b16 tmp; mov.b32 {tmp, %rs595}, %r242; }
	shr.u32 	%r258, %r242, 8;
	cvt.u16.u32 	%rs594, %r258;
	cvt.u16.u32 	%rs593, %r242;
	mov.f64 	%fd157, %fd101;
	mov.u32 	%r858, %r237;
$L__BB27_164:
	cvt.u32.u16 	%r279, %rs593;
	and.b32  	%r280, %r279, 255;
	and.b16  	%rs466, %rs594, 255;
	mul.wide.u16 	%r281, %rs466, 256;
	or.b32  	%r282, %r281, %r280;
	cvt.u32.u16 	%r283, %rs595;
	shl.b32 	%r284, %r283, 16;
	and.b32  	%r285, %r284, 16711680;
	or.b32  	%r286, %r282, %r285;
	cvt.u32.u16 	%r287, %rs596;
	shl.b32 	%r288, %r287, 24;
	or.b32  	%r275, %r286, %r288;
	mov.b64 	%rd141, %fd157;
	mov.b64 	{%r260, %r265}, %rd141;
	mov.b32 	%r276, 4;
	mov.b32 	%r277, 31;
	mov.b32 	%r278, -1;
	// begin inline asm
	shfl.sync.down.b32 %r259, %r260, %r276, %r277, %r278;
	// end inline asm
	// begin inline asm
	shfl.sync.down.b32 %r264, %r265, %r276, %r277, %r278;
	// end inline asm
	mov.b64 	%rd142, {%r259, %r264};
	mov.b64 	%fd103, %rd142;
	// begin inline asm
	shfl.sync.down.b32 %r269, %r858, %r276, %r277, %r278;
	// end inline asm
	// begin inline asm
	shfl.sync.down.b32 %r274, %r275, %r276, %r277, %r278;
	// end inline asm
	setp.gt.s32 	%p72, %r194, 27;
	setp.gt.f64 	%p73, %fd157, %fd103;
	or.pred  	%p74, %p72, %p73;
	@%p74 bra 	$L__BB27_167;
	setp.geu.f64 	%p75, %fd157, %fd103;
	setp.lt.s32 	%p76, %r269, %r858;
	and.pred  	%p77, %p75, %p76;
	@%p77 bra 	$L__BB27_167;
	shr.u32 	%r289, %r274, 24;
	cvt.u16.u32 	%rs596, %r289;
	{ .reg .b16 tmp; mov.b32 {tmp, %rs595}, %r274; }
	shr.u32 	%r290, %r274, 8;
	cvt.u16.u32 	%rs594, %r290;
	cvt.u16.u32 	%rs593, %r274;
	mov.f64 	%fd157, %fd103;
	mov.u32 	%r858, %r269;
$L__BB27_167:
	cvt.u32.u16 	%r311, %rs593;
	and.b32  	%r312, %r311, 255;
	and.b16  	%rs467, %rs594, 255;
	mul.wide.u16 	%r313, %rs467, 256;
	or.b32  	%r314, %r313, %r312;
	cvt.u32.u16 	%r315, %rs595;
	shl.b32 	%r316, %r315, 16;
	and.b32  	%r317, %r316, 16711680;
	or.b32  	%r318, %r314, %r317;
	cvt.u32.u16 	%r319, %rs596;
	shl.b32 	%r320, %r319, 24;
	or.b32  	%r307, %r318, %r320;
	mov.b64 	%rd143, %fd157;
	mov.b64 	{%r292, %r297}, %rd143;
	mov.b32 	%r308, 8;
	mov.b32 	%r309, 31;
	mov.b32 	%r310, -1;
	// begin inline asm
	shfl.sync.down.b32 %r291, %r292, %r308, %r309, %r310;
	// end inline asm
	// begin inline asm
	shfl.sync.down.b32 %r296, %r297, %r308, %r309, %r310;
	// end inline asm
	mov.b64 	%rd144, {%r291, %r296};
	mov.b64 	%fd105, %rd144;
	// begin inline asm
	shfl.sync.down.b32 %r301, %r858, %r308, %r309, %r310;
	// end inline asm
	// begin inline asm
	shfl.sync.down.b32 %r306, %r307, %r308, %r309, %r310;
	// end inline asm
	setp.gt.s32 	%p78, %r194, 23;
	setp.gt.f64 	%p79, %fd157, %fd105;
	or.pred  	%p80, %p78, %p79;
	@%p80 bra 	$L__BB27_170;
	setp.geu.f64 	%p81, %fd157, %fd105;
	setp.lt.s32 	%p82, %r301, %r858;
	and.pred  	%p83, %p81, %p82;
	@%p83 bra 	$L__BB27_170;
	shr.u32 	%r321, %r306, 24;
	cvt.u16.u32 	%rs596, %r321;
	{ .reg .b16 tmp; mov.b32 {tmp, %rs595}, %r306; }
	shr.u32 	%r322, %r306, 8;
	cvt.u16.u32 	%rs594, %r322;
	cvt.u16.u32 	%rs593, %r306;
	mov.f64 	%fd157, %fd105;
	mov.u32 	%r858, %r301;
$L__BB27_170:
	cvt.u32.u16 	%r343, %rs593;
	and.b32  	%r344, %r343, 255;
	and.b16  	%rs468, %rs594, 255;
	mul.wide.u16 	%r345, %rs468, 256;
	or.b32  	%r346, %r345, %r344;
	cvt.u32.u16 	%r347, %rs595;
	shl.b32 	%r348, %r347, 16;
	and.b32  	%r349, %r348, 16711680;
	or.b32  	%r350, %r346, %r349;
	cvt.u32.u16 	%r351, %rs596;
	shl.b32 	%r352, %r351, 24;
	or.b32  	%r339, %r350, %r352;
	mov.b64 	%rd145, %fd157;
	mov.b64 	{%r324, %r329}, %rd145;
	mov.b32 	%r340, 16;
	mov.b32 	%r341, 31;
	mov.b32 	%r342, -1;
	// begin inline asm
	shfl.sync.down.b32 %r323, %r324, %r340, %r341, %r342;
	// end inline asm
	// begin inline asm
	shfl.sync.down.b32 %r328, %r329, %r340, %r341, %r342;
	// end inline asm
	mov.b64 	%rd146, {%r323, %r328};
	mov.b64 	%fd107, %rd146;
	// begin inline asm
	shfl.sync.down.b32 %r333, %r858, %r340, %r341, %r342;
	// end inline asm
	// begin inline asm
	shfl.sync.down.b32 %r338, %r339, %r340, %r341, %r342;
	// end inline asm
	setp.gt.s32 	%p84, %r194, 15;
	setp.gt.f64 	%p85, %fd157, %fd107;
	or.pred  	%p86, %p84, %p85;
	@%p86 bra 	$L__BB27_173;
	setp.geu.f64 	%p87, %fd157, %fd107;
	setp.lt.s32 	%p88, %r333, %r858;
	and.pred  	%p89, %p87, %p88;
	@%p89 bra 	$L__BB27_173;
	shr.u32 	%r353, %r338, 24;
	cvt.u16.u32 	%rs596, %r353;
	{ .reg .b16 tmp; mov.b32 {tmp, %rs595}, %r338; }
	shr.u32 	%r354, %r338, 8;
	cvt.u16.u32 	%rs594, %r354;
	cvt.u16.u32 	%rs593, %r338;
	mov.f64 	%fd157, %fd107;
	mov.u32 	%r858, %r333;
$L__BB27_173:
	setp.ne.s32 	%p90, %r194, 0;
	@%p90 bra 	$L__BB27_175;
	shr.u32 	%r355, %r89, 1;
	and.b32  	%r356, %r355, 496;
	mov.u32 	%r357, _ZZN3cub18CUB_300001_SM_10006detail6reduce28DeviceReduceSingleTileKernelINS2_10policy_hubIN4cuda3std3__45tupleIJdiEEEj12larger_tupleIdEE10Policy1000EPS9_SE_iSB_S9_S9_NS7_10__identityEEEvT0_T1_T2_T3_T4_T6_E12temp_storage;
	add.s32 	%r358, %r357, %r356;
	st.shared.f64 	[%r358+8], %fd157;
	st.shared.u32 	[%r358+16], %r858;
$L__BB27_175:
	bar.sync 	0;
	setp.ne.s32 	%p91, %r89, 0;
	@%p91 bra 	$L__BB27_197;
	ld.shared.f64 	%fd109, [_ZZN3cub18CUB_300001_SM_10006detail6reduce28DeviceReduceSingleTileKernelINS2_10policy_hubIN4cuda3std3__45tupleIJdiEEEj12larger_tupleIdEE10Policy1000EPS9_SE_iSB_S9_S9_NS7_10__identityEEEvT0_T1_T2_T3_T4_T6_E12temp_storage+24];
	ld.shared.u32 	%r158, [_ZZN3cub18CUB_300001_SM_10006detail6reduce28DeviceReduceSingleTileKernelINS2_10policy_hubIN4cuda3std3__45tupleIJdiEEEj12larger_tupleIdEE10Policy1000EPS9_SE_iSB_S9_S9_NS7_10__identityEEEvT0_T1_T2_T3_T4_T6_E12temp_storage+32];
	setp.lt.f64 	%p92, %fd109, %fd157;
	@%p92 bra 	$L__BB27_179;
	setp.geu.f64 	%p93, %fd157, %fd109;
	setp.lt.s32 	%p94, %r158, %r858;
	and.pred  	%p95, %p93, %p94;
	@%p95 bra 	$L__BB27_179;
	ld.shared.u32 	%r359, [_ZZN3cub18CUB_300001_SM_10006detail6reduce28DeviceReduceSingleTileKernelINS2_10policy_hubIN4cuda3std3__45tupleIJdiEEEj12larger_tupleIdEE10Policy1000EPS9_SE_iSB_S9_S9_NS7_10__identityEEEvT0_T1_T2_T3_T4_T6_E12temp_storage+36];
	bfe.u32 	%r360, %r359, 24, 8;
	cvt.u16.u32 	%rs596, %r360;
	bfe.u32 	%r361, %r359, 16, 8;
	cvt.u16.u32 	%rs595, %r361;
	bfe.u32 	%r362, %r359, 8, 8;
	cvt.u16.u32 	%rs594, %r362;
	bfe.u32 	%r363, %r359, 0, 8;
	cvt.u16.u32 	%rs593, %r363;
	mov.f64 	%fd157, %fd109;
	mov.u32 	%r858, %r158;
$L__BB27_179:
	ld.shared.f64 	%fd111, [_ZZN3cub18CUB_300001_SM_10006detail6reduce28DeviceReduceSingleTileKernelINS2_10policy_hubIN4cuda3std3__45tupleIJdiEEEj12larger_tupleIdEE10Policy1000EPS9_SE_iSB_S9_S9_NS7_10__identityEEEvT0_T1_T2_T3_T4_T6_E12temp_storage+40];
	ld.shared.u32 	%r160, [_ZZN3cub18CUB_300001_SM_10006detail6reduce28DeviceReduceSingleTileKernelINS2_10policy_hubIN4cuda3std3__45tupleIJdiEEEj12larger_tupleIdEE10Policy1000EPS9_SE_iSB_S9_S9_NS7_10__identityEEEvT0_T1_T2_T3_T4_T6_E12temp_storage+48];
	setp.lt.f64 	%p96, %fd111, %fd157;
	@%p96 bra 	$L__BB27_182;
	setp.geu.f64 	%p97, %fd157, %fd111;
	setp.lt.s32 	%p98, %r160, %r858;
	and.pred  	%p99, %p97, %p98;
	@%p99 bra 	$L__BB27_182;
	ld.shared.u32 	%r364, [_ZZN3cub18CUB_300001_SM_10006detail6reduce28DeviceReduceSingleTileKernelINS2_10policy_hubIN4cuda3std3__45tupleIJdiEEEj12larger_tupleIdEE10Policy1000EPS9_SE_iSB_S9_S9_NS7_10__identityEEEvT0_T1_T2_T3_T4_T6_E12temp_storage+52];
	bfe.u32 	%r365, %r364, 24, 8;
	cvt.u16.u32 	%rs596, %r365;
	bfe.u32 	%r366, %r364, 16, 8;
	cvt.u16.u32 	%rs595, %r366;
	bfe.u32 	%r367, %r364, 8, 8;
	cvt.u16.u32 	%rs594, %r367;
	bfe.u32 	%r368, %r364, 0, 8;
	cvt.u16.u32 	%rs593, %r368;
	mov.f64 	%fd157, %fd111;
	mov.u32 	%r858, %r160;
$L__BB27_182:
	ld.shared.f64 	%fd113, [_ZZN3cub18CUB_300001_SM_10006detail6reduce28DeviceReduceSingleTileKernelINS2_10policy_hubIN4cuda3std3__45tupleIJdiEEEj12larger_tupleIdEE10Policy1000EPS9_SE_iSB_S9_S9_NS7_10__identityEEEvT0_T1_T2_T3_T4_T6_E12temp_storage+56];
	ld.shared.u32 	%r162, [_ZZN3cub18CUB_300001_SM_10006detail6reduce28DeviceReduceSingleTileKernelINS2_10policy_hubIN4cuda3std3__45tupleIJdiEEEj12larger_tupleIdEE10Policy1000EPS9_SE_iSB_S9_S9_NS7_10__identityEEEvT0_T1_T2_T3_T4_T6_E12temp_storage+64];
	setp.lt.f64 	%p100, %fd113, %fd157;
	@%p100 bra 	$L__BB27_185;
	setp.geu.f64 	%p101, %fd157, %fd113;
	setp.lt.s32 	%p102, %r162, %r858;
	and.pred  	%p103, %p101, %p102;
	@%p103 bra 	$L__BB27_185;
	ld.shared.u32 	%r369, [_ZZN3cub18CUB_300001_SM_10006detail6reduce28DeviceReduceSingleTileKernelINS2_10policy_hubIN4cuda3std3__45tupleIJdiEEEj12larger_tupleIdEE10Policy1000EPS9_SE_iSB_S9_S9_NS7_10__identityEEEvT0_T1_T2_T3_T4_T6_E12temp_storage+68];
	bfe.u32 	%r370, %r369, 24, 8;
	cvt.u16.u32 	%rs596, %r370;
	bfe.u32 	%r371, %r369, 16, 8;
	cvt.u16.u32 	%rs595, %r371;
	bfe.u32 	%r372, %r369, 8, 8;
	cvt.u16.u32 	%rs594, %r372;
	bfe.u32 	%r373, %r369, 0, 8;
	cvt.u16.u32 	%rs593, %r373;
	mov.f64 	%fd157, %fd113;
	mov.u32 	%r858, %r162;
$L__BB27_185:
	ld.shared.f64 	%fd115, [_ZZN3cub18CUB_300001_SM_10006detail6reduce28DeviceReduceSingleTileKernelINS2_10policy_hubIN4cuda3std3__45tupleIJdiEEEj12larger_tupleIdEE10Policy1000EPS9_SE_iSB_S9_S9_NS7_10__identityEEEvT0_T1_T2_T3_T4_T6_E12temp_storage+72];
	ld.shared.u32 	%r164, [_ZZN3cub18CUB_300001_SM_10006detail6reduce28DeviceReduceSingleTileKernelINS2_10policy_hubIN4cuda3std3__45tupleIJdiEEEj12larger_tupleIdEE10Policy1000EPS9_SE_iSB_S9_S9_NS7_10__identityEEEvT0_T1_T2_T3_T4_T6_E12temp_storage+80];
	setp.lt.f64 	%p104, %fd115, %fd157;
	@%p104 bra 	$L__BB27_188;
	setp.geu.f64 	%p105, %fd157, %fd115;
	setp.lt.s32 	%p106, %r164, %r858;
	and.pred  	%p107, %p105, %p106;
	@%p107 bra 	$L__BB27_188;
	ld.shared.u32 	%r374, [_ZZN3cub18CUB_300001_SM_10006detail6reduce28DeviceReduceSingleTileKernelINS2_10policy_hubIN4cuda3std3__45tupleIJdiEEEj12larger_tupleIdEE10Policy1000EPS9_SE_iSB_S9_S9_NS7_10__identityEEEvT0_T1_T2_T3_T4_T6_E12temp_storage+84];
	bfe.u32 	%r375, %r374, 24, 8;
	cvt.u16.u32 	%rs596, %r375;
	bfe.u32 	%r376, %r374, 16, 8;
	cvt.u16.u32 	%rs595, %r376;
	bfe.u32 	%r377, %r374, 8, 8;
	cvt.u16.u32 	%rs594, %r377;
	bfe.u32 	%r378, %r374, 0, 8;
	cvt.u16.u32 	%rs593, %r378;
	mov.f64 	%fd157, %fd115;
	mov.u32 	%r858, %r164;
$L__BB27_188:
	ld.shared.f64 	%fd117, [_ZZN3cub18CUB_300001_SM_10006detail6reduce28DeviceReduceSingleTileKernelINS2_10policy_hubIN4cuda3std3__45tupleIJdiEEEj12larger_tupleIdEE10Policy1000EPS9_SE_iSB_S9_S9_NS7_10__identityEEEvT0_T1_T2_T3_T4_T6_E12temp_storage+88];
	ld.shared.u32 	%r166, [_ZZN3cub18CUB_300001_SM_10006detail6reduce28DeviceReduceSingleTileKernelINS2_10policy_hubIN4cuda3std3__45tupleIJdiEEEj12larger_tupleIdEE10Policy1000EPS9_SE_iSB_S9_S9_NS7_10__identityEEEvT0_T1_T2_T3_T4_T6_E12temp_storage+96];
	setp.lt.f64 	%p108, %fd117, %fd157;
	@%p108 bra 	$L__BB27_191;
	setp.geu.f64 	%p109, %fd157, %fd117;
	setp.lt.s32 	%p110, %r166, %r858;
	and.pred  	%p111, %p109, %p110;
	@%p111 bra 	$L__BB27_191;
	ld.shared.u32 	%r379, [_ZZN3cub18CUB_300001_SM_10006detail6reduce28DeviceReduceSingleTileKernelINS2_10policy_hubIN4cuda3std3__45tupleIJdiEEEj12larger_tupleIdEE10Policy1000EPS9_SE_iSB_S9_S9_NS7_10__identityEEEvT0_T1_T2_T3_T4_T6_E12temp_storage+100];
	bfe.u32 	%r380, %r379, 24, 8;
	cvt.u16.u32 	%rs596, %r380;
	bfe.u32 	%r381, %r379, 16, 8;
	cvt.u16.u32 	%rs595, %r381;
	bfe.u32 	%r382, %r379, 8, 8;
	cvt.u16.u32 	%rs594, %r382;
	bfe.u32 	%r383, %r379, 0, 8;
	cvt.u16.u32 	%rs593, %r383;
	mov.f64 	%fd157, %fd117;
	mov.u32 	%r858, %r166;
$L__BB27_191:
	ld.shared.f64 	%fd119, [_ZZN3cub18CUB_300001_SM_10006detail6reduce28DeviceReduceSingleTileKernelINS2_10policy_hubIN4cuda3std3__45tupleIJdiEEEj12larger_tupleIdEE10Policy1000EPS9_SE_iSB_S9_S9_NS7_10__identityEEEvT0_T1_T2_T3_T4_T6_E12temp_storage+104];
	ld.shared.u32 	%r168, [_ZZN3cub18CUB_300001_SM_10006detail6reduce28DeviceReduceSingleTileKernelINS2_10policy_hubIN4cuda3std3__45tupleIJdiEEEj12larger_tupleIdEE10Policy1000EPS9_SE_iSB_S9_S9_NS7_10__identityEEEvT0_T1_T2_T3_T4_T6_E12temp_storage+112];
	setp.lt.f64 	%p112, %fd119, %fd157;
	@%p112 bra 	$L__BB27_194;
	setp.geu.f64 	%p113, %fd157, %fd119;
	setp.lt.s32 	%p114, %r168, %r858;
	and.pred  	%p115, %p113, %p114;
	@%p115 bra 	$L__BB27_194;
	ld.shared.u32 	%r384, [_ZZN3cub18CUB_300001_SM_10006detail6reduce28DeviceReduceSingleTileKernelINS2_10policy_hubIN4cuda3std3__45tupleIJdiEEEj12larger_tupleIdEE10Policy1000EPS9_SE_iSB_S9_S9_NS7_10__identityEEEvT0_T1_T2_T3_T4_T6_E12temp_storage+116];
	bfe.u32 	%r385, %r384, 24, 8;
	cvt.u16.u32 	%rs596, %r385;
	bfe.u32 	%r386, %r384, 16, 8;
	cvt.u16.u32 	%rs595, %r386;
	bfe.u32 	%r387, %r384, 8, 8;
	cvt.u16.u32 	%rs594, %r387;
	bfe.u32 	%r388, %r384, 0, 8;
	cvt.u16.u32 	%rs593, %r388;
	mov.f64 	%fd157, %fd119;
	mov.u32 	%r858, %r168;
$L__BB27_194:
	ld.shared.f64 	%fd121, [_ZZN3cub18CUB_300001_SM_10006detail6reduce28DeviceReduceSingleTileKernelINS2_10policy_hubIN4cuda3std3__45tupleIJdiEEEj12larger_tupleIdEE10Policy1000EPS9_SE_iSB_S9_S9_NS7_10__identityEEEvT0_T1_T2_T3_T4_T6_E12temp_storage+120];
	ld.shared.u32 	%r170, [_ZZN3cub18CUB_300001_SM_10006detail6reduce28DeviceReduceSingleTileKernelINS2_10policy_hubIN4cuda3std3__45tupleIJdiEEEj12larger_tupleIdEE10Policy1000EPS9_SE_iSB_S9_S9_NS7_10__identityEEEvT0_T1_T2_T3_T4_T6_E12temp_storage+128];
	setp.lt.f64 	%p116, %fd121, %fd157;
	@%p116 bra 	$L__BB27_197;
	setp.geu.f64 	%p117, %fd157, %fd121;
	setp.lt.s32 	%p118, %r170, %r858;
	and.pred  	%p119, %p117, %p118;
	@%p119 bra 	$L__BB27_197;
	ld.shared.u32 	%r389, [_ZZN3cub18CUB_300001_SM_10006detail6reduce28DeviceReduceSingleTileKernelINS2_10policy_hubIN4cuda3std3__45tupleIJdiEEEj12larger_tupleIdEE10Policy1000EPS9_SE_iSB_S9_S9_NS7_10__identityEEEvT0_T1_T2_T3_T4_T6_E12temp_storage+132];
	bfe.u32 	%r390, %r389, 24, 8;
	cvt.u16.u32 	%rs596, %r390;
	bfe.u32 	%r391, %r389, 16, 8;
	cvt.u16.u32 	%rs595, %r391;
	bfe.u32 	%r392, %r389, 8, 8;
	cvt.u16.u32 	%rs594, %r392;
	bfe.u32 	%r393, %r389, 0, 8;
	cvt.u16.u32 	%rs593, %r393;
	mov.u32 	%r858, %r170;
	mov.f64 	%fd157, %fd121;
$L__BB27_197:
	mov.u32 	%r809, %tid.x;
	setp.ne.s32 	%p275, %r809, 0;
	@%p275 bra 	$L__BB27_202;
	setp.lt.f64 	%p276, %fd157, %fd193;
	@%p276 bra 	$L__BB27_201;
	setp.geu.f64 	%p277, %fd193, %fd157;
	setp.lt.s32 	%p278, %r858, %r902;
	and.pred  	%p279, %p277, %p278;
	@%p279 bra 	$L__BB27_201;
	mov.f64 	%fd193, %fd157;
	mov.u32 	%r902, %r858;
	mov.u16 	%rs721, %rs593;
	mov.u16 	%rs722, %rs594;
	mov.u16 	%rs723, %rs595;
	mov.u16 	%rs724, %rs596;
$L__BB27_201:
	st.global.f64 	[%rd1], %fd193;
	st.global.u32 	[%rd1+8], %r902;
	cvt.u32.u16 	%r810, %rs724;
	cvt.u32.u16 	%r811, %rs723;
	prmt.b32 	%r812, %r811, %r810, 0x3340U;
	cvt.u32.u16 	%r813, %rs722;
	cvt.u32.u16 	%r814, %rs721;
	prmt.b32 	%r815, %r814, %r813, 0x3340U;
	prmt.b32 	%r816, %r815, %r812, 0x5410U;
	st.global.u32 	[%rd1+12], %r816;
$L__BB27_202:
	ret;

}
	// .globl	_ZN3cub18CUB_300001_SM_10006detail6reduce28DeviceReduceSingleTileKernelINS2_10policy_hubIN4cuda3std3__45tupleIJdiEEEy12larger_tupleIdEE10Policy1000EN6thrust24THRUST_300001_SM_1000_NS12zip_iteratorINS8_IJNSF_6detail15normal_iteratorINSF_10device_ptrIdEEEENSF_17counting_iteratorIiNSF_11use_defaultESN_SN_EEEEEEEPS9_ySB_S9_S9_NS7_10__identityEEEvT0_T1_T2_T3_T4_T6_
.visible .entry _ZN3cub18CUB_300001_SM_10006detail6reduce28DeviceReduceSingleTileKernelINS2_10policy_hubIN4cuda3std3__45tupleIJdiEEEy12larger_tupleIdEE10Policy1000EN6thrust24THRUST_300001_SM_1000_NS12zip_iteratorINS8_IJNSF_6detail15normal_iteratorINSF_10device_ptrIdEEEENSF_17counting_iteratorIiNSF_11use_defaultESN_SN_EEEEEEEPS9_ySB_S9_S9_NS7_10__identityEEEvT0_T1_T2_T3_T4_T6_(
	.param .align 8 .b8 _ZN3cub18CUB_300001_SM_10006detail6reduce28DeviceReduceSingleTileKernelINS2_10policy_hubIN4cuda3std3__45tupleIJdiEEEy12larger_tupleIdEE10Policy1000EN6thrust24THRUST_300001_SM_1000_NS12zip_iteratorINS8_IJNSF_6detail15normal_iteratorINSF_10device_ptrIdEEEENSF_17counting_iteratorIiNSF_11use_defaultESN_SN_EEEEEEEPS9_ySB_S9_S9_NS7_10__identityEEEvT0_T1_T2_T3_T4_T6__param_0[16],
	.param .u64 .ptr .align 1 _ZN3cub18CUB_300001_SM_10006detail6reduce28DeviceReduceSingleTileKernelINS2_10policy_hubIN4cuda3std3__45tupleIJdiEEEy12larger_tupleIdEE10Policy1000EN6thrust24THRUST_300001_SM_1000_NS12zip_iteratorINS8_IJNSF_6detail15normal_iteratorINSF_10device_ptrIdEEEENSF_17counting_iteratorIiNSF_11use_defaultESN_SN_EEEEEEEPS9_ySB_S9_S9_NS7_10__identityEEEvT0_T1_T2_T3_T4_T6__param_1,
	.param .u64 _ZN3cub18CUB_300001_SM_10006detail6reduce28DeviceReduceSingleTileKernelINS2_10policy_hubIN4cuda3std3__45tupleIJdiEEEy12larger_tupleIdEE10Policy1000EN6thrust24THRUST_300001_SM_1000_NS12zip_iteratorINS8_IJNSF_6detail15normal_iteratorINSF_10device_ptrIdEEEENSF_17counting_iteratorIiNSF_11use_defaultESN_SN_EEEEEEEPS9_ySB_S9_S9_NS7_10__identityEEEvT0_T1_T2_T3_T4_T6__param_2,
	.param .align 1 .b8 _ZN3cub18CUB_300001_SM_10006detail6reduce28DeviceReduceSingleTileKernelINS2_10policy_hubIN4cuda3std3__45tupleIJdiEEEy12larger_tupleIdEE10Policy1000EN6thrust24THRUST_300001_SM_1000_NS12zip_iteratorINS8_IJNSF_6detail15normal_iteratorINSF_10device_ptrIdEEEENSF_17counting_iteratorIiNSF_11use_defaultESN_SN_EEEEEEEPS9_ySB_S9_S9_NS7_10__identityEEEvT0_T1_T2_T3_T4_T6__param_3[1],
	.param .align 8 .b8 _ZN3cub18CUB_300001_SM_10006detail6reduce28DeviceReduceSingleTileKernelINS2_10policy_hubIN4cuda3std3__45tupleIJdiEEEy12larger_tupleIdEE10Policy1000EN6thrust24THRUST_300001_SM_1000_NS12zip_iteratorINS8_IJNSF_6detail15normal_iteratorINSF_10device_ptrIdEEEENSF_17counting_iteratorIiNSF_11use_defaultESN_SN_EEEEEEEPS9_ySB_S9_S9_NS7_10__identityEEEvT0_T1_T2_T3_T4_T6__param_4[16],
	.param .align 1 .b8 _ZN3cub18CUB_300001_SM_10006detail6reduce28DeviceReduceSingleTileKernelINS2_10policy_hubIN4cuda3std3__45tupleIJdiEEEy12larger_tupleIdEE10Policy1000EN6thrust24THRUST_300001_SM_1000_NS12zip_iteratorINS8_IJNSF_6detail15normal_iteratorINSF_10device_ptrIdEEEENSF_17counting_iteratorIiNSF_11use_defaultESN_SN_EEEEEEEPS9_ySB_S9_S9_NS7_10__identityEEEvT0_T1_T2_T3_T4_T6__param_5[1]
)
.maxntid 256
.minnctapersm 1
{
	.reg .pred 	%p<281>;
	.reg .b16 	%rs<455>;
	.reg .b32 	%r<896>;
	.reg .b64 	%rd<69>;
	.reg .b64 	%fd<208>;
	// demoted variable
	.shared .align 8 .b8 _ZZN3cub18CUB_300001_SM_10006detail6reduce28DeviceReduceSingleTileKernelINS2_10policy_hubIN4cuda3std3__45tupleIJdiEEEy12larger_tupleIdEE10Policy1000EN6thrust24THRUST_300001_SM_1000_NS12zip_iteratorINS8_IJNSF_6detail15normal_iteratorINSF_10device_ptrIdEEEENSF_17counting_iteratorIiNSF_11use_defaultESN_SN_EEEEEEEPS9_ySB_S9_S9_NS7_10__identityEEEvT0_T1_T2_T3_T4_T6_E12temp_storage[152];
	ld.param.u32 	%r184, [_ZN3cub18CUB_300001_SM_10006detail6reduce28DeviceReduceSingleTileKernelINS2_10policy_hubIN4cuda3std3__45tupleIJdiEEEy12larger_tupleIdEE10Policy1000EN6thrust24THRUST_300001_SM_1000_NS12zip_iteratorINS8_IJNSF_6detail15normal_iteratorINSF_10device_ptrIdEEEENSF_17counting_iteratorIiNSF_11use_defaultESN_SN_EEEEEEEPS9_ySB_S9_S9_NS7_10__identityEEEvT0_T1_T2_T3_T4_T6__param_4+12];
	bfe.u32 	%r185, %r184, 24, 8;
	cvt.u16.u32 	%rs454, %r185;
	bfe.u32 	%r186, %r184, 16, 8;
	cvt.u16.u32 	%rs453, %r186;
	bfe.u32 	%r187, %r184, 8, 8;
	cvt.u16.u32 	%rs452, %r187;
	bfe.u32 	%r188, %r184, 0, 8;
	cvt.u16.u32 	%rs451, %r188;
	ld.param.u32 	%r895, [_ZN3cub18CUB_300001_SM_10006detail6reduce28DeviceReduceSingleTileKernelINS2_10policy_hubIN4cuda3std3__45tupleIJdiEEEy12larger_tupleIdEE10Policy1000EN6thrust24THRUST_300001_SM_1000_NS12zip_iteratorINS8_IJNSF_6detail15normal_iteratorINSF_10device_ptrIdEEEENSF_17counting_iteratorIiNSF_11use_defaultESN_SN_EEEEEEEPS9_ySB_S9_S9_NS7_10__identityEEEvT0_T1_T2_T3_T4_T6__param_4+8];
	ld.param.f64 	%fd207, [_ZN3cub18CUB_300001_SM_10006detail6reduce28DeviceReduceSingleTileKernelINS2_10policy_hubIN4cuda3std3__45tupleIJdiEEEy12larger_tupleIdEE10Policy1000EN6thrust24THRUST_300001_SM_1000_NS12zip_iteratorINS8_IJNSF_6detail15normal_iteratorINSF_10device_ptrIdEEEENSF_17counting_iteratorIiNSF_11use_defaultESN_SN_EEEEEEEPS9_ySB_S9_S9_NS7_10__identityEEEvT0_T1_T2_T3_T4_T6__param_4];
	ld.param.u32 	%r182, [_ZN3cub18CUB_300001_SM_10006detail6reduce28DeviceReduceSingleTileKernelINS2_10policy_hubIN4cuda3std3__45tupleIJdiEEEy12larger_tupleIdEE10Policy1000EN6thrust24THRUST_300001_SM_1000_NS12zip_iteratorINS8_IJNSF_6detail15normal_iteratorINSF_10device_ptrIdEEEENSF_17counting_iteratorIiNSF_11use_defaultESN_SN_EEEEEEEPS9_ySB_S9_S9_NS7_10__identityEEEvT0_T1_T2_T3_T4_T6__param_0+8];
	ld.param.u64 	%rd17, [_ZN3cub18CUB_300001_SM_10006detail6reduce28DeviceReduceSingleTileKernelINS2_10policy_hubIN4cuda3std3__45tupleIJdiEEEy12larger_tupleIdEE10Policy1000EN6thrust24THRUST_300001_SM_1000_NS12zip_iteratorINS8_IJNSF_6detail15normal_iteratorINSF_10device_ptrIdEEEENSF_17counting_iteratorIiNSF_11use_defaultESN_SN_EEEEEEEPS9_ySB_S9_S9_NS7_10__identityEEEvT0_T1_T2_T3_T4_T6__param_0];
	ld.param.u64 	%rd19, [_ZN3cub18CUB_300001_SM_10006detail6reduce28DeviceReduceSingleTileKernelINS2_10policy_hubIN4cuda3std3__45tupleIJdiEEEy12larger_tupleIdEE10Policy1000EN6thrust24THRUST_300001_SM_1000_NS12zip_iteratorINS8_IJNSF_6detail15normal_iteratorINSF_10device_ptrIdEEEENSF_17counting_iteratorIiNSF_11use_defaultESN_SN_EEEEEEEPS9_ySB_S9_S9_NS7_10__identityEEEvT0_T1_T2_T3_T4_T6__param_1];
	ld.param.u64 	%rd18, [_ZN3cub18CUB_300001_SM_10006detail6reduce28DeviceReduceSingleTileKernelINS2_10policy_hubIN4cuda3std3__45tupleIJdiEEEy12larger_tupleIdEE10Policy1000EN6thrust24THRUST_300001_SM_1000_NS12zip_iteratorINS8_IJNSF_6detail15normal_iteratorINSF_10device_ptrIdEEEENSF_17counting_iteratorIiNSF_11use_defaultESN_SN_EEEEEEEPS9_ySB_S9_S9_NS7_10__identityEEEvT0_T1_T2_T3_T4_T6__param_2];
	cvta.to.global.u64 	%rd1, %rd19;
	setp.ne.s64 	%p1, %rd18, 0;
	@%p1 bra 	$L__BB28_3;
	mov.u32 	%r811, %tid.x;
	setp.ne.s32 	%p280, %r811, 0;
	@%p280 bra 	$L__BB28_189;
	st.global.f64 	[%rd1], %fd207;
	st.global.u32 	[%rd1+8], %r895;
	cvt.u32.u16 	%r812, %rs451;
	cvt.u32.u16 	%r813, %rs452;
	prmt.b32 	%r814, %r812, %r813, 0x3340U;
	cvt.u32.u16 	%r815, %rs453;
	cvt.u32.u16 	%r816, %rs454;
	prmt.b32 	%r817, %r815, %r816, 0x3340U;
	prmt.b32 	%r818, %r814, %r817, 0x5410U;
	st.global.u32 	[%rd1+12], %r818;
	bra.uni 	$L__BB28_189;
$L__BB28_3:
	cvta.to.global.u64 	%rd2, %rd17;
	setp.gt.u64 	%p2, %rd18, 1023;
	@%p2 bra 	$L__BB28_110;
	cvt.u32.u64 	%r2, %rd18;
	mov.u32 	%r3, %tid.x;
	setp.ge.u32 	%p120, %r3, %r2;
	mov.f64 	%fd171, 0d0000000000000000;
	mov.b32 	%r854, 0;
	mov.u32 	%r830, %r3;
	@%p120 bra 	$L__BB28_6;
	mul.wide.u32 	%rd41, %r3, 8;
	add.s64 	%rd42, %rd2, %rd41;
	add.s32 	%r854, %r182, %r3;
	ld.global.f64 	%fd171, [%rd42];
	add.s32 	%r830, %r3, 256;
$L__BB28_6:
	setp.ge.u32 	%p121, %r830, %r2;
	@%p121 bra 	$L__BB28_24;
	not.b32 	%r407, %r830;
	add.s32 	%r408, %r407, %r2;
	shr.u32 	%r409, %r408, 8;
	add.s32 	%r8, %r409, 1;
	and.b32  	%r9, %r8, 3;
	setp.lt.u32 	%p122, %r408, 768;
	@%p122 bra 	$L__BB28_19;
	add.s32 	%r823, %r830, 512;
	add.s32 	%r822, %r182, %r830;
	and.b32  	%r410, %r8, 33554428;
	neg.s32 	%r821, %r410;
$L__BB28_9:
	add.s32 	%r411, %r823, -512;
	mul.wide.u32 	%rd43, %r411, 8;
	add.s64 	%rd3, %rd2, %rd43;
	ld.global.f64 	%fd4, [%rd3];
	setp.lt.f64 	%p123, %fd4, %fd171;
	@%p123 bra 	$L__BB28_11;
	setp.geu.f64 	%p124, %fd171, %fd4;
	setp.lt.s32 	%p125, %r822, %r854;
	and.pred  	%p126, %p124, %p125;
	selp.b32 	%r854, %r854, %r822, %p126;
	selp.f64 	%fd171, %fd171, %fd4, %p126;
$L__BB28_11:
	ld.global.f64 	%fd7, [%rd3+2048];
	setp.lt.f64 	%p127, %fd7, %fd171;
	@%p127 bra 	$L__BB28_13;
	add.s32 	%r412, %r822, 256;
	setp.geu.f64 	%p128, %fd171, %fd7;
	setp.lt.s32 	%p129, %r412, %r854;
	and.pred  	%p130, %p128, %p129;
	selp.b32 	%r854, %r854, %r412, %p130;
	selp.f64 	%fd171, %fd171, %fd7, %p130;
$L__BB28_13:
	ld.global.f64 	%fd10, [%rd3+4096];
	setp.lt.f64 	%p131, %fd10, %fd171;
	@%p131 bra 	$L__BB28_15;
	add.s32 	%r413, %r822, 512;
	setp.geu.f64 	%p132, %fd171, %fd10;
	setp.lt.s32 	%p133, %r413, %r854;
	and.pred  	%p134, %p132, %p133;
	selp.b32 	%r854, %r854, %r413, %p134;
	selp.f64 	%fd171, %fd171, %fd10, %p134;
$L__BB28_15:
	ld.global.f64 	%fd13, [%rd3+6144];
	setp.lt.f64 	%p135, %fd13, %fd171;
	@%p135 bra 	$L__BB28_17;
	add.s32 	%r414, %r822, 768;
	setp.geu.f64 	%p136, %fd171, %fd13;
	setp.lt.s32 	%p137, %r414, %r854;
	and.pred  	%p138, %p136, %p137;
	selp.b32 	%r854, %r854, %r414, %p138;
	selp.f64 	%fd171, %fd171, %fd13, %p138;
$L__BB28_17:
	add.s32 	%r823, %r823, 1024;
	add.s32 	%r822, %r822, 1024;
	add.s32 	%r821, %r821, 4;
	setp.ne.s32 	%p139, %r821, 0;
	@%p139 bra 	$L__BB28_9;
	add.s32 	%r830, %r823, -512;
$L__BB28_19:
	setp.eq.s32 	%p140, %r9, 0;
	@%p140 bra 	$L__BB28_24;
	add.s32 	%r833, %r182, %r830;
	mul.wide.u32 	%rd44, %r830, 8;
	add.s64 	%rd65, %rd2, %rd44;
	neg.s32 	%r832, %r9;
$L__BB28_21:
	.pragma "nounroll";
	ld.global.f64 	%fd19, [%rd65];
	setp.lt.f64 	%p141, %fd19, %fd171;
	@%p141 bra 	$L__BB28_23;
	setp.geu.f64 	%p142, %fd171, %fd19;
	setp.lt.s32 	%p143, %r833, %r854;
	and.pred  	%p144, %p142, %p143;
	selp.b32 	%r854, %r854, %r833, %p144;
	selp.f64 	%fd171, %fd171, %fd19, %p144;
$L__BB28_23:
	add.s32 	%r833, %r833, 256;
	add.s64 	%rd65, %rd65, 2048;
	add.s32 	%r832, %r832, 1;
	setp.ne.s32 	%p145, %r832, 0;
	@%p145 bra 	$L__BB28_21;
$L__BB28_24:
	setp.lt.s64 	%p146, %rd18, 256;
	@%p146 bra 	$L__BB28_64;
	// begin inline asm
	mov.u32 %r613, %laneid;
	// end inline asm
	mov.b64 	%rd55, %fd171;
	mov.b64 	{%r615, %r620}, %rd55;
	mov.b32 	%r631, 1;
	mov.b32 	%r632, 31;
	mov.b32 	%r633, -1;
	// begin inline asm
	shfl.sync.down.b32 %r614, %r615, %r631, %r632, %r633;
	// end inline asm
	// begin inline asm
	shfl.sync.down.b32 %r619, %r620, %r631, %r632, %r633;
	// end inline asm
	mov.b64 	%rd56, {%r614, %r619};
	mov.b64 	%fd23, %rd56;
	// begin inline asm
	shfl.sync.down.b32 %r624, %r854, %r631, %r632, %r633;
	// end inline asm
	mov.b32 	%r630, 0;
	// begin inline asm
	shfl.sync.down.b32 %r629, %r630, %r631, %r632, %r633;
	// end inline asm
	setp.gt.s32 	%p215, %r613, 30;
	setp.gt.f64 	%p216, %fd171, %fd23;
	or.pred  	%p217, %p215, %p216;
	mov.b16 	%rs386, 0;
	mov.u16 	%rs385, %rs386;
	mov.u16 	%rs384, %rs386;
	mov.u16 	%rs383, %rs386;
	@%p217 bra 	$L__BB28_28;
	setp.geu.f64 	%p218, %fd171, %fd23;
	setp.lt.s32 	%p219, %r624, %r854;
	and.pred  	%p220, %p218, %p219;
	@%p220 bra 	$L__BB28_28;
	shr.u32 	%r634, %r629, 24;
	cvt.u16.u32 	%rs386, %r634;
	{ .reg .b16 tmp; mov.b32 {tmp, %rs385}, %r629; }
	shr.u32 	%r635, %r629, 8;
	cvt.u16.u32 	%rs384, %r635;
	cvt.u16.u32 	%rs383, %r629;
	mov.u32 	%r854, %r624;
	mov.f64 	%fd171, %fd23;
$L__BB28_28:
	cvt.u32.u16 	%r656, %rs383;
	and.b32  	%r657, %r656, 255;
	and.b16  	%rs311, %rs384, 255;
	mul.wide.u16 	%r658, %rs311, 256;
	or.b32  	%r659, %r658, %r657;
	cvt.u32.u16 	%r660, %rs385;
	shl.b32 	%r661, %r660, 16;
	and.b32  	%r662, %r661, 16711680;
	or.b32  	%r663, %r659, %r662;
	cvt.u32.u16 	%r664, %rs386;
	shl.b32 	%r665, %r664, 24;
	or.b32  	%r652, %r663, %r665;
	mov.b64 	%rd57, %fd171;
	mov.b64 	{%r637, %r642}, %rd57;
	mov.b32 	%r653, 2;
	mov.b32 	%r654, 31;
	mov.b32 	%r655, -1;
	// begin inline asm
	shfl.sync.down.b32 %r636, %r637, %r653, %r654, %r655;
	// end inline asm
	// begin inline asm
	shfl.sync.down.b32 %r641, %r642, %r653, %r654, %r655;
	// end inline asm
	mov.b64 	%rd58, {%r636, %r641};
	mov.b64 	%fd25, %rd58;
	// begin inline asm
	shfl.sync.down.b32 %r646, %r854, %r653, %r654, %r655;
	// end inline asm
	// begin inline asm
	shfl.sync.down.b32 %r651, %r652, %r653, %r654, %r655;
	// end inline asm
	setp.gt.s32 	%p221, %r613, 29;
	setp.gt.f64 	%p222, %fd171, %fd25;
	or.pred  	%p223, %p221, %p222;
	@%p223 bra 	$L__BB28_31;
	setp.geu.f64 	%p224, %fd171, %fd25;
	setp.lt.s32 	%p225, %r646, %r854;
	and.pred  	%p226, %p224, %p225;
	@%p226 bra 	$L__BB28_31;
	shr.u32 	%r666, %r651, 24;
	cvt.u16.u32 	%rs386, %r666;
	{ .reg .b16 tmp; mov.b32 {tmp, %rs385}, %r651; }
	shr.u32 	%r667, %r651, 8;
	cvt.u16.u32 	%rs384, %r667;
	cvt.u16.u32 	%rs383, %r651;
	mov.u32 	%r854, %r646;
	mov.f64 	%fd171, %fd25;
$L__BB28_31:
	cvt.u32.u16 	%r688, %rs383;
	and.b32  	%r689, %r688, 255;
	and.b16  	%rs312, %rs384, 255;
	mul.wide.u16 	%r690, %rs312, 256;
	or.b32  	%r691, %r690, %r689;
	cvt.u32.u16 	%r692, %rs385;
	shl.b32 	%r693, %r692, 16;
	and.b32  	%r694, %r693, 16711680;
	or.b32  	%r695, %r691, %r694;
	cvt.u32.u16 	%r696, %rs386;
	shl.b32 	%r697, %r696, 24;
	or.b32  	%r684, %r695, %r697;
	mov.b64 	%rd59, %fd171;
	mov.b64 	{%r669, %r674}, %rd59;
	mov.b32 	%r685, 4;
	mov.b32 	%r686, 31;
	mov.b32 	%r687, -1;
	// begin inline asm
	shfl.sync.down.b32 %r668, %r669, %r685, %r686, %r687;
	// end inline asm
	// begin inline asm
	shfl.sync.down.b32 %r673, %r674, %r685, %r686, %r687;
	// end inline asm
	mov.b64 	%rd60, {%r668, %r673};
	mov.b64 	%fd27, %rd60;
	// begin inline asm
	shfl.sync.down.b32 %r678, %r854, %r685, %r686, %r687;
	// end inline asm
	// begin inline asm
	shfl.sync.down.b32 %r683, %r684, %r685, %r686, %r687;
	// end inline asm
	setp.gt.s32 	%p227, %r613, 27;
	setp.gt.f64 	%p228, %fd171, %fd27;
	or.pred  	%p229, %p227, %p228;
	@%p229 bra 	$L__BB28_34;
	setp.geu.f64 	%p230, %fd171, %fd27;
	setp.lt.s32 	%p231, %r678, %r854;
	and.pred  	%p232, %p230, %p231;
	@%p232 bra 	$L__BB28_34;
	shr.u32 	%r698, %r683, 24;
	cvt.u16.u32 	%rs386, %r698;
	{ .reg .b16 tmp; mov.b32 {tmp, %rs385}, %r683; }
	shr.u32 	%r699, %r683, 8;
	cvt.u16.u32 	%rs384, %r699;
	cvt.u16.u32 	%rs383, %r683;
	mov.u32 	%r854, %r678;
	mov.f64 	%fd171, %fd27;
$L__BB28_34:
	cvt.u32.u16 	%r720, %rs383;
	and.b32  	%r721, %r720, 255;
	and.b16  	%rs313, %rs384, 255;
	mul.wide.u16 	%r722, %rs313, 256;
	or.b32  	%r723, %r722, %r721;
	cvt.u32.u16 	%r724, %rs385;
	shl.b32 	%r725, %r724, 16;
	and.b32  	%r726, %r725, 16711680;
	or.b32  	%r727, %r723, %r726;
	cvt.u32.u16 	%r728, %rs386;
	shl.b32 	%r729, %r728, 24;
	or.b32  	%r716, %r727, %r729;
	mov.b64 	%rd61, %fd171;
	mov.b64 	{%r701, %r706}, %rd61;
	mov.b32 	%r717, 8;
	mov.b32 	%r718, 31;
	mov.b32 	%r719, -1;
	// begin inline asm
	shfl.sync.down.b32 %r700, %r701, %r717, %r718, %r719;
	// end inline asm
	// begin inline asm
	shfl.sync.down.b32 %r705, %r706, %r717, %r718, %r719;
	// end inline asm
	mov.b64 	%rd62, {%r700, %r705};
	mov.b64 	%fd29, %rd62;
	// begin inline asm
	shfl.sync.down.b32 %r710, %r854, %r717, %r718, %r719;
	// end inline asm
	// begin inline asm
	shfl.sync.down.b32 %r715, %r716, %r717, %r718, %r719;
	// end inline asm
	setp.gt.s32 	%p233, %r613, 23;
	setp.gt.f64 	%p234, %fd171, %fd29;
	or.pred  	%p235, %p233, %p234;
	@%p235 bra 	$L__BB28_37;
	setp.geu.f64 	%p236, %fd171, %fd29;
	setp.lt.s32 	%p237, %r710, %r854;
	and.pred  	%p238, %p236, %p237;
	@%p238 bra 	$L__BB28_37;
	shr.u32 	%r730, %r715, 24;
	cvt.u16.u32 	%rs386, %r730;
	{ .reg .b16 tmp; mov.b32 {tmp, %rs385}, %r715; }
	shr.u32 	%r731, %r715, 8;
	cvt.u16.u32 	%rs384, %r731;
	cvt.u16.u32 	%rs383, %r715;
	mov.u32 	%r854, %r710;
	mov.f64 	%fd171, %fd29;
$L__BB28_37:
	cvt.u32.u16 	%r752, %rs383;
	and.b32  	%r753, %r752, 255;
	and.b16  	%rs314, %rs384, 255;
	mul.wide.u16 	%r754, %rs314, 256;
	or.b32  	%r755, %r754, %r753;
	cvt.u32.u16 	%r756, %rs385;
	shl.b32 	%r757, %r756, 16;
	and.b32  	%r758, %r757, 16711680;
	or.b32  	%r759, %r755, %r758;
	cvt.u32.u16 	%r760, %rs386;
	shl.b32 	%r761, %r760, 24;
	or.b32  	%r748, %r759, %r761;
	mov.b64 	%rd63, %fd171;
	mov.b64 	{%r733, %r738}, %rd63;
	mov.b32 	%r749, 16;
	mov.b32 	%r750, 31;
	mov.b32 	%r751, -1;
	// begin inline asm
	shfl.sync.down.b32 %r732, %r733, %r749, %r750, %r751;
	// end inline asm
	// begin inline asm
	shfl.sync.down.b32 %r737, %r738, %r749, %r750, %r751;
	// end inline asm
	mov.b64 	%rd64, {%r732, %r737};
	mov.b64 	%fd31, %rd64;
	// begin inline asm
	shfl.sync.down.b32 %r742, %r854, %r749, %r750, %r751;
	// end inline asm
	// begin inline asm
	shfl.sync.down.b32 %r747, %r748, %r749, %r750, %r751;
	// end inline asm
	setp.gt.s32 	%p239, %r613, 15;
	setp.gt.f64 	%p240, %fd171, %fd31;
	or.pred  	%p241, %p239, %p240;
	@%p241 bra 	$L__BB28_40;
	setp.geu.f64 	%p242, %fd171, %fd31;
	setp.lt.s32 	%p243, %r742, %r854;
	and.pred  	%p244, %p242, %p243;
	@%p244 bra 	$L__BB28_40;
	shr.u32 	%r762, %r747, 24;
	cvt.u16.u32 	%rs386, %r762;
	{ .reg .b16 tmp; mov.b32 {tmp, %rs385}, %r747; }
	shr.u32 	%r763, %r747, 8;
	cvt.u16.u32 	%rs384, %r763;
	cvt.u16.u32 	%rs383, %r747;
	mov.u32 	%r854, %r742;
	mov.f64 	%fd171, %fd31;
$L__BB28_40:
	setp.ne.s32 	%p245, %r613, 0;
	@%p245 bra 	$L__BB28_42;
	shr.u32 	%r764, %r3, 1;
	and.b32  	%r765, %r764, 496;
	mov.u32 	%r766, _ZZN3cub18CUB_300001_SM_10006detail6reduce28DeviceReduceSingleTileKernelINS2_10policy_hubIN4cuda3std3__45tupleIJdiEEEy12larger_tupleIdEE10Policy1000EN6thrust24THRUST_300001_SM_1000_NS12zip_iteratorINS8_IJNSF_6detail15normal_iteratorINSF_10device_ptrIdEEEENSF_17counting_iteratorIiNSF_11use_defaultESN_SN_EEEEEEEPS9_ySB_S9_S9_NS7_10__identityEEEvT0_T1_T2_T3_T4_T6_E12temp_storage;
	add.s32 	%r767, %r766, %r765;
	st.shared.f64 	[%r767+8], %fd171;
	st.shared.u32 	[%r767+16], %r854;
$L__BB28_42:
	bar.sync 	0;
	setp.ne.s32 	%p246, %r3, 0;
	@%p246 bra 	$L__BB28_184;
	ld.shared.f64 	%fd33, [_ZZN3cub18CUB_300001_SM_10006detail6reduce28DeviceReduceSingleTileKernelINS2_10policy_hubIN4cuda3std3__45tupleIJdiEEEy12larger_tupleIdEE10Policy1000EN6thrust24THRUST_300001_SM_1000_NS12zip_iteratorINS8_IJNSF_6detail15normal_iteratorINSF_10device_ptrIdEEEENSF_17counting_iteratorIiNSF_11use_defaultESN_SN_EEEEEEEPS9_ySB_S9_S9_NS7_10__identityEEEvT0_T1_T2_T3_T4_T6_E12temp_storage+24];
	ld.shared.u32 	%r58, [_ZZN3cub18CUB_300001_SM_10006detail6reduce28DeviceReduceSingleTileKernelINS2_10policy_hubIN4cuda3std3__45tupleIJdiEEEy12larger_tupleIdEE10Policy1000EN6thrust24THRUST_300001_SM_1000_NS12zip_iteratorINS8_IJNSF_6detail15normal_iteratorINSF_10device_ptrIdEEEENSF_17counting_iteratorIiNSF_11use_defaultESN_SN_EEEEEEEPS9_ySB_S9_S9_NS7_10__identityEEEvT0_T1_T2_T3_T4_T6_E12temp_storage+32];
	setp.lt.f64 	%p247, %fd33, %fd171;
	@%p247 bra 	$L__BB28_46;
	setp.geu.f64 	%p248, %fd171, %fd33;
	setp.lt.s32 	%p249, %r58, %r854;
	and.pred  	%p250, %p248, %p249;
	@%p250 bra 	$L__BB28_46;
	ld.shared.u32 	%r768, [_ZZN3cub18CUB_300001_SM_10006detail6reduce28DeviceReduceSingleTileKernelINS2_10policy_hubIN4cuda3std3__45tupleIJdiEEEy12larger_tupleIdEE10Policy1000EN6thrust24THRUST_300001_SM_1000_NS12zip_iteratorINS8_IJNSF_6detail15normal_iteratorINSF_10device_ptrIdEEEENSF_17counting_iteratorIiNSF_11use_defaultESN_SN_EEEEEEEPS9_ySB_S9_S9_NS7_10__identityEEEvT0_T1_T2_T3_T4_T6_E12temp_storage+36];
	bfe.u32 	%r769, %r768, 24, 8;
	cvt.u16.u32 	%rs386, %r769;
	bfe.u32 	%r770, %r768, 16, 8;
	cvt.u16.u32 	%rs385, %r770;
	bfe.u32 	%r771, %r768, 8, 8;
	cvt.u16.u32 	%rs384, %r771;
	bfe.u32 	%r772, %r768, 0, 8;
	cvt.u16.u32 	%rs383, %r772;
	mov.u32 	%r854, %r58;
	mov.f64 	%fd171, %fd33;
$L__BB28_46:
	ld.shared.f64 	%fd35, [_ZZN3cub18CUB_300001_SM_10006detail6reduce28DeviceReduceSingleTileKernelINS2_10policy_hubIN4cuda3std3__45tupleIJdiEEEy12larger_tupleIdEE10Policy1000EN6thrust24THRUST_300001_SM_1000_NS12zip_iteratorINS8_IJNSF_6detail15normal_iteratorINSF_10device_ptrIdEEEENSF_17counting_iteratorIiNSF_11use_defaultESN_SN_EEEEEEEPS9_ySB_S9_S9_NS7_10__identityEEEvT0_T1_T2_T3_T4_T6_E12temp_storage+40];
	ld.shared.u32 	%r60, [_ZZN3cub18CUB_300001_SM_10006detail6reduce28DeviceReduceSingleTileKernelINS2_10policy_hubIN4cuda3std3__45tupleIJdiEEEy12larger_tupleIdEE10Policy1000EN6thrust24THRUST_300001_SM_1000_NS12zip_iteratorINS8_IJNSF_6detail15normal_iteratorINSF_10device_ptrIdEEEENSF_17counting_iteratorIiNSF_11use_defaultESN_SN_EEEEEEEPS9_ySB_S9_S9_NS7_10__identityEEEvT0_T1_T2_T3_T4_T6_E12temp_storage+48];
	setp.lt.f64 	%p251, %fd35, %fd171;
	@%p251 bra 	$L__BB28_49;
	setp.geu.f64 	%p252, %fd171, %fd35;
	setp.lt.s32 	%p253, %r60, %r854;
	and.pred  	%p254, %p252, %p253;
	@%p254 bra 	$L__BB28_49;
	ld.shared.u32 	%r773, [_ZZN3cub18CUB_300001_SM_10006detail6reduce28DeviceReduceSingleTileKernelINS2_10policy_hubIN4cuda3std3__45tupleIJdiEEEy12larger_tupleIdEE10Policy1000EN6thrust24THRUST_300001_SM_1000_NS12zip_iteratorINS8_IJNSF_6detail15normal_iteratorINSF_10device_ptrIdEEEENSF_17counting_iteratorIiNSF_11use_defaultESN_SN_EEEEEEEPS9_ySB_S9_S9_NS7_10__identityEEEvT0_T1_T2_T3_T4_T6_E12temp_storage+52];
	bfe.u32 	%r774, %r773, 24, 8;
	cvt.u16.u32 	%rs386, %r774;
	bfe.u32 	%r775, %r773, 16, 8;
	cvt.u16.u32 	%rs385, %r775;
	bfe.u32 	%r776, %r773, 8, 8;
	cvt.u16.u32 	%rs384, %r776;
	bfe.u32 	%r777, %r773, 0, 8;
	cvt.u16.u32 	%rs383, %r777;
	mov.u32 	%r854, %r60;
	mov.f64 	%fd171, %fd35;
$L__BB28_49:
	ld.shared.f64 	%fd37, [_ZZN3cub18CUB_300001_SM_10006detail6reduce28DeviceReduceSingleTileKernelINS2_10policy_hubIN4cuda3std3__45tupleIJdiEEEy12larger_tupleIdEE10Policy1000EN6thrust24THRUST_300001_SM_1000_NS12zip_iteratorINS8_IJNSF_6detail15normal_iteratorINSF_10device_ptrIdEEEENSF_17counting_iteratorIiNSF_11use_defaultESN_SN_EEEEEEEPS9_ySB_S9_S9_NS7_10__identityEEEvT0_T1_T2_T3_T4_T6_E12temp_storage+56];
	ld.shared.u32 	%r62, [_ZZN3cub18CUB_300001_SM_10006detail6reduce28DeviceReduceSingleTileKernelINS2_10policy_hubIN4cuda3std3__45tupleIJdiEEEy12larger_tupleIdEE10Policy1000EN6thrust24THRUST_300001_SM_1000_NS12zip_iteratorINS8_IJNSF_6detail15normal_iteratorINSF_10device_ptrIdEEEENSF_17counting_iteratorIiNSF_11use_defaultESN_SN_EEEEEEEPS9_ySB_S9_S9_NS7_10__identityEEEvT0_T1_T2_T3_T4_T6_E12temp_storage+64];
	setp.lt.f64 	%p255, %fd37, %fd171;
	@%p255 bra 	$L__BB28_52;
	setp.geu.f64 	%p256, %fd171, %fd37;
	setp.lt.s32 	%p257, %r62, %r854;
	and.pred  	%p258, %p256, %p257;
	@%p258 bra 	$L__BB28_52;
	ld.shared.u32 	%r778, [_ZZN3cub18CUB_300001_SM_10006detail6reduce28DeviceReduceSingleTileKernelINS2_10policy_hubIN4cuda3std3__45tupleIJdiEEEy12larger_tupleIdEE10Policy1000EN6thrust24THRUST_300001_SM_1000_NS12zip_iteratorINS8_IJNSF_6detail15normal_iteratorINSF_10device_ptrIdEEEENSF_17counting_iteratorIiNSF_11use_defaultESN_SN_EEEEEEEPS9_ySB_S9_S9_NS7_10__identityEEEvT0_T1_T2_T3_T4_T6_E12temp_storage+68];
	bfe.u32 	%r779, %r778, 24, 8;
	cvt.u16.u32 	%rs386, %r779;
	bfe.u32 	%r780, %r778, 16, 8;
	cvt.u16.u32 	%rs385, %r780;
	bfe.u32 	%r781, %r778, 8, 8;
	cvt.u16.u32 	%rs384, %r781;
	bfe.u32 	%r782, %r778, 0, 8;
	cvt.u16.u32 	%rs383, %r782;
	mov.u32 	%r854, %r62;
	mov.f64 	%fd171, %fd37;
$L__BB28_52:
	ld.shared.f64 	%fd39, [_ZZN3cub18CUB_300001_SM_10006detail6reduce28DeviceReduceSingleTileKernelINS2_10policy_hubIN4cuda3std3__45tupleIJdiEEEy12larger_tupleIdEE10Policy1000EN6thrust24THRUST_300001_SM_1000_NS12zip_iteratorINS8_IJNSF_6detail15normal_iteratorINSF_10device_ptrIdEEEENSF_17counting_iteratorIiNSF_11use_defaultESN_SN_EEEEEEEPS9_ySB_S9_S9_NS7_10__identityEEEvT0_T1_T2_T3_T4_T6_E12temp_storage+72];
	ld.shared.u32 	%r64, [_ZZN3cub18CUB_300001_SM_10006detail6reduce28DeviceReduceSingleTileKernelINS2_10policy_hubIN4cuda3std3__45tupleIJdiEEEy12larger_tupleIdEE10Policy1000EN6thrust24THRUST_300001_SM_1000_NS12zip_iteratorINS8_IJNSF_6detail15normal_iteratorINSF_10device_ptrIdEEEENSF_17counting_iteratorIiNSF_11use_defaultESN_SN_EEEEEEEPS9_ySB_S9_S9_NS7_10__identityEEEvT0_T1_T2_T3_T4_T6_E12temp_storage+80];
	setp.lt.f64 	%p259, %fd39, %fd171;
	@%p259 bra 	$L__BB28_55;
	setp.geu.f64 	%p260, %fd171, %fd39;
	setp.lt.s32 	%p261, %r64, %r854;
	and.pred  	%p262, %p260, %p261;
	@%p262 bra 	$L__BB28_55;
	ld.shared.u32 	%r783, [_ZZN3cub18CUB_300001_SM_10006detail6reduce28DeviceReduceSingleTileKernelINS2_10policy_hubIN4cuda3std3__45tupleIJdiEEEy12larger_tupleIdEE10Policy1000EN6thrust24THRUST_300001_SM_1000_NS12zip_iteratorINS8_IJNSF_6detail15normal_iteratorINSF_10device_ptrIdEEEENSF_17counting_iteratorIiNSF_11use_defaultESN_SN_EEEEEEEPS9_ySB_S9_S9_NS7_10__identityEEEvT0_T1_T2_T3_T4_T6_E12temp_storage+84];
	bfe.u32 	%r784, %r783, 24, 8;
	cvt.u16.u32 	%rs386, %r784;
	bfe.u32 	%r785, %r783, 16, 8;
	cvt.u16.u32 	%rs385, %r785;
	bfe.u32 	%r786, %r783, 8, 8;
	cvt.u16.u32 	%rs384, %r786;
	bfe.u32 	%r787, %r783, 0, 8;
	cvt.u16.u32 	%rs383, %r787;
	mov.u32 	%r854, %r64;
	mov.f64 	%fd171, %fd39;
$L__BB28_55:
	ld.shared.f64 	%fd41, [_ZZN3cub18CUB_300001_SM_10006detail6reduce28DeviceReduceSingleTileKernelINS2_10policy_hubIN4cuda3std3__45tupleIJdiEEEy12larger_tupleIdEE10Policy1000EN6thrust24THRUST_300001_SM_1000_NS12zip_iteratorINS8_IJNSF_6detail15normal_iteratorINSF_10device_ptrIdEEEENSF_17counting_iteratorIiNSF_11use_defaultESN_SN_EEEEEEEPS9_ySB_S9_S9_NS7_10__identityEEEvT0_T1_T2_T3_T4_T6_E12temp_storage+88];
	ld.shared.u32 	%r66, [_ZZN3cub18CUB_300001_SM_10006detail6reduce28DeviceReduceSingleTileKernelINS2_10policy_hubIN4cuda3std3__45tupleIJdiEEEy12larger_tupleIdEE10Policy1000EN6thrust24THRUST_300001_SM_1000_NS12zip_iteratorINS8_IJNSF_6detail15normal_iteratorINSF_10device_ptrIdEEEENSF_17counting_iteratorIiNSF_11use_defaultESN_SN_EEEEEEEPS9_ySB_S9_S9_NS7_10__identityEEEvT0_T1_T2_T3_T4_T6_E12temp_storage+96];
	setp.lt.f64 	%p263, %fd41, %fd171;
	@%p263 bra 	$L__BB28_58;
	setp.geu.f64 	%p264, %fd171, %fd41;
	setp.lt.s32 	%p265, %r66, %r854;
	and.pred  	%p266, %p264, %p265;
	@%p266 bra 	$L__BB28_58;
	ld.shared.u32 	%r788, [_ZZN3cub18CUB_300001_SM_10006detail6reduce28DeviceReduceSingleTileKernelINS2_10policy_hubIN4cuda3std3__45tupleIJdiEEEy12larger_tupleIdEE10Policy1000EN6thrust24THRUST_300001_SM_1000_NS12zip_iteratorINS8_IJNSF_6detail15normal_iteratorINSF_10device_ptrIdEEEENSF_17counting_iteratorIiNSF_11use_defaultESN_SN_EEEEEEEPS9_ySB_S9_S9_NS7_10__identityEEEvT0_T1_T2_T3_T4_T6_E12temp_storage+100];
	bfe.u32 	%r789, %r788, 24, 8;
	cvt.u16.u32 	%rs386, %r789;
	bfe.u32 	%r790, %r788, 16, 8;
	cvt.u16.u32 	%rs385, %r790;
	bfe.u32 	%r791, %r788, 8, 8;
	cvt.u16.u32 	%rs384, %r791;
	bfe.u32 	%r792, %r788, 0, 8;
	cvt.u16.u32 	%rs383, %r792;
	mov.u32 	%r854, %r66;
	mov.f64 	%fd171, %fd41;
$L__BB28_58:
	ld.shared.f64 	%fd43, [_ZZN3cub18CUB_300001_SM_10006detail6reduce28DeviceReduceSingleTileKernelINS2_10policy_hubIN4cuda3std3__45tupleIJdiEEEy12larger_tupleIdEE10Policy1000EN6thrust24THRUST_300001_SM_1000_NS12zip_iteratorINS8_IJNSF_6detail15normal_iteratorINSF_10device_ptrIdEEEENSF_17counting_iteratorIiNSF_11use_defaultESN_SN_EEEEEEEPS9_ySB_S9_S9_NS7_10__identityEEEvT0_T1_T2_T3_T4_T6_E12temp_storage+104];
	ld.shared.u32 	%r68, [_ZZN3cub18CUB_300001_SM_10006detail6reduce28DeviceReduceSingleTileKernelINS2_10policy_hubIN4cuda3std3__45tupleIJdiEEEy12larger_tupleIdEE10Policy1000EN6thrust24THRUST_300001_SM_1000_NS12zip_iteratorINS8_IJNSF_6detail15normal_iteratorINSF_10device_ptrIdEEEENSF_17counting_iteratorIiNSF_11use_defaultESN_SN_EEEEEEEPS9_ySB_S9_S9_NS7_10__identityEEEvT0_T1_T2_T3_T4_T6_E12temp_storage+112];
	setp.lt.f64 	%p267, %fd43, %fd171;
	@%p267 bra 	$L__BB28_61;
	setp.geu.f64 	%p268, %fd171, %fd43;
	setp.lt.s32 	%p269, %r68, %r854;
	and.pred  	%p270, %p268, %p269;
	@%p270 bra 	$L__BB28_61;
	ld.shared.u32 	%r793, [_ZZN3cub18CUB_300001_SM_10006detail6reduce28DeviceReduceSingleTileKernelINS2_10policy_hubIN4cuda3std3__45tupleIJdiEEEy12larger_tupleIdEE10Policy1000EN6thrust24THRUST_300001_SM_1000_NS12zip_iteratorINS8_IJNSF_6detail15normal_iteratorINSF_10device_ptrIdEEEENSF_17counting_iteratorIiNSF_11use_defaultESN_SN_EEEEEEEPS9_ySB_S9_S9_NS7_10__identityEEEvT0_T1_T2_T3_T4_T6_E12temp_storage+116];
	bfe.u32 	%r794, %r793, 24, 8;
	cvt.u16.u32 	%rs386, %r794;
	bfe.u32 	%r795, %r793, 16, 8;
	cvt.u16.u32 	%rs385, %r795;
	bfe.u32 	%r796, %r793, 8, 8;
	cvt.u16.u32 	%rs384, %r796;
	bfe.u32 	%r797, %r793, 0, 8;
	cvt.u16.u32 	%rs383, %r797;
	mov.u32 	%r854, %r68;
	mov.f64 	%fd171, %fd43;
$L__BB28_61:
	ld.shared.f64 	%fd45, [_ZZN3cub18CUB_300001_SM_10006detail6reduce28DeviceReduceSingleTileKernelINS2_10policy_hubIN4cuda3std3__45tupleIJdiEEEy12larger_tupleIdEE10Policy1000EN6thrust24THRUST_300001_SM_1000_NS12zip_iteratorINS8_IJNSF_6detail15normal_iteratorINSF_10device_ptrIdEEEENSF_17counting_iteratorIiNSF_11use_defaultESN_SN_EEEEEEEPS9_ySB_S9_S9_NS7_10__identityEEEvT0_T1_T2_T3_T4_T6_E12temp_storage+120];
	ld.shared.u32 	%r70, [_ZZN3cub18CUB_300001_SM_10006detail6reduce28DeviceReduceSingleTileKernelINS2_10policy_hubIN4cuda3std3__45tupleIJdiEEEy12larger_tupleIdEE10Policy1000EN6thrust24THRUST_300001_SM_1000_NS12zip_iteratorINS8_IJNSF_6detail15normal_iteratorINSF_10device_ptrIdEEEENSF_17counting_iteratorIiNSF_11use_defaultESN_SN_EEEEEEEPS9_ySB_S9_S9_NS7_10__identityEEEvT0_T1_T2_T3_T4_T6_E12temp_storage+128];
	setp.lt.f64 	%p271, %fd45, %fd171;
	@%p271 bra 	$L__BB28_184;
	setp.geu.f64 	%p272, %fd171, %fd45;
	setp.lt.s32 	%p273, %r70, %r854;
	and.pred  	%p274, %p272, %p273;
	@%p274 bra 	$L__BB28_184;
	ld.shared.u32 	%r798, [_ZZN3cub18CUB_300001_SM_10006detail6reduce28DeviceReduceSingleTileKernelINS2_10policy_hubIN4cuda3std3__45tupleIJdiEEEy12larger_tupleIdEE10Policy1000EN6thrust24THRUST_300001_SM_1000_NS12zip_iteratorINS8_IJNSF_6detail15normal_iteratorINSF_10device_ptrIdEEEENSF_17counting_iteratorIiNSF_11use_defaultESN_SN_EEEEEEEPS9_ySB_S9_S9_NS7_10__identityEEEvT0_T1_T2_T3_T4_T6_E12temp_storage+132];
	bfe.u32 	%r799, %r798, 24, 8;
	cvt.u16.u32 	%rs386, %r799;
	bfe.u32 	%r800, %r798, 16, 8;
	cvt.u16.u32 	%rs385, %r800;
	bfe.u32 	%r801, %r798, 8, 8;
	cvt.u16.u32 	%rs384, %r801;
	bfe.u32 	%r802, %r798, 0, 8;
	cvt.u16.u32 	%rs383, %r802;
	mov.u32 	%r854, %r70;
	mov.f64 	%fd171, %fd45;
	bra.uni 	$L__BB28_184;
$L__BB28_64:
	// begin inline asm
	mov.u32 %r415, %laneid;
	// end inline asm
	and.b32  	%r436, %r3, 992;
	add.s32 	%r437, %r436, 32;
	setp.gt.s32 	%p147, %r437, %r2;
	not.b32 	%r438, %r436;
	add.s32 	%r439, %r2, %r438;
	selp.b32 	%r434, %r439, 31, %p147;
	mov.b64 	%rd45, %fd171;
	mov.b64 	{%r417, %r422}, %rd45;
	mov.b32 	%r433, 1;
	mov.b32 	%r435, -1;
	// begin inline asm
	shfl.sync.down.b32 %r416, %r417, %r433, %r434, %r435;
	// end inline asm
	// begin inline asm
	shfl.sync.down.b32 %r421, %r422, %r433, %r434, %r435;
	// end inline asm
	mov.b64 	%rd46, {%r416, %r421};
	mov.b64 	%fd46, %rd46;
	// begin inline asm
	shfl.sync.down.b32 %r426, %r854, %r433, %r434, %r435;
	// end inline asm
	mov.b32 	%r432, 0;
	// begin inline asm
	shfl.sync.down.b32 %r431, %r432, %r433, %r434, %r435;
	// end inline asm
	setp.ge.s32 	%p148, %r415, %r434;
	setp.gt.f64 	%p149, %fd171, %fd46;
	or.pred  	%p150, %p148, %p149;
	mov.b16 	%rs386, 0;
	mov.u16 	%rs385, %rs386;
	mov.u16 	%rs384, %rs386;
	mov.u16 	%rs383, %rs386;
	@%p150 bra 	$L__BB28_67;
	setp.geu.f64 	%p151, %fd171, %fd46;
	setp.lt.s32 	%p152, %r426, %r854;
	and.pred  	%p153, %p151, %p152;
	@%p153 bra 	$L__BB28_67;
	shr.u32 	%r440, %r431, 24;
	cvt.u16.u32 	%rs386, %r440;
	{ .reg .b16 tmp; mov.b32 {tmp, %rs385}, %r431; }
	shr.u32 	%r441, %r431, 8;
	cvt.u16.u32 	%rs384, %r441;
	cvt.u16.u32 	%rs383, %r431;
	mov.u32 	%r854, %r426;
	mov.f64 	%fd171, %fd46;
$L__BB28_67:
	cvt.u32.u16 	%r462, %rs383;
	and.b32  	%r463, %r462, 255;
	and.b16  	%rs305, %rs384, 255;
	mul.wide.u16 	%r464, %rs305, 256;
	or.b32  	%r465, %r464, %r463;
	cvt.u32.u16 	%r466, %rs385;
	shl.b32 	%r467, %r466, 16;
	and.b32  	%r468, %r467, 16711680;
	or.b32  	%r469, %r465, %r468;
	cvt.u32.u16 	%r470, %rs386;
	shl.b32 	%r471, %r470, 24;
	or.b32  	%r458, %r469, %r471;
	mov.b64 	%rd47, %fd171;
	mov.b64 	{%r443, %r448}, %rd47;
	mov.b32 	%r459, 2;
	mov.b32 	%r461, -1;
	// begin inline asm
	shfl.sync.down.b32 %r442, %r443, %r459, %r434, %r461;
	// end inline asm
	// begin inline asm
	shfl.sync.down.b32 %r447, %r448, %r459, %r434, %r461;
	// end inline asm
	mov.b64 	%rd48, {%r442, %r447};
	mov.b64 	%fd48, %rd48;
	// begin inline asm
	shfl.sync.down.b32 %r452, %r854, %r459, %r434, %r461;
	// end inline asm
	// begin inline asm
	shfl.sync.down.b32 %r457, %r458, %r459, %r434, %r461;
	// end inline asm
	add.s32 	%r472, %r415, 2;
	setp.gt.s32 	%p154, %r472, %r434;
	setp.gt.f64 	%p155, %fd171, %fd48;
	or.pred  	%p156, %p154, %p155;
	@%p156 bra 	$L__BB28_70;
	setp.geu.f64 	%p157, %fd171, %fd48;
	setp.lt.s32 	%p158, %r452, %r854;
	and.pred  	%p159, %p157, %p158;
	@%p159 bra 	$L__BB28_70;
	shr.u32 	%r473, %r457, 24;
	cvt.u16.u32 	%rs386, %r473;
	{ .reg .b16 tmp; mov.b32 {tmp, %rs385}, %r457; }
	shr.u32 	%r474, %r457, 8;
	cvt.u16.u32 	%rs384, %r474;
	cvt.u16.u32 	%rs383, %r457;
	mov.u32 	%r854, %r452;
	mov.f64 	%fd171, %fd48;
$L__BB28_70:
	cvt.u32.u16 	%r495, %rs383;
	and.b32  	%r496, %r495, 255;
	and.b16  	%rs306, %rs384, 255;
	mul.wide.u16 	%r497, %rs306, 256;
	or.b32  	%r498, %r497, %r496;
	cvt.u32.u16 	%r499, %rs385;
	shl.b32 	%r500, %r499, 16;
	and.b32  	%r501, %r500, 16711680;
	or.b32  	%r502, %r498, %r501;
	cvt.u32.u16 	%r503, %rs386;
	shl.b32 	%r504, %r503, 24;
	or.b32  	%r491, %r502, %r504;
	mov.b64 	%rd49, %fd171;
	mov.b64 	{%r476, %r481}, %rd49;
	mov.b32 	%r492, 4;
	mov.b32 	%r494, -1;
	// begin inline asm
	shfl.sync.down.b32 %r475, %r476, %r492, %r434, %r494;
	// end inline asm
	// begin inline asm
	shfl.sync.down.b32 %r480, %r481, %r492, %r434, %r494;
	// end inline asm
	mov.b64 	%rd50, {%r475, %r480};
	mov.b64 	%fd50, %rd50;
	// begin inline asm
	shfl.sync.down.b32 %r485, %r854, %r492, %r434, %r494;
	// end inline asm
	// begin inline asm
	shfl.sync.down.b32 %r490, %r491, %r492, %r434, %r494;
	// end inline asm
	add.s32 	%r505, %r415, 4;
	setp.gt.s32 	%p160, %r505, %r434;
	setp.gt.f64 	%p161, %fd171, %fd50;
	or.pred  	%p162, %p160, %p161;
	@%p162 bra 	$L__BB28_73;
	setp.geu.f64 	%p163, %fd171, %fd50;
	setp.lt.s32 	%p164, %r485, %r854;
	and.pred  	%p165, %p163, %p164;
	@%p165 bra 	$L__BB28_73;
	shr.u32 	%r506, %r490, 24;
	cvt.u16.u32 	%rs386, %r506;
	{ .reg .b16 tmp; mov.b32 {tmp, %rs385}, %r490; }
	shr.u32 	%r507, %r490, 8;
	cvt.u16.u32 	%rs384, %r507;
	cvt.u16.u32 	%rs383, %r490;
	mov.u32 	%r854, %r485;
	mov.f64 	%fd171, %fd50;
$L__BB28_73:
	cvt.u32.u16 	%r528, %rs383;
	and.b32  	%r529, %r528, 255;
	and.b16  	%rs307, %rs384, 255;
	mul.wide.u16 	%r530, %rs307, 256;
	or.b32  	%r531, %r530, %r529;
	cvt.u32.u16 	%r532, %rs385;
	shl.b32 	%r533, %r532, 16;
	and.b32  	%r534, %r533, 16711680;
	or.b32  	%r535, %r531, %r534;
	cvt.u32.u16 	%r536, %rs386;
	shl.b32 	%r537, %r536, 24;
	or.b32  	%r524, %r535, %r537;
	mov.b64 	%rd51, %fd171;
	mov.b64 	{%r509, %r514}, %rd51;
	mov.b32 	%r525, 8;
	mov.b32 	%r527, -1;
	// begin inline asm
	shfl.sync.down.b32 %r508, %r509, %r525, %r434, %r527;
	// end inline asm
	// begin inline asm
	shfl.sync.down.b32 %r513, %r514, %r525, %r434, %r527;
	// end inline asm
	mov.b64 	%rd52, {%r508, %r513};
	mov.b64 	%fd52, %rd52;
	// begin inline asm
	shfl.sync.down.b32 %r518, %r854, %r525, %r434, %r527;
	// end inline asm
	// begin inline asm
	shfl.sync.down.b32 %r523, %r524, %r525, %r434, %r527;
	// end inline asm
	add.s32 	%r538, %r415, 8;
	setp.gt.s32 	%p166, %r538, %r434;
	setp.gt.f64 	%p167, %fd171, %fd52;
	or.pred  	%p168, %p166, %p167;
	@%p168 bra 	$L__BB28_76;
	setp.geu.f64 	%p169, %fd171, %fd52;
	setp.lt.s32 	%p170, %r518, %r854;
	and.pred  	%p171, %p169, %p170;
	@%p171 bra 	$L__BB28_76;
	shr.u32 	%r539, %r523, 24;
	cvt.u16.u32 	%rs386, %r539;
	{ .reg .b16 tmp; mov.b32 {tmp, %rs385}, %r523; }
	shr.u32 	%r540, %r523, 8;
	cvt.u16.u32 	%rs384, %r540;
	cvt.u16.u32 	%rs383, %r523;
	mov.u32 	%r854, %r518;
	mov.f64 	%fd171, %fd52;
$L__BB28_76:
	cvt.u32.u16 	%r561, %rs383;
	and.b32  	%r562, %r561, 255;
	and.b16  	%rs308, %rs384, 255;
	mul.wide.u16 	%r563, %rs308, 256;
	or.b32  	%r564, %r563, %r562;
	cvt.u32.u16 	%r565, %rs385;
	shl.b32 	%r566, %r565, 16;
	and.b32  	%r567, %r566, 16711680;
	or.b32  	%r568, %r564, %r567;
	cvt.u32.u16 	%r569, %rs386;
	shl.b32 	%r570, %r569, 24;
	or.b32  	%r557, %r568, %r570;
	mov.b64 	%rd53, %fd171;
	mov.b64 	{%r542, %r547}, %rd53;
	mov.b32 	%r558, 16;
	mov.b32 	%r560, -1;
	// begin inline asm
	shfl.sync.down.b32 %r541, %r542, %r558, %r434, %r560;
	// end inline asm
	// begin inline asm
	shfl.sync.down.b32 %r546, %r547, %r558, %r434, %r560;
	// end inline asm
	mov.b64 	%rd54, {%r541, %r546};
	mov.b64 	%fd54, %rd54;
	// begin inline asm
	shfl.sync.down.b32 %r551, %r854, %r558, %r434, %r560;
	// end inline asm
	// begin inline asm
	shfl.sync.down.b32 %r556, %r557, %r558, %r434, %r560;
	// end inline asm
	add.s32 	%r571, %r415, 16;
	setp.gt.s32 	%p172, %r571, %r434;
	setp.gt.f64 	%p173, %fd171, %fd54;
	or.pred  	%p174, %p172, %p173;
	@%p174 bra 	$L__BB28_79;
	setp.geu.f64 	%p175, %fd171, %fd54;
	setp.lt.s32 	%p176, %r551, %r854;
	and.pred  	%p177, %p175, %p176;
	@%p177 bra 	$L__BB28_79;
	shr.u32 	%r572, %r556, 24;
	cvt.u16.u32 	%rs386, %r572;
	{ .reg .b16 tmp; mov.b32 {tmp, %rs385}, %r556; }
	shr.u32 	%r573, %r556, 8;
	cvt.u16.u32 	%rs384, %r573;
	cvt.u16.u32 	%rs383, %r556;
	mov.u32 	%r854, %r551;
	mov.f64 	%fd171, %fd54;
$L__BB28_79:
	setp.ne.s32 	%p178, %r415, 0;
	@%p178 bra 	$L__BB28_81;
	shr.u32 	%r574, %r3, 1;
	and.b32  	%r575, %r574, 496;
	mov.u32 	%r576, _ZZN3cub18CUB_300001_SM_10006detail6reduce28DeviceReduceSingleTileKernelINS2_10policy_hubIN4cuda3std3__45tupleIJdiEEEy12larger_tupleIdEE10Policy1000EN6thrust24THRUST_300001_SM_1000_NS12zip_iteratorINS8_IJNSF_6detail15normal_iteratorINSF_10device_ptrIdEEEENSF_17counting_iteratorIiNSF_11use_defaultESN_SN_EEEEEEEPS9_ySB_S9_S9_NS7_10__identityEEEvT0_T1_T2_T3_T4_T6_E12temp_storage;
	add.s32 	%r577, %r576, %r575;
	st.shared.f64 	[%r577+8], %fd171;
	st.shared.u32 	[%r577+16], %r854;
$L__BB28_81:
	bar.sync 	0;
	setp.ne.s32 	%p179, %r3, 0;
	@%p179 bra 	$L__BB28_184;
	setp.lt.s64 	%p180, %rd18, 33;
	@%p180 bra 	$L__BB28_86;
	ld.shared.f64 	%fd56, [_ZZN3cub18CUB_300001_SM_10006detail6reduce28DeviceReduceSingleTileKernelINS2_10policy_hubIN4cuda3std3__45tupleIJdiEEEy12larger_tupleIdEE10Policy1000EN6thrust24THRUST_300001_SM_1000_NS12zip_iteratorINS8_IJNSF_6detail15normal_iteratorINSF_10device_ptrIdEEEENSF_17counting_iteratorIiNSF_11use_defaultESN_SN_EEEEEEEPS9_ySB_S9_S9_NS7_10__identityEEEvT0_T1_T2_T3_T4_T6_E12temp_storage+24];
	ld.shared.u32 	%r88, [_ZZN3cub18CUB_300001_SM_10006detail6reduce28DeviceReduceSingleTileKernelINS2_10policy_hubIN4cuda3std3__45tupleIJdiEEEy12larger_tupleIdEE10Policy1000EN6thrust24THRUST_300001_SM_1000_NS12zip_iteratorINS8_IJNSF_6detail15normal_iteratorINSF_10device_ptrIdEEEENSF_17counting_iteratorIiNSF_11use_defaultESN_SN_EEEEEEEPS9_ySB_S9_S9_NS7_10__identityEEEvT0_T1_T2_T3_T4_T6_E12temp_storage+32];
	setp.lt.f64 	%p181, %fd56, %fd171;
	@%p181 bra 	$L__BB28_86;
	setp.geu.f64 	%p182, %fd171, %fd56;
	setp.lt.s32 	%p183, %r88, %r854;
	and.pred  	%p184, %p182, %p183;
	@%p184 bra 	$L__BB28_86;
	ld.shared.u32 	%r578, [_ZZN3cub18CUB_300001_SM_10006detail6reduce28DeviceReduceSingleTileKernelINS2_10policy_hubIN4cuda3std3__45tupleIJdiEEEy12larger_tupleIdEE10Policy1000EN6thrust24THRUST_300001_SM_1000_NS12zip_iteratorINS8_IJNSF_6detail15normal_iteratorINSF_10device_ptrIdEEEENSF_17counting_iteratorIiNSF_11use_defaultESN_SN_EEEEEEEPS9_ySB_S9_S9_NS7_10__identityEEEvT0_T1_T2_T3_T4_T6_E12temp_storage+36];
	bfe.u32 	%r579, %r578, 24, 8;
	cvt.u16.u32 	%rs386, %r579;
	bfe.u32 	%r580, %r578, 16, 8;
	cvt.u16.u32 	%rs385, %r580;
	bfe.u32 	%r581, %r578, 8, 8;
	cvt.u16.u32 	%rs384, %r581;
	bfe.u32 	%r582, %r578, 0, 8;
	cvt.u16.u32 	%rs383, %r582;
	mov.f64 	%fd171, %fd56;
	mov.u32 	%r854, %r88;
$L__BB28_86:
	setp.lt.s64 	%p185, %rd18, 65;
	@%p185 bra 	$L__BB28_90;
	ld.shared.f64 	%fd58, [_ZZN3cub18CUB_300001_SM_10006detail6reduce28DeviceReduceSingleTileKernelINS2_10policy_hubIN4cuda3std3__45tupleIJdiEEEy12larger_tupleIdEE10Policy1000EN6thrust24THRUST_300001_SM_1000_NS12zip_iteratorINS8_IJNSF_6detail15normal_iteratorINSF_10device_ptrIdEEEENSF_17counting_iteratorIiNSF_11use_defaultESN_SN_EEEEEEEPS9_ySB_S9_S9_NS7_10__identityEEEvT0_T1_T2_T3_T4_T6_E12temp_storage+40];
	ld.shared.u32 	%r90, [_ZZN3cub18CUB_300001_SM_10006detail6reduce28DeviceReduceSingleTileKernelINS2_10policy_hubIN4cuda3std3__45tupleIJdiEEEy12larger_tupleIdEE10Policy1000EN6thrust24THRUST_300001_SM_1000_NS12zip_iteratorINS8_IJNSF_6detail15normal_iteratorINSF_10device_ptrIdEEEENSF_17counting_iteratorIiNSF_11use_defaultESN_SN_EEEEEEEPS9_ySB_S9_S9_NS7_10__identityEEEvT0_T1_T2_T3_T4_T6_E12temp_storage+48];
	setp.lt.f64 	%p186, %fd58, %fd171;
	@%p186 bra 	$L__BB28_90;
	setp.geu.f64 	%p187, %fd171, %fd58;
	setp.lt.s32 	%p188, %r90, %r854;
	and.pred  	%p189, %p187, %p188;
	@%p189 bra 	$L__BB28_90;
	ld.shared.u32 	%r583, [_ZZN3cub18CUB_300001_SM_10006detail6reduce28DeviceReduceSingleTileKernelINS2_10policy_hubIN4cuda3std3__45tupleIJdiEEEy12larger_tupleIdEE10Policy1000EN6thrust24THRUST_300001_SM_1000_NS12zip_iteratorINS8_IJNSF_6detail15normal_iteratorINSF_10device_ptrIdEEEENSF_17counting_iteratorIiNSF_11use_defaultESN_SN_EEEEEEEPS9_ySB_S9_S9_NS7_10__identityEEEvT0_T1_T2_T3_T4_T6_E12temp_storage+52];
	bfe.u32 	%r584, %r583, 24, 8;
	cvt.u16.u32 	%rs386, %r584;
	bfe.u32 	%r585, %r583, 16, 8;
	cvt.u16.u32 	%rs385, %r585;
	bfe.u32 	%r586, %r583, 8, 8;
	cvt.u16.u32 	%rs384, %r586;
	bfe.u32 	%r587, %r583, 0, 8;
	cvt.u16.u32 	%rs383, %r587;
	mov.f64 	%fd171, %fd58;
	mov.u32 	%r854, %r90;
$L__BB28_90:
	setp.lt.s64 	%p190, %rd18, 97;
	@%p190 bra 	$L__BB28_94;
	ld.shared.f64 	%fd60, [_ZZN3cub18CUB_300001_SM_10006detail6reduce28DeviceReduceSingleTileKernelINS2_10policy_hubIN4cuda3std3__45tupleIJdiEEEy12larger_tupleIdEE10Policy1000EN6thrust24THRUST_300001_SM_1000_NS12zip_iteratorINS8_IJNSF_6detail15normal_iteratorINSF_10device_ptrIdEEEENSF_17counting_iteratorIiNSF_11use_defaultESN_SN_EEEEEEEPS9_ySB_S9_S9_NS7_10__identityEEEvT0_T1_T2_T3_T4_T6_E12temp_storage+56];
	ld.shared.u32 	%r92, [_ZZN3cub18CUB_300001_SM_10006detail6reduce28DeviceReduceSingleTileKernelINS2_10policy_hubIN4cuda3std3__45tupleIJdiEEEy12larger_tupleIdEE10Policy1000EN6thrust24THRUST_300001_SM_1000_NS12zip_iteratorINS8_IJNSF_6detail15normal_iteratorINSF_10device_ptrIdEEEENSF_17counting_iteratorIiNSF_11use_defaultESN_SN_EEEEEEEPS9_ySB_S9_S9_NS7_10__identityEEEvT0_T1_T2_T3_T4_T6_E12temp_storage+64];
	setp.lt.f64 	%p191, %fd60, %fd171;
	@%p191 bra 	$L__BB28_94;
	setp.geu.f64 	%p192, %fd171, %fd60;
	setp.lt.s32 	%p193, %r92, %r854;
	and.pred  	%p194, %p192, %p193;
	@%p194 bra 	$L__BB28_94;
	ld.shared.u32 	%r588, [_ZZN3cub18CUB_300001_SM_10006detail6reduce28DeviceReduceSingleTileKernelINS2_10policy_hubIN4cuda3std3__45tupleIJdiEEEy12larger_tupleIdEE10Policy1000EN6thrust24THRUST_300001_SM_1000_NS12zip_iteratorINS8_IJNSF_6detail15normal_iteratorINSF_10device_ptrIdEEEENSF_17counting_iteratorIiNSF_11use_defaultESN_SN_EEEEEEEPS9_ySB_S9_S9_NS7_10__identityEEEvT0_T1_T2_T3_T4_T6_E12temp_storage+68];
	bfe.u32 	%r589, %r588, 24, 8;
	cvt.u16.u32 	%rs386, %r589;
	bfe.u32 	%r590, %r588, 16, 8;
	cvt.u16.u32 	%rs385, %r590;
	bfe.u32 	%r591, %r588, 8, 8;
	cvt.u16.u32 	%rs384, %r591;
	bfe.u32 	%r592, %r588, 0, 8;
	cvt.u16.u32 	%rs383, %r592;
	mov.f64 	%fd171, %fd60;
	mov.u32 	%r854, %r92;
$L__BB28_94:
	setp.lt.s64 	%p195, %rd18, 129;
	@%p195 bra 	$L__BB28_98;
	ld.shared.f64 	%fd62, [_ZZN3cub18CUB_300001_SM_10006detail6reduce28DeviceReduceSingleTileKernelINS2_10policy_hubIN4cuda3std3__45tupleIJdiEEEy12larger_tupleIdEE10Policy1000EN6thrust24THRUST_300001_SM_1000_NS12zip_iteratorINS8_IJNSF_6detail15normal_iteratorINSF_10device_ptrIdEEEENSF_17counting_iteratorIiNSF_11use_defaultESN_SN_EEEEEEEPS9_ySB_S9_S9_NS7_10__identityEEEvT0_T1_T2_T3_T4_T6_E12temp_storage+72];
	ld.shared.u32 	%r94, [_ZZN3cub18CUB_300001_SM_10006detail6reduce28DeviceReduceSingleTileKernelINS2_10policy_hubIN4cuda3std3__45tupleIJdiEEEy12larger_tupleIdEE10Policy1000EN6thrust24THRUST_300001_SM_1000_NS12zip_iteratorINS8_IJNSF_6detail15normal_iteratorINSF_10device_ptrIdEEEENSF_17counting_iteratorIiNSF_11use_defaultESN_SN_EEEEEEEPS9_ySB_S9_S9_NS7_10__identityEEEvT0_T1_T2_T3_T4_T6_E12temp_storage+80];
	setp.lt.f64 	%p196, %fd62, %fd171;
	@%p196 bra 	$L__BB28_98;
	setp.geu.f64 	%p197, %fd171, %fd62;
	setp.lt.s32 	%p198, %r94, %r854;
	and.pred  	%p199, %p197, %p198;
	@%p199 bra 	$L__BB28_98;
	ld.shared.u32 	%r593, [_ZZN3cub18CUB_300001_SM_10006detail6reduce28DeviceReduceSingleTileKernelINS2_10policy_hubIN4cuda3std3__45tupleIJdiEEEy12larger_tupleIdEE10Policy1000EN6thrust24THRUST_300001_SM_1000_NS12zip_iteratorINS8_IJNSF_6detail15normal_iteratorINSF_10device_ptrIdEEEENSF_17counting_iteratorIiNSF_11use_defaultESN_SN_EEEEEEEPS9_ySB_S9_S9_NS7_10__identityEEEvT0_T1_T2_T3_T4_T6_E12temp_storage+84];
	bfe.u32 	%r594, %r593, 24, 8;
	cvt.u16.u32 	%rs386, %r594;
	bfe.u32 	%r595, %r593, 16, 8;
	cvt.u16.u32 	%rs385, %r595;
	bfe.u32 	%r596, %r593, 8, 8;
	cvt.u16.u32 	%rs384, %r596;
	bfe.u32 	%r597, %r593, 0, 8;
	cvt.u16.u32 	%rs383, %r597;
	mov.f64 	%fd171, %fd62;
	mov.u32 	%r854, %r94;
$L__BB28_98:
	setp.lt.s64 	%p200, %rd18, 161;
	@%p200 bra 	$L__BB28_102;
	ld.shared.f64 	%fd64, [_ZZN3cub18CUB_300001_SM_10006detail6reduce28DeviceReduceSingleTileKernelINS2_10policy_hubIN4cuda3std3__45tupleIJdiEEEy12larger_tupleIdEE10Policy1000EN6thrust24THRUST_300001_SM_1000_NS12zip_iteratorINS8_IJNSF_6detail15normal_iteratorINSF_10device_ptrIdEEEENSF_17counting_iteratorIiNSF_11use_defaultESN_SN_EEEEEEEPS9_ySB_S9_S9_NS7_10__identityEEEvT0_T1_T2_T3_T4_T6_E12temp_storage+88];
	ld.shared.u32 	%r96, [_ZZN3cub18CUB_300001_SM_10006detail6reduce28DeviceReduceSingleTileKernelINS2_10policy_hubIN4cuda3std3__45tupleIJdiEEEy12larger_tupleIdEE10Policy1000EN6thrust24THRUST_300001_SM_1000_NS12zip_iteratorINS8_IJNSF_6detail15normal_iteratorINSF_10device_ptrIdEEEENSF_17counting_iteratorIiNSF_11use_defaultESN_SN_EEEEEEEPS9_ySB_S9_S9_NS7_10__identityEEEvT0_T1_T2_T3_T4_T6_E12temp_storage+96];
	setp.lt.f64 	%p201, %fd64, %fd171;
	@%p201 bra 	$L__BB28_102;
	setp.geu.f64 	%p202, %fd171, %fd64;
	setp.lt.s32 	%p203, %r96, %r854;
	and.pred  	%p204, %p202, %p203;
	@%p204 bra 	$L__BB28_102;
	ld.shared.u32 	%r598, [_ZZN3cub18CUB_300001_SM_10006detail6reduce28DeviceReduceSingleTileKernelINS2_10policy_hubIN4cuda3std3__45tupleIJdiEEEy12larger_tupleIdEE10Policy1000EN6thrust24THRUST_300001_SM_1000_NS12zip_iteratorINS8_IJNSF_6detail15normal_iteratorINSF_10device_ptrIdEEEENSF_17counting_iteratorIiNSF_11use_defaultESN_SN_EEEEEEEPS9_ySB_S9_S9_NS7_10__identityEEEvT0_T1_T2_T3_T4_T6_E12temp_storage+100];
	bfe.u32 	%r599, %r598, 24, 8;
	cvt.u16.u32 	%rs386, %r599;
	bfe.u32 	%r600, %r598, 16, 8;
	cvt.u16.u32 	%rs385, %r600;
	bfe.u32 	%r601, %r598, 8, 8;
	cvt.u16.u32 	%rs384, %r601;
	bfe.u32 	%r602, %r598, 0, 8;
	cvt.u16.u32 	%rs383, %r602;
	mov.f64 	%fd171, %fd64;
	mov.u32 	%r854, %r96;
$L__BB28_102:
	setp.lt.s64 	%p205, %rd18, 193;
	@%p205 bra 	$L__BB28_106;
	ld.shared.f64 	%fd66, [_ZZN3cub18CUB_300001_SM_10006detail6reduce28DeviceReduceSingleTileKernelINS2_10policy_hubIN4cuda3std3__45tupleIJdiEEEy12larger_tupleIdEE10Policy1000EN6thrust24THRUST_300001_SM_1000_NS12zip_iteratorINS8_IJNSF_6detail15normal_iteratorINSF_10device_ptrIdEEEENSF_17counting_iteratorIiNSF_11use_defaultESN_SN_EEEEEEEPS9_ySB_S9_S9_NS7_10__identityEEEvT0_T1_T2_T3_T4_T6_E12temp_storage+104];
	ld.shared.u32 	%r98, [_ZZN3cub18CUB_300001_SM_10006detail6reduce28DeviceReduceSingleTileKernelINS2_10policy_hubIN4cuda3std3__45tupleIJdiEEEy12larger_tupleIdEE10Policy1000EN6thrust24THRUST_300001_SM_1000_NS12zip_iteratorINS8_IJNSF_6detail15normal_iteratorINSF_10device_ptrIdEEEENSF_17counting_iteratorIiNSF_11use_defaultESN_SN_EEEEEEEPS9_ySB_S9_S9_NS7_10__identityEEEvT0_T1_T2_T3_T4_T6_E12temp_storage+112];
	setp.lt.f64 	%p206, %fd66, %fd171;
	@%p206 bra 	$L__BB28_106;
	setp.geu.f64 	%p207, %fd171, %fd66;
	setp.lt.s32 	%p208, %r98, %r854;
	and.pred  	%p209, %p207, %p208;
	@%p209 bra 	$L__BB28_106;
	ld.shared.u32 	%r603, [_ZZN3cub18CUB_300001_SM_10006detail6reduce28DeviceReduceSingleTileKernelINS2_10policy_hubIN4cuda3std3__45tupleIJdiEEEy12larger_tupleIdEE10Policy1000EN6thrust24THRUST_300001_SM_1000_NS12zip_iteratorINS8_IJNSF_6detail15normal_iteratorINSF_10device_ptrIdEEEENSF_17counting_iteratorIiNSF_11use_defaultESN_SN_EEEEEEEPS9_ySB_S9_S9_NS7_10__identityEEEvT0_T1_T2_T3_T4_T6_E12temp_storage+116];
	bfe.u32 	%r604, %r603, 24, 8;
	cvt.u16.u32 	%rs386, %r604;
	bfe.u32 	%r605, %r603, 16, 8;
	cvt.u16.u32 	%rs385, %r605;
	bfe.u32 	%r606, %r603, 8, 8;
	cvt.u16.u32 	%rs384, %r606;
	bfe.u32 	%r607, %r603, 0, 8;
	cvt.u16.u32 	%rs383, %r607;
	mov.f64 	%fd171, %fd66;
	mov.u32 	%r854, %r98;
$L__BB28_106:
	setp.lt.s64 	%p210, %rd18, 225;
	@%p210 bra 	$L__BB28_184;
	ld.shared.f64 	%fd68, [_ZZN3cub18CUB_300001_SM_10006detail6reduce28DeviceReduceSingleTileKernelINS2_10policy_hubIN4cuda3std3__45tupleIJdiEEEy12larger_tupleIdEE10Policy1000EN6thrust24THRUST_300001_SM_1000_NS12zip_iteratorINS8_IJNSF_6detail15normal_iteratorINSF_10device_ptrIdEEEENSF_17counting_iteratorIiNSF_11use_defaultESN_SN_EEEEEEEPS9_ySB_S9_S9_NS7_10__identityEEEvT0_T1_T2_T3_T4_T6_E12temp_storage+120];
	ld.shared.u32 	%r100, [_ZZN3cub18CUB_300001_SM_10006detail6reduce28DeviceReduceSingleTileKernelINS2_10policy_hubIN4cuda3std3__45tupleIJdiEEEy12larger_tupleIdEE10Policy1000EN6thrust24THRUST_300001_SM_1000_NS12zip_iteratorINS8_IJNSF_6detail15normal_iteratorINSF_10device_ptrIdEEEENSF_17counting_iteratorIiNSF_11use_defaultESN_SN_EEEEEEEPS9_ySB_S9_S9_NS7_10__identityEEEvT0_T1_T2_T3_T4_T6_E12temp_storage+128];
	setp.lt.f64 	%p211, %fd68, %fd171;
	@%p211 bra 	$L__BB28_184;
	setp.geu.f64 	%p212, %fd171, %fd68;
	setp.lt.s32 	%p213, %r100, %r854;
	and.pred  	%p214, %p212, %p213;
	@%p214 bra 	$L__BB28_184;
	ld.shared.u32 	%r608, [_ZZN3cub18CUB_300001_SM_10006detail6reduce28DeviceReduceSingleTileKernelINS2_10policy_hubIN4cuda3std3__45tupleIJdiEEEy12larger_tupleIdEE10Policy1000EN6thrust24THRUST_300001_SM_1000_NS12zip_iteratorINS8_IJNSF_6detail15normal_iteratorINSF_10device_ptrIdEEEENSF_17counting_iteratorIiNSF_11use_defaultESN_SN_EEEEEEEPS9_ySB_S9_S9_NS7_10__identityEEEvT0_T1_T2_T3_T4_T6_E12temp_storage+132];
	bfe.u32 	%r609, %r608, 24, 8;
	cvt.u16.u32 	%rs386, %r609;
	bfe.u32 	%r610, %r608, 16, 8;
	cvt.u16.u32 	%rs385, %r610;
	bfe.u32 	%r611, %r608, 8, 8;
	cvt.u16.u32 	%rs384, %r611;
	bfe.u32 	%r612, %r608, 0, 8;
	cvt.u16.u32 	%rs383, %r612;
	mov.u32 	%r854, %r100;
	mov.f64 	%fd171, %fd68;
	bra.uni 	$L__BB28_184;
$L__BB28_110:
	mov.u32 	%r101, %tid.x;
	cvt.u64.u32 	%rd7, %r101;
	mul.wide.u32 	%rd20, %r101, 8;
	add.s64 	%rd8, %rd2, %rd20;
	add.s32 	%r102, %r101, %r182;
	ld.global.f64 	%fd171, [%rd8];
	ld.global.f64 	%fd70, [%rd8+2048];
	ld.global.f64 	%fd71, [%rd8+4096];
	ld.global.f64 	%fd72, [%rd8+6144];
	setp.lt.f64 	%p3, %fd70, %fd171;
	mov.u32 	%r854, %r102;
	@%p3 bra 	$L__BB28_112;
	add.s32 	%r194, %r102, 256;
	setp.geu.f64 	%p4, %fd171, %fd70;
	setp.gt.s32 	%p5, %r102, 2147483391;
	and.pred  	%p6, %p4, %p5;
	selp.b32 	%r854, %r102, %r194, %p6;
	selp.f64 	%fd171, %fd171, %fd70, %p6;
$L__BB28_112:
	setp.lt.f64 	%p7, %fd71, %fd171;
	@%p7 bra 	$L__BB28_114;
	add.s32 	%r195, %r102, 512;
	setp.geu.f64 	%p8, %fd171, %fd71;
	setp.lt.s32 	%p9, %r195, %r854;
	and.pred  	%p10, %p8, %p9;
	selp.b32 	%r854, %r854, %r195, %p10;
	selp.f64 	%fd171, %fd171, %fd71, %p10;
$L__BB28_114:
	setp.lt.f64 	%p11, %fd72, %fd171;
	@%p11 bra 	$L__BB28_116;
	add.s32 	%r196, %r102, 768;
	setp.geu.f64 	%p12, %fd171, %fd72;
	setp.lt.s32 	%p13, %r196, %r854;
	and.pred  	%p14, %p12, %p13;
	selp.b32 	%r854, %r854, %r196, %p14;
	selp.f64 	%fd171, %fd171, %fd72, %p14;
$L__BB28_116:
	add.s64 	%rd9, %rd18, -1024;
	setp.lt.u64 	%p15, %rd9, 1024;
	mov.b64 	%rd67, 1024;
	@%p15 bra 	$L__BB28_128;
	mov.b64 	%rd67, 1024;
$L__BB28_118:
	cvt.u32.u64 	%r197, %rd67;
	shl.b64 	%rd23, %rd67, 3;
	add.s64 	%rd24, %rd8, %rd23;
	add.s32 	%r110, %r102, %r197;
	ld.global.f64 	%fd80, [%rd24];
	ld.global.f64 	%fd81, [%rd24+2048];
	ld.global.f64 	%fd82, [%rd24+4096];
	ld.global.f64 	%fd83, [%rd24+6144];
	setp.lt.f64 	%p16, %fd80, %fd171;
	@%p16 bra 	$L__BB28_120;
	setp.geu.f64 	%p17, %fd171, %fd80;
	setp.lt.s32 	%p18, %r110, %r854;
	and.pred  	%p19, %p17, %p18;
	selp.f64 	%fd171, %fd171, %fd80, %p19;
	selp.b32 	%r854, %r854, %r110, %p19;
$L__BB28_120:
	setp.lt.f64 	%p20, %fd81, %fd171;
	@%p20 bra 	$L__BB28_122;
	add.s32 	%r198, %r110, 256;
	setp.geu.f64 	%p21, %fd171, %fd81;
	setp.lt.s32 	%p22, %r198, %r854;
	and.pred  	%p23, %p21, %p22;
	selp.f64 	%fd171, %fd171, %fd81, %p23;
	selp.b32 	%r854, %r854, %r198, %p23;
$L__BB28_122:
	setp.lt.f64 	%p24, %fd82, %fd171;
	@%p24 bra 	$L__BB28_124;
	add.s32 	%r199, %r110, 512;
	setp.geu.f64 	%p25, %fd171, %fd82;
	setp.lt.s32 	%p26, %r199, %r854;
	and.pred  	%p27, %p25, %p26;
	selp.f64 	%fd171, %fd171, %fd82, %p27;
	selp.b32 	%r854, %r854, %r199, %p27;
$L__BB28_124:
	setp.lt.f64 	%p28, %fd83, %fd171;
	@%p28 bra 	$L__BB28_126;
	add.s32 	%r200, %r110, 768;
	setp.geu.f64 	%p29, %fd171, %fd83;
	setp.lt.s32 	%p30, %r200, %r854;
	and.pred  	%p31, %p29, %p30;
	selp.f64 	%fd171, %fd171, %fd83, %p31;
	selp.b32 	%r854, %r854, %r200, %p31;
$L__BB28_126:
	sub.s64 	%rd25, %rd18, %rd67;
	setp.lt.u64 	%p32, %rd25, 1024;
	@%p32 bra 	$L__BB28_145;
	add.s64 	%rd67, %rd67, 1024;
	setp.le.u64 	%p33, %rd67, %rd9;
	@%p33 bra 	$L__BB28_118;
$L__BB28_128:
	setp.le.u64 	%p34, %rd18, %rd67;
	@%p34 bra 	$L__BB28_145;
	cvt.u32.u64 	%r201, %rd67;
	cvt.u32.u64 	%r202, %rd18;
	sub.s32 	%r120, %r202, %r201;
	setp.ge.s32 	%p35, %r101, %r120;
	@%p35 bra 	$L__BB28_145;
	not.b32 	%r205, %r101;
	add.s32 	%r206, %r205, %r202;
	sub.s32 	%r122, %r206, %r201;
	and.b32  	%r207, %r122, 768;
	setp.eq.s32 	%p36, %r207, 768;
	mov.u32 	%r873, %r101;
	@%p36 bra 	$L__BB28_135;
	add.s32 	%r869, %r102, %r201;
	add.s64 	%rd26, %rd67, %rd7;
	shl.b64 	%rd27, %rd26, 3;
	add.s64 	%rd68, %rd2, %rd27;
	shr.u32 	%r208, %r122, 8;
	add.s32 	%r209, %r208, 1;
	and.b32  	%r210, %r209, 3;
	neg.s32 	%r868, %r210;
	mov.u32 	%r873, %r101;
$L__BB28_132:
	.pragma "nounroll";
	ld.global.f64 	%fd94, [%rd68];
	setp.lt.f64 	%p37, %fd94, %fd171;
	@%p37 bra 	$L__BB28_134;
	setp.geu.f64 	%p38, %fd171, %fd94;
	setp.lt.s32 	%p39, %r869, %r854;
	and.pred  	%p40, %p38, %p39;
	selp.f64 	%fd171, %fd171, %fd94, %p40;
	selp.b32 	%r854, %r854, %r869, %p40;
$L__BB28_134:
	add.s32 	%r873, %r873, 256;
	add.s32 	%r869, %r869, 256;
	add.s64 	%rd68, %rd68, 2048;
	add.s32 	%r868, %r868, 1;
	setp.ne.s32 	%p41, %r868, 0;
	@%p41 bra 	$L__BB28_132;
$L__BB28_135:
	setp.lt.u32 	%p42, %r122, 768;
	@%p42 bra 	$L__BB28_145;
$L__BB28_136:
	cvt.u64.u32 	%rd28, %r873;
	add.s64 	%rd29, %rd67, %rd28;
	shl.b64 	%rd30, %rd29, 3;
	add.s64 	%rd16, %rd2, %rd30;
	cvt.u32.u64 	%r211, %rd29;
	add.s32 	%r139, %r182, %r211;
	ld.global.f64 	%fd100, [%rd16];
	setp.lt.f64 	%p43, %fd100, %fd171;
	@%p43 bra 	$L__BB28_138;
	setp.geu.f64 	%p44, %fd171, %fd100;
	setp.lt.s32 	%p45, %r139, %r854;
	and.pred  	%p46, %p44, %p45;
	selp.f64 	%fd171, %fd171, %fd100, %p46;
	selp.b32 	%r854, %r854, %r139, %p46;
$L__BB28_138:
	ld.global.f64 	%fd103, [%rd16+2048];
	setp.lt.f64 	%p47, %fd103, %fd171;
	@%p47 bra 	$L__BB28_140;
	add.s32 	%r212, %r139, 256;
	setp.geu.f64 	%p48, %fd171, %fd103;
	setp.lt.s32 	%p49, %r212, %r854;
	and.pred  	%p50, %p48, %p49;
	selp.f64 	%fd171, %fd171, %fd103, %p50;
	selp.b32 	%r854, %r854, %r212, %p50;
$L__BB28_140:
	ld.global.f64 	%fd106, [%rd16+4096];
	setp.lt.f64 	%p51, %fd106, %fd171;
	@%p51 bra 	$L__BB28_142;
	add.s32 	%r213, %r139, 512;
	setp.geu.f64 	%p52, %fd171, %fd106;
	setp.lt.s32 	%p53, %r213, %r854;
	and.pred  	%p54, %p52, %p53;
	selp.f64 	%fd171, %fd171, %fd106, %p54;
	selp.b32 	%r854, %r854, %r213, %p54;
$L__BB28_142:
	ld.global.f64 	%fd109, [%rd16+6144];
	setp.lt.f64 	%p55, %fd109, %fd171;
	@%p55 bra 	$L__BB28_144;
	add.s32 	%r214, %r139, 768;
	setp.geu.f64 	%p56, %fd171, %fd109;
	setp.lt.s32 	%p57, %r214, %r854;
	and.pred  	%p58, %p56, %p57;
	selp.f64 	%fd171, %fd171, %fd109, %p58;
	selp.b32 	%r854, %r854, %r214, %p58;
$L__BB28_144:
	add.s32 	%r873, %r873, 1024;
	setp.lt.s32 	%p59, %r873, %r120;
	@%p59 bra 	$L__BB28_136;
$L__BB28_145:
	// begin inline asm
	mov.u32 %r215, %laneid;
	// end inline asm
	mov.b64 	%rd31, %fd171;
	mov.b64 	{%r217, %r222}, %rd31;
	mov.b32 	%r233, 1;
	mov.b32 	%r234, 31;
	mov.b32 	%r235, -1;
	// begin inline asm
	shfl.sync.down.b32 %r216, %r217, %r233, %r234, %r235;
	// end inline asm
	// begin inline asm
	shfl.sync.down.b32 %r221, %r222, %r233, %r234, %r235;
	// end inline asm
	mov.b64 	%rd32, {%r216, %r221};
	mov.b64 	%fd113, %rd32;
	// begin inline asm
	shfl.sync.down.b32 %r226, %r854, %r233, %r234, %r235;
	// end inline asm
	mov.b32 	%r232, 0;
	// begin inline asm
	shfl.sync.down.b32 %r231, %r232, %r233, %r234, %r235;
	// end inline asm
	setp.gt.s32 	%p60, %r215, 30;
	setp.gt.f64 	%p61, %fd171, %fd113;
	or.pred  	%p62, %p60, %p61;
	mov.b16 	%rs383, 0;
	mov.u16 	%rs384, %rs383;
	mov.u16 	%rs385, %rs383;
	mov.u16 	%rs386, %rs383;
	@%p62 bra 	$L__BB28_148;
	setp.geu.f64 	%p63, %fd171, %fd113;
	setp.lt.s32 	%p64, %r226, %r854;
	and.pred  	%p65, %p63, %p64;
	@%p65 bra 	$L__BB28_148;
	shr.u32 	%r236, %r231, 24;
	cvt.u16.u32 	%rs386, %r236;
	{ .reg .b16 tmp; mov.b32 {tmp, %rs385}, %r231; }
	shr.u32 	%r237, %r231, 8;
	cvt.u16.u32 	%rs384, %r237;
	cvt.u16.u32 	%rs383, %r231;
	mov.f64 	%fd171, %fd113;
	mov.u32 	%r854, %r226;
$L__BB28_148:
	cvt.u32.u16 	%r258, %rs383;
	and.b32  	%r259, %r258, 255;
	and.b16  	%rs299, %rs384, 255;
	mul.wide.u16 	%r260, %rs299, 256;
	or.b32  	%r261, %r260, %r259;
	cvt.u32.u16 	%r262, %rs385;
	shl.b32 	%r263, %r262, 16;
	and.b32  	%r264, %r263, 16711680;
	or.b32  	%r265, %r261, %r264;
	cvt.u32.u16 	%r266, %rs386;
	shl.b32 	%r267, %r266, 24;
	or.b32  	%r254, %r265, %r267;
	mov.b64 	%rd33, %fd171;
	mov.b64 	{%r239, %r244}, %rd33;
	mov.b32 	%r255, 2;
	mov.b32 	%r256, 31;
	mov.b32 	%r257, -1;
	// begin inline asm
	shfl.sync.down.b32 %r238, %r239, %r255, %r256, %r257;
	// end inline asm
	// begin inline asm
	shfl.sync.down.b32 %r243, %r244, %r255, %r256, %r257;
	// end inline asm
	mov.b64 	%rd34, {%r238, %r243};
	mov.b64 	%fd115, %rd34;
	// begin inline asm
	shfl.sync.down.b32 %r248, %r854, %r255, %r256, %r257;
	// end inline asm
	// begin inline asm
	shfl.sync.down.b32 %r253, %r254, %r255, %r256, %r257;
	// end inline asm
	setp.gt.s32 	%p66, %r215, 29;
	setp.gt.f64 	%p67, %fd171, %fd115;
	or.pred  	%p68, %p66, %p67;
	@%p68 bra 	$L__BB28_151;
	setp.geu.f64 	%p69, %fd171, %fd115;
	setp.lt.s32 	%p70, %r248, %r854;
	and.pred  	%p71, %p69, %p70;
	@%p71 bra 	$L__BB28_151;
	shr.u32 	%r268, %r253, 24;
	cvt.u16.u32 	%rs386, %r268;
	{ .reg .b16 tmp; mov.b32 {tmp, %rs385}, %r253; }
	shr.u32 	%r269, %r253, 8;
	cvt.u16.u32 	%rs384, %r269;
	cvt.u16.u32 	%rs383, %r253;
	mov.f64 	%fd171, %fd115;
	mov.u32 	%r854, %r248;
$L__BB28_151:
	cvt.u32.u16 	%r290, %rs383;
	and.b32  	%r291, %r290, 255;
	and.b16  	%rs300, %rs384, 255;
	mul.wide.u16 	%r292, %rs300, 256;
	or.b32  	%r293, %r292, %r291;
	cvt.u32.u16 	%r294, %rs385;
	shl.b32 	%r295, %r294, 16;
	and.b32  	%r296, %r295, 16711680;
	or.b32  	%r297, %r293, %r296;
	cvt.u32.u16 	%r298, %rs386;
	shl.b32 	%r299, %r298, 24;
	or.b32  	%r286, %r297, %r299;
	mov.b64 	%rd35, %fd171;
	mov.b64 	{%r271, %r276}, %rd35;
	mov.b32 	%r287, 4;
	mov.b32 	%r288, 31;
	mov.b32 	%r289, -1;
	// begin inline asm
	shfl.sync.down.b32 %r270, %r271, %r287, %r288, %r289;
	// end inline asm
	// begin inline asm
	shfl.sync.down.b32 %r275, %r276, %r287, %r288, %r289;
	// end inline asm
	mov.b64 	%rd36, {%r270, %r275};
	mov.b64 	%fd117, %rd36;
	// begin inline asm
	shfl.sync.down.b32 %r280, %r854, %r287, %r288, %r289;
	// end inline asm
	// begin inline asm
	shfl.sync.down.b32 %r285, %r286, %r287, %r288, %r289;
	// end inline asm
	setp.gt.s32 	%p72, %r215, 27;
	setp.gt.f64 	%p73, %fd171, %fd117;
	or.pred  	%p74, %p72, %p73;
	@%p74 bra 	$L__BB28_154;
	setp.geu.f64 	%p75, %fd171, %fd117;
	setp.lt.s32 	%p76, %r280, %r854;
	and.pred  	%p77, %p75, %p76;
	@%p77 bra 	$L__BB28_154;
	shr.u32 	%r300, %r285, 24;
	cvt.u16.u32 	%rs386, %r300;
	{ .reg .b16 tmp; mov.b32 {tmp, %rs385}, %r285; }
	shr.u32 	%r301, %r285, 8;
	cvt.u16.u32 	%rs384, %r301;
	cvt.u16.u32 	%rs383, %r285;
	mov.f64 	%fd171, %fd117;
	mov.u32 	%r854, %r280;
$L__BB28_154:
	cvt.u32.u16 	%r322, %rs383;
	and.b32  	%r323, %r322, 255;
	and.b16  	%rs301, %rs384, 255;
	mul.wide.u16 	%r324, %rs301, 256;
	or.b32  	%r325, %r324, %r323;
	cvt.u32.u16 	%r326, %rs385;
	shl.b32 	%r327, %r326, 16;
	and.b32  	%r328, %r327, 16711680;
	or.b32  	%r329, %r325, %r328;
	cvt.u32.u16 	%r330, %rs386;
	shl.b32 	%r331, %r330, 24;
	or.b32  	%r318, %r329, %r331;
	mov.b64 	%rd37, %fd171;
	mov.b64 	{%r303, %r308}, %rd37;
	mov.b32 	%r319, 8;
	mov.b32 	%r320, 31;
	mov.b32 	%r321, -1;
	// begin inline asm
	shfl.sync.down.b32 %r302, %r303, %r319, %r320, %r321;
	// end inline asm
	// begin inline asm
	shfl.sync.down.b32 %r307, %r308, %r319, %r320, %r321;
	// end inline asm
	mov.b64 	%rd38, {%r302, %r307};
	mov.b64 	%fd119, %rd38;
	// begin inline asm
	shfl.sync.down.b32 %r312, %r854, %r319, %r320, %r321;
	// end inline asm
	// begin inline asm
	shfl.sync.down.b32 %r317, %r318, %r319, %r320, %r321;
	// end inline asm
	setp.gt.s32 	%p78, %r215, 23;
	setp.gt.f64 	%p79, %fd171, %fd119;
	or.pred  	%p80, %p78, %p79;
	@%p80 bra 	$L__BB28_157;
	setp.geu.f64 	%p81, %fd171, %fd119;
	setp.lt.s32 	%p82, %r312, %r854;
	and.pred  	%p83, %p81, %p82;
	@%p83 bra 	$L__BB28_157;
	shr.u32 	%r332, %r317, 24;
	cvt.u16.u32 	%rs386, %r332;
	{ .reg .b16 tmp; mov.b32 {tmp, %rs385}, %r317; }
	shr.u32 	%r333, %r317, 8;
	cvt.u16.u32 	%rs384, %r333;
	cvt.u16.u32 	%rs383, %r317;
	mov.f64 	%fd171, %fd119;
	mov.u32 	%r854, %r312;
$L__BB28_157:
	cvt.u32.u16 	%r354, %rs383;
	and.b32  	%r355, %r354, 255;
	and.b16  	%rs302, %rs384, 255;
	mul.wide.u16 	%r356, %rs302, 256;
	or.b32  	%r357, %r356, %r355;
	cvt.u32.u16 	%r358, %rs385;
	shl.b32 	%r359, %r358, 16;
	and.b32  	%r360, %r359, 16711680;
	or.b32  	%r361, %r357, %r360;
	cvt.u32.u16 	%r362, %rs386;
	shl.b32 	%r363, %r362, 24;
	or.b32  	%r350, %r361, %r363;
	mov.b64 	%rd39, %fd171;
	mov.b64 	{%r335, %r340}, %rd39;
	mov.b32 	%r351, 16;
	mov.b32 	%r352, 31;
	mov.b32 	%r353, -1;
	// begin inline asm
	shfl.sync.down.b32 %r334, %r335, %r351, %r352, %r353;
	// end inline asm
	// begin inline asm
	shfl.sync.down.b32 %r339, %r340, %r351, %r352, %r353;
	// end inline asm
	mov.b64 	%rd40, {%r334, %r339};
	mov.b64 	%fd121, %rd40;
	// begin inline asm
	shfl.sync.down.b32 %r344, %r854, %r351, %r352, %r353;
	// end inline asm
	// begin inline asm
	shfl.sync.down.b32 %r349, %r350, %r351, %r352, %r353;
	// end inline asm
	setp.gt.s32 	%p84, %r215, 15;
	setp.gt.f64 	%p85, %fd171, %fd121;
	or.pred  	%p86, %p84, %p85;
	@%p86 bra 	$L__BB28_160;
	setp.geu.f64 	%p87, %fd171, %fd121;
	setp.lt.s32 	%p88, %r344, %r854;
	and.pred  	%p89, %p87, %p88;
	@%p89 bra 	$L__BB28_160;
	shr.u32 	%r364, %r349, 24;
	cvt.u16.u32 	%rs386, %r364;
	{ .reg .b16 tmp; mov.b32 {tmp, %rs385}, %r349; }
	shr.u32 	%r365, %r349, 8;
	cvt.u16.u32 	%rs384, %r365;
	cvt.u16.u32 	%rs383, %r349;
	mov.f64 	%fd171, %fd121;
	mov.u32 	%r854, %r344;
$L__BB28_160:
	setp.ne.s32 	%p90, %r215, 0;
	@%p90 bra 	$L__BB28_162;
	shr.u32 	%r366, %r101, 1;
	and.b32  	%r367, %r366, 496;
	mov.u32 	%r368, _ZZN3cub18CUB_300001_SM_10006detail6reduce28DeviceReduceSingleTileKernelINS2_10policy_hubIN4cuda3std3__45tupleIJdiEEEy12larger_tupleIdEE10Policy1000EN6thrust24THRUST_300001_SM_1000_NS12zip_iteratorINS8_IJNSF_6detail15normal_iteratorINSF_10device_ptrIdEEEENSF_17counting_iteratorIiNSF_11use_defaultESN_SN_EEEEEEEPS9_ySB_S9_S9_NS7_10__identityEEEvT0_T1_T2_T3_T4_T6_E12temp_storage;
	add.s32 	%r369, %r368, %r367;
	st.shared.f64 	[%r369+8], %fd171;
	st.shared.u32 	[%r369+16], %r854;
$L__BB28_162:
	bar.sync 	0;
	setp.ne.s32 	%p91, %r101, 0;
	@%p91 bra 	$L__BB28_184;
	ld.shared.f64 	%fd123, [_ZZN3cub18CUB_300001_SM_10006detail6reduce28DeviceReduceSingleTileKernelINS2_10policy_hubIN4cuda3std3__45tupleIJdiEEEy12larger_tupleIdEE10Policy1000EN6thrust24THRUST_300001_SM_1000_NS12zip_iteratorINS8_IJNSF_6detail15normal_iteratorINSF_10device_ptrIdEEEENSF_17counting_iteratorIiNSF_11use_defaultESN_SN_EEEEEEEPS9_ySB_S9_S9_NS7_10__identityEEEvT0_T1_T2_T3_T4_T6_E12temp_storage+24];
	ld.shared.u32 	%r166, [_ZZN3cub18CUB_300001_SM_10006detail6reduce28DeviceReduceSingleTileKernelINS2_10policy_hubIN4cuda3std3__45tupleIJdiEEEy12larger_tupleIdEE10Policy1000EN6thrust24THRUST_300001_SM_1000_NS12zip_iteratorINS8_IJNSF_6detail15normal_iteratorINSF_10device_ptrIdEEEENSF_17counting_iteratorIiNSF_11use_defaultESN_SN_EEEEEEEPS9_ySB_S9_S9_NS7_10__identityEEEvT0_T1_T2_T3_T4_T6_E12temp_storage+32];
	setp.lt.f64 	%p92, %fd123, %fd171;
	@%p92 bra 	$L__BB28_166;
	setp.geu.f64 	%p93, %fd171, %fd123;
	setp.lt.s32 	%p94, %r166, %r854;
	and.pred  	%p95, %p93, %p94;
	@%p95 bra 	$L__BB28_166;
	ld.shared.u32 	%r370, [_ZZN3cub18CUB_300001_SM_10006detail6reduce28DeviceReduceSingleTileKernelINS2_10policy_hubIN4cuda3std3__45tupleIJdiEEEy12larger_tupleIdEE10Policy1000EN6thrust24THRUST_300001_SM_1000_NS12zip_iteratorINS8_IJNSF_6detail15normal_iteratorINSF_10device_ptrIdEEEENSF_17counting_iteratorIiNSF_11use_defaultESN_SN_EEEEEEEPS9_ySB_S9_S9_NS7_10__identityEEEvT0_T1_T2_T3_T4_T6_E12temp_storage+36];
	bfe.u32 	%r371, %r370, 24, 8;
	cvt.u16.u32 	%rs386, %r371;
	bfe.u32 	%r372, %r370, 16, 8;
	cvt.u16.u32 	%rs385, %r372;
	bfe.u32 	%r373, %r370, 8, 8;
	cvt.u16.u32 	%rs384, %r373;
	bfe.u32 	%r374, %r370, 0, 8;
	cvt.u16.u32 	%rs383, %r374;
	mov.f64 	%fd171, %fd123;
	mov.u32 	%r854, %r166;
$L__BB28_166:
	ld.shared.f64 	%fd125, [_ZZN3cub18CUB_300001_SM_10006detail6reduce28DeviceReduceSingleTileKernelINS2_10policy_hubIN4cuda3std3__45tupleIJdiEEEy12larger_tupleIdEE10Policy1000EN6thrust24THRUST_300001_SM_1000_NS12zip_iteratorINS8_IJNSF_6detail15normal_iteratorINSF_10device_ptrIdEEEENSF_17counting_iteratorIiNSF_11use_defaultESN_SN_EEEEEEEPS9_ySB_S9_S9_NS7_10__identityEEEvT0_T1_T2_T3_T4_T6_E12temp_storage+40];
	ld.shared.u32 	%r168, [_ZZN3cub18CUB_300001_SM_10006detail6reduce28DeviceReduceSingleTileKernelINS2_10policy_hubIN4cuda3std3__45tupleIJdiEEEy12larger_tupleIdEE10Policy1000EN6thrust24THRUST_300001_SM_1000_NS12zip_iteratorINS8_IJNSF_6detail15normal_iteratorINSF_10device_ptrIdEEEENSF_17counting_iteratorIiNSF_11use_defaultESN_SN_EEEEEEEPS9_ySB_S9_S9_NS7_10__identityEEEvT0_T1_T2_T3_T4_T6_E12temp_storage+48];
	setp.lt.f64 	%p96, %fd125, %fd171;
	@%p96 bra 	$L__BB28_169;
	setp.geu.f64 	%p97, %fd171, %fd125;
	setp.lt.s32 	%p98, %r168, %r854;
	and.pred  	%p99, %p97, %p98;
	@%p99 bra 	$L__BB28_169;
	ld.shared.u32 	%r375, [_ZZN3cub18CUB_300001_SM_10006detail6reduce28DeviceReduceSingleTileKernelINS2_10policy_hubIN4cuda3std3__45tupleIJdiEEEy12larger_tupleIdEE10Policy1000EN6thrust24THRUST_300001_SM_1000_NS12zip_iteratorINS8_IJNSF_6detail15normal_iteratorINSF_10device_ptrIdEEEENSF_17counting_iteratorIiNSF_11use_defaultESN_SN_EEEEEEEPS9_ySB_S9_S9_NS7_10__identityEEEvT0_T1_T2_T3_T4_T6_E12temp_storage+52];
	bfe.u32 	%r376, %r375, 24, 8;
	cvt.u16.u32 	%rs386, %r376;
	bfe.u32 	%r377, %r375, 16, 8;
	cvt.u16.u32 	%rs385, %r377;
	bfe.u32 	%r378, %r375, 8, 8;
	cvt.u16.u32 	%rs384, %r378;
	bfe.u32 	%r379, %r375, 0, 8;
	cvt.u16.u32 	%rs383, %r379;
	mov.f64 	%fd171, %fd125;
	mov.u32 	%r854, %r168;
$L__BB28_169:
	ld.shared.f64 	%fd127, [_ZZN3cub18CUB_300001_SM_10006detail6reduce28DeviceReduceSingleTileKernelINS2_10policy_hubIN4cuda3std3__45tupleIJdiEEEy12larger_tupleIdEE10Policy1000EN6thrust24THRUST_300001_SM_1000_NS12zip_iteratorINS8_IJNSF_6detail15normal_iteratorINSF_10device_ptrIdEEEENSF_17counting_iteratorIiNSF_11use_defaultESN_SN_EEEEEEEPS9_ySB_S9_S9_NS7_10__identityEEEvT0_T1_T2_T3_T4_T6_E12temp_storage+56];
	ld.shared.u32 	%r170, [_ZZN3cub18CUB_300001_SM_10006detail6reduce28DeviceReduceSingleTileKernelINS2_10policy_hubIN4cuda3std3__45tupleIJdiEEEy12larger_tupleIdEE10Policy1000EN6thrust24THRUST_300001_SM_1000_NS12zip_iteratorINS8_IJNSF_6detail15normal_iteratorINSF_10device_ptrIdEEEENSF_17counting_iteratorIiNSF_11use_defaultESN_SN_EEEEEEEPS9_ySB_S9_S9_NS7_10__identityEEEvT0_T1_T2_T3_T4_T6_E12temp_storage+64];
	setp.lt.f64 	%p100, %fd127, %fd171;
	@%p100 bra 	$L__BB28_172;
	setp.geu.f64 	%p101, %fd171, %fd127;
	setp.lt.s32 	%p102, %r170, %r854;
	and.pred  	%p103, %p101, %p102;
	@%p103 bra 	$L__BB28_172;
	ld.shared.u32 	%r380, [_ZZN3cub18CUB_300001_SM_10006detail6reduce28DeviceReduceSingleTileKernelINS2_10policy_hubIN4cuda3std3__45tupleIJdiEEEy12larger_tupleIdEE10Policy1000EN6thrust24THRUST_300001_SM_1000_NS12zip_iteratorINS8_IJNSF_6detail15normal_iteratorINSF_10device_ptrIdEEEENSF_17counting_iteratorIiNSF_11use_defaultESN_SN_EEEEEEEPS9_ySB_S9_S9_NS7_10__identityEEEvT0_T1_T2_T3_T4_T6_E12temp_storage+68];
	bfe.u32 	%r381, %r380, 24, 8;
	cvt.u16.u32 	%rs386, %r381;
	bfe.u32 	%r382, %r380, 16, 8;
	cvt.u16.u32 	%rs385, %r382;
	bfe.u32 	%r383, %r380, 8, 8;
	cvt.u16.u32 	%rs384, %r383;
	bfe.u32 	%r384, %r380, 0, 8;
	cvt.u16.u32 	%rs383, %r384;
	mov.f64 	%fd171, %fd127;
	mov.u32 	%r854, %r170;
$L__BB28_172:
	ld.shared.f64 	%fd129, [_ZZN3cub18CUB_300001_SM_10006detail6reduce28DeviceReduceSingleTileKernelINS2_10policy_hubIN4cuda3std3__45tupleIJdiEEEy12larger_tupleIdEE10Policy1000EN6thrust24THRUST_300001_SM_1000_NS12zip_iteratorINS8_IJNSF_6detail15normal_iteratorINSF_10device_ptrIdEEEENSF_17counting_iteratorIiNSF_11use_defaultESN_SN_EEEEEEEPS9_ySB_S9_S9_NS7_10__identityEEEvT0_T1_T2_T3_T4_T6_E12temp_storage+72];
	ld.shared.u32 	%r172, [_ZZN3cub18CUB_300001_SM_10006detail6reduce28DeviceReduceSingleTileKernelINS2_10policy_hubIN4cuda3std3__45tupleIJdiEEEy12larger_tupleIdEE10Policy1000EN6thrust24THRUST_300001_SM_1000_NS12zip_iteratorINS8_IJNSF_6detail15normal_iteratorINSF_10device_ptrIdEEEENSF_17counting_iteratorIiNSF_11use_defaultESN_SN_EEEEEEEPS9_ySB_S9_S9_NS7_10__identityEEEvT0_T1_T2_T3_T4_T6_E12temp_storage+80];
	setp.lt.f64 	%p104, %fd129, %fd171;
	@%p104 bra 	$L__BB28_175;
	setp.geu.f64 	%p105, %fd171, %fd129;
	setp.lt.s32 	%p106, %r172, %r854;
	and.pred  	%p107, %p105, %p106;
	@%p107 bra 	$L__BB28_175;
	ld.shared.u32 	%r385, [_ZZN3cub18CUB_300001_SM_10006detail6reduce28DeviceReduceSingleTileKernelINS2_10policy_hubIN4cuda3std3__45tupleIJdiEEEy12larger_tupleIdEE10Policy1000EN6thrust24THRUST_300001_SM_1000_NS12zip_iteratorINS8_IJNSF_6detail15normal_iteratorINSF_10device_ptrIdEEEENSF_17counting_iteratorIiNSF_11use_defaultESN_SN_EEEEEEEPS9_ySB_S9_S9_NS7_10__identityEEEvT0_T1_T2_T3_T4_T6_E12temp_storage+84];
	bfe.u32 	%r386, %r385, 24, 8;
	cvt.u16.u32 	%rs386, %r386;
	bfe.u32 	%r387, %r385, 16, 8;
	cvt.u16.u32 	%rs385, %r387;
	bfe.u32 	%r388, %r385, 8, 8;
	cvt.u16.u32 	%rs384, %r388;
	bfe.u32 	%r389, %r385, 0, 8;
	cvt.u16.u32 	%rs383, %r389;
	mov.f64 	%fd171, %fd129;
	mov.u32 	%r854, %r172;
$L__BB28_175:
	ld.shared.f64 	%fd131, [_ZZN3cub18CUB_300001_SM_10006detail6reduce28DeviceReduceSingleTileKernelINS2_10policy_hubIN4cuda3std3__45tupleIJdiEEEy12larger_tupleIdEE10Policy1000EN6thrust24THRUST_300001_SM_1000_NS12zip_iteratorINS8_IJNSF_6detail15normal_iteratorINSF_10device_ptrIdEEEENSF_17counting_iteratorIiNSF_11use_defaultESN_SN_EEEEEEEPS9_ySB_S9_S9_NS7_10__identityEEEvT0_T1_T2_T3_T4_T6_E12temp_storage+88];
	ld.shared.u32 	%r174, [_ZZN3cub18CUB_300001_SM_10006detail6reduce28DeviceReduceSingleTileKernelINS2_10policy_hubIN4cuda3std3__45tupleIJdiEEEy12larger_tupleIdEE10Policy1000EN6thrust24THRUST_300001_SM_1000_NS12zip_iteratorINS8_IJNSF_6detail15normal_iteratorINSF_10device_ptrIdEEEENSF_17counting_iteratorIiNSF_11use_defaultESN_SN_EEEEEEEPS9_ySB_S9_S9_NS7_10__identityEEEvT0_T1_T2_T3_T4_T6_E12temp_storage+96];
	setp.lt.f64 	%p108, %fd131, %fd171;
	@%p108 bra 	$L__BB28_178;
	setp.geu.f64 	%p109, %fd171, %fd131;
	setp.lt.s32 	%p110, %r174, %r854;
	and.pred  	%p111, %p109, %p110;
	@%p111 bra 	$L__BB28_178;
	ld.shared.u32 	%r390, [_ZZN3cub18CUB_300001_SM_10006detail6reduce28DeviceReduceSingleTileKernelINS2_10policy_hubIN4cuda3std3__45tupleIJdiEEEy12larger_tupleIdEE10Policy1000EN6thrust24THRUST_300001_SM_1000_NS12zip_iteratorINS8_IJNSF_6detail15normal_iteratorINSF_10device_ptrIdEEEENSF_17counting_iteratorIiNSF_11use_defaultESN_SN_EEEEEEEPS9_ySB_S9_S9_NS7_10__identityEEEvT0_T1_T2_T3_T4_T6_E12temp_storage+100];
	bfe.u32 	%r391, %r390, 24, 8;
	cvt.u16.u32 	%rs386, %r391;
	bfe.u32 	%r392, %r390, 16, 8;
	cvt.u16.u32 	%rs385, %r392;
	bfe.u32 	%r393, %r390, 8, 8;
	cvt.u16.u32 	%rs384, %r393;
	bfe.u32 	%r394, %r390, 0, 8;
	cvt.u16.u32 	%rs383, %r394;
	mov.f64 	%fd171, %fd131;
	mov.u32 	%r854, %r174;
$L__BB28_178:
	ld.shared.f64 	%fd133, [_ZZN3cub18CUB_300001_SM_10006detail6reduce28DeviceReduceSingleTileKernelINS2_10policy_hubIN4cuda3std3__45tupleIJdiEEEy12larger_tupleIdEE10Policy1000EN6thrust24THRUST_300001_SM_1000_NS12zip_iteratorINS8_IJNSF_6detail15normal_iteratorINSF_10device_ptrIdEEEENSF_17counting_iteratorIiNSF_11use_defaultESN_SN_EEEEEEEPS9_ySB_S9_S9_NS7_10__identityEEEvT0_T1_T2_T3_T4_T6_E12temp_storage+104];
	ld.shared.u32 	%r176, [_ZZN3cub18CUB_300001_SM_10006detail6reduce28DeviceReduceSingleTileKernelINS2_10policy_hubIN4cuda3std3__45tupleIJdiEEEy12larger_tupleIdEE10Policy1000EN6thrust24THRUST_300001_SM_1000_NS12zip_iteratorINS8_IJNSF_6detail15normal_iteratorINSF_10device_ptrIdEEEENSF_17counting_iteratorIiNSF_11use_defaultESN_SN_EEEEEEEPS9_ySB_S9_S9_NS7_10__identityEEEvT0_T1_T2_T3_T4_T6_E12temp_storage+112];
	setp.lt.f64 	%p112, %fd133, %fd171;
	@%p112 bra 	$L__BB28_181;
	setp.geu.f64 	%p113, %fd171, %fd133;
	setp.lt.s32 	%p114, %r176, %r854;
	and.pred  	%p115, %p113, %p114;
	@%p115 bra 	$L__BB28_181;
	ld.shared.u32 	%r395, [_ZZN3cub18CUB_300001_SM_10006detail6reduce28DeviceReduceSingleTileKernelINS2_10policy_hubIN4cuda3std3__45tupleIJdiEEEy12larger_tupleIdEE10Policy1000EN6thrust24THRUST_300001_SM_1000_NS12zip_iteratorINS8_IJNSF_6detail15normal_iteratorINSF_10device_ptrIdEEEENSF_17counting_iteratorIiNSF_11use_defaultESN_SN_EEEEEEEPS9_ySB_S9_S9_NS7_10__identityEEEvT0_T1_T2_T3_T4_T6_E12temp_storage+116];
	bfe.u32 	%r396, %r395, 24, 8;
	cvt.u16.u32 	%rs386, %r396;
	bfe.u32 	%r397, %r395, 16, 8;
	cvt.u16.u32 	%rs385, %r397;
	bfe.u32 	%r398, %r395, 8, 8;
	cvt.u16.u32 	%rs384, %r398;
	bfe.u32 	%r399, %r395, 0, 8;
	cvt.u16.u32 	%rs383, %r399;
	mov.f64 	%fd171, %fd133;
	mov.u32 	%r854, %r176;
$L__BB28_181:
	ld.shared.f64 	%fd135, [_ZZN3cub18CUB_300001_SM_10006detail6reduce28DeviceReduceSingleTileKernelINS2_10policy_hubIN4cuda3std3__45tupleIJdiEEEy12larger_tupleIdEE10Policy1000EN6thrust24THRUST_300001_SM_1000_NS12zip_iteratorINS8_IJNSF_6detail15normal_iteratorINSF_10device_ptrIdEEEENSF_17counting_iteratorIiNSF_11use_defaultESN_SN_EEEEEEEPS9_ySB_S9_S9_NS7_10__identityEEEvT0_T1_T2_T3_T4_T6_E12temp_storage+120];
	ld.shared.u32 	%r178, [_ZZN3cub18CUB_300001_SM_10006detail6reduce28DeviceReduceSingleTileKernelINS2_10policy_hubIN4cuda3std3__45tupleIJdiEEEy12larger_tupleIdEE10Policy1000EN6thrust24THRUST_300001_SM_1000_NS12zip_iteratorINS8_IJNSF_6detail15normal_iteratorINSF_10device_ptrIdEEEENSF_17counting_iteratorIiNSF_11use_defaultESN_SN_EEEEEEEPS9_ySB_S9_S9_NS7_10__identityEEEvT0_T1_T2_T3_T4_T6_E12temp_storage+128];
	setp.lt.f64 	%p116, %fd135, %fd171;
	@%p116 bra 	$L__BB28_184;
	setp.geu.f64 	%p117, %fd171, %fd135;
	setp.lt.s32 	%p118, %r178, %r854;
	and.pred  	%p119, %p117, %p118;
	@%p119 bra 	$L__BB28_184;
	ld.shared.u32 	%r400, [_ZZN3cub18CUB_300001_SM_10006detail6reduce28DeviceReduceSingleTileKernelINS2_10policy_hubIN4cuda3std3__45tupleIJdiEEEy12larger_tupleIdEE10Policy1000EN6thrust24THRUST_300001_SM_1000_NS12zip_iteratorINS8_IJNSF_6detail15normal_iteratorINSF_10device_ptrIdEEEENSF_17counting_iteratorIiNSF_11use_defaultESN_SN_EEEEEEEPS9_ySB_S9_S9_NS7_10__identityEEEvT0_T1_T2_T3_T4_T6_E12temp_storage+132];
	bfe.u32 	%r401, %r400, 24, 8;
	cvt.u16.u32 	%rs386, %r401;
	bfe.u32 	%r402, %r400, 16, 8;
	cvt.u16.u32 	%rs385, %r402;
	bfe.u32 	%r403, %r400, 8, 8;
	cvt.u16.u32 	%rs384, %r403;
	bfe.u32 	%r404, %r400, 0, 8;
	cvt.u16.u32 	%rs383, %r404;
	mov.u32 	%r854, %r178;
	mov.f64 	%fd171, %fd135;
$L__BB28_184:
	mov.u32 	%r803, %tid.x;
	setp.ne.s32 	%p275, %r803, 0;
	@%p275 bra 	$L__BB28_189;
	setp.lt.f64 	%p276, %fd171, %fd207;
	@%p276 bra 	$L__BB28_188;
	setp.geu.f64 	%p277, %fd207, %fd171;
	setp.lt.s32 	%p278, %r854, %r895;
	and.pred  	%p279, %p277, %p278;
	@%p279 bra 	$L__BB28_188;
	mov.f64 	%fd207, %fd171;
	mov.u32 	%r895, %r854;
	mov.u16 	%rs451, %rs383;
	mov.u16 	%rs452, %rs384;
	mov.u16 	%rs453, %rs385;
	mov.u16 	%rs454, %rs386;
$L__BB28_188:
	st.global.f64 	[%rd1], %fd207;
	st.global.u32 	[%rd1+8], %r895;
	cvt.u32.u16 	%r804, %rs454;
	cvt.u32.u16 	%r805, %rs453;
	prmt.b32 	%r806, %r805, %r804, 0x3340U;
	cvt.u32.u16 	%r807, %rs452;
	cvt.u32.u16 	%r808, %rs451;
	prmt.b32 	%r809, %r808, %r807, 0x3340U;
	prmt.b32 	%r810, %r809, %r806, 0x5410U;
	st.global.u32 	[%rd1+12], %r810;
$L__BB28_189:
	ret;

}
	// .globl	_ZN3cub18CUB_300001_SM_10006detail6reduce18DeviceReduceKernelINS2_10policy_hubIN4cuda3std3__45tupleIJdiEEEy12larger_tupleIdEE10Policy1000EN6thrust24THRUST_300001_SM_1000_NS12zip_iteratorINS8_IJNSF_6detail15normal_iteratorINSF_10device_ptrIdEEEENSF_17counting_iteratorIiNSF_11use_defaultESN_SN_EEEEEEEySB_S9_NS7_10__identityEEEvT0_PT3_T1_NS0_13GridEvenShareISV_EET2_T4_
.visible .entry _ZN3cub18CUB_300001_SM_10006detail6reduce18DeviceReduceKernelINS2_10policy_hubIN4cuda3std3__45tupleIJdiEEEy12larger_tupleIdEE10Policy1000EN6thrust24THRUST_300001_SM_1000_NS12zip_iteratorINS8_IJNSF_6detail15normal_iteratorINSF_10device_ptrIdEEEENSF_17counting_iteratorIiNSF_11use_defaultESN_SN_EEEEEEEySB_S9_NS7_10__identityEEEvT0_PT3_T1_NS0_13GridEvenShareISV_EET2_T4_(
	.param .align 8 .b8 _ZN3cub18CUB_300001_SM_10006detail6reduce18DeviceReduceKernelINS2_10policy_hubIN4cuda3std3__45tupleIJdiEEEy12larger_tupleIdEE10Policy1000EN6thrust24THRUST_300001_SM_1000_NS12zip_iteratorINS8_IJNSF_6detail15normal_iteratorINSF_10device_ptrIdEEEENSF_17counting_iteratorIiNSF_11use_defaultESN_SN_EEEEEEEySB_S9_NS7_10__identityEEEvT0_PT3_T1_NS0_13GridEvenShareISV_EET2_T4__param_0[16],
	.param .u64 .ptr .align 1 _ZN3cub18CUB_300001_SM_10006detail6reduce18DeviceReduceKernelINS2_10policy_hubIN4cuda3std3__45tupleIJdiEEEy12larger_tupleIdEE10Policy1000EN6thrust24THRUST_300001_SM_1000_NS12zip_iteratorINS8_IJNSF_6detail15normal_iteratorINSF_10device_ptrIdEEEENSF_17counting_iteratorIiNSF_11use_defaultESN_SN_EEEEEEEySB_S9_NS7_10__identityEEEvT0_PT3_T1_NS0_13GridEvenShareISV_EET2_T4__param_1,
	.param .u64 _ZN3cub18CUB_300001_SM_10006detail6reduce18DeviceReduceKernelINS2_10policy_hubIN4cuda3std3__45tupleIJdiEEEy12larger_tupleIdEE10Policy1000EN6thrust24THRUST_300001_SM_1000_NS12zip_iteratorINS8_IJNSF_6detail15normal_iteratorINSF_10device_ptrIdEEEENSF_17counting_iteratorIiNSF_11use_defaultESN_SN_EEEEEEEySB_S9_NS7_10__identityEEEvT0_PT3_T1_NS0_13GridEvenShareISV_EET2_T4__param_2,
	.param .align 8 .b8 _ZN3cub18CUB_300001_SM_10006detail6reduce18DeviceReduceKernelINS2_10policy_hubIN4cuda3std3__45tupleIJdiEEEy12larger_tupleIdEE10Policy1000EN6thrust24THRUST_300001_SM_1000_NS12zip_iteratorINS8_IJNSF_6detail15normal_iteratorINSF_10device_ptrIdEEEENSF_17counting_iteratorIiNSF_11use_defaultESN_SN_EEEEEEEySB_S9_NS7_10__identityEEEvT0_PT3_T1_NS0_13GridEvenShareISV_EET2_T4__param_3[72],
	.param .align 1 .b8 _ZN3cub18CUB_300001_SM_10006detail6reduce18DeviceReduceKernelINS2_10policy_hubIN4cuda3std3__45tupleIJdiEEEy12larger_tupleIdEE10Policy1000EN6thrust24THRUST_300001_SM_1000_NS12zip_iteratorINS8_IJNSF_6detail15normal_iteratorINSF_10device_ptrIdEEEENSF_17counting_iteratorIiNSF_11use_defaultESN_SN_EEEEEEEySB_S9_NS7_10__identityEEEvT0_PT3_T1_NS0_13GridEvenShareISV_EET2_T4__param_4[1],
	.param .align 1 .b8 _ZN3cub18CUB_300001_SM_10006detail6reduce18DeviceReduceKernelINS2_10policy_hubIN4cuda3std3__45tupleIJdiEEEy12larger_tupleIdEE10Policy1000EN6thrust24THRUST_300001_SM_1000_NS12zip_iteratorINS8_IJNSF_6detail15normal_iteratorINSF_10device_ptrIdEEEENSF_17counting_iteratorIiNSF_11use_defaultESN_SN_EEEEEEEySB_S9_NS7_10__identityEEEvT0_PT3_T1_NS0_13GridEvenShareISV_EET2_T4__param_5[1]
)
.maxntid 256
{
	.reg .pred 	%p<276>;
	.reg .b16 	%rs<163>;
	.reg .b32 	%r<811>;
	.reg .b64 	%rd<76>;
	.reg .b64 	%fd<228>;
	// demoted variable
	.shared .align 8 .b8 _ZZN3cub18CUB_300001_SM_10006detail6reduce18DeviceReduceKernelINS2_10policy_hubIN4cuda3std3__45tupleIJdiEEEy12larger_tupleIdEE10Policy1000EN6thrust24THRUST_300001_SM_1000_NS12zip_iteratorINS8_IJNSF_6detail15normal_iteratorINSF_10device_ptrIdEEEENSF_17counting_iteratorIiNSF_11use_defaultESN_SN_EEEEEEEySB_S9_NS7_10__identityEEEvT0_PT3_T1_NS0_13GridEvenShareISV_EET2_T4_E12temp_storage[152];
	ld.param.u32 	%r1, [_ZN3cub18CUB_300001_SM_10006detail6reduce18DeviceReduceKernelINS2_10policy_hubIN4cuda3std3__45tupleIJdiEEEy12larger_tupleIdEE10Policy1000EN6thrust24THRUST_300001_SM_1000_NS12zip_iteratorINS8_IJNSF_6detail15normal_iteratorINSF_10device_ptrIdEEEENSF_17counting_iteratorIiNSF_11use_defaultESN_SN_EEEEEEEySB_S9_NS7_10__identityEEEvT0_PT3_T1_NS0_13GridEvenShareISV_EET2_T4__param_0+8];
	ld.param.u64 	%rd1, [_ZN3cub18CUB_300001_SM_10006detail6reduce18DeviceReduceKernelINS2_10policy_hubIN4cuda3std3__45tupleIJdiEEEy12larger_tupleIdEE10Policy1000EN6thrust24THRUST_300001_SM_1000_NS12zip_iteratorINS8_IJNSF_6detail15normal_iteratorINSF_10device_ptrIdEEEENSF_17counting_iteratorIiNSF_11use_defaultESN_SN_EEEEEEEySB_S9_NS7_10__identityEEEvT0_PT3_T1_NS0_13GridEvenShareISV_EET2_T4__param_3+32];
	ld.param.u32 	%r180, [_ZN3cub18CUB_300001_SM_10006detail6reduce18DeviceReduceKernelINS2_10policy_hubIN4cuda3std3__45tupleIJdiEEEy12larger_tupleIdEE10Policy1000EN6thrust24THRUST_300001_SM_1000_NS12zip_iteratorINS8_IJNSF_6detail15normal_iteratorINSF_10device_ptrIdEEEENSF_17counting_iteratorIiNSF_11use_defaultESN_SN_EEEEEEEySB_S9_NS7_10__identityEEEvT0_PT3_T1_NS0_13GridEvenShareISV_EET2_T4__param_3+40];
	ld.param.u64 	%rd19, [_ZN3cub18CUB_300001_SM_10006detail6reduce18DeviceReduceKernelINS2_10policy_hubIN4cuda3std3__45tupleIJdiEEEy12larger_tupleIdEE10Policy1000EN6thrust24THRUST_300001_SM_1000_NS12zip_iteratorINS8_IJNSF_6detail15normal_iteratorINSF_10device_ptrIdEEEENSF_17counting_iteratorIiNSF_11use_defaultESN_SN_EEEEEEEySB_S9_NS7_10__identityEEEvT0_PT3_T1_NS0_13GridEvenShareISV_EET2_T4__param_0];
	ld.param.u64 	%rd18, [_ZN3cub18CUB_300001_SM_10006detail6reduce18DeviceReduceKernelINS2_10policy_hubIN4cuda3std3__45tupleIJdiEEEy12larger_tupleIdEE10Policy1000EN6thrust24THRUST_300001_SM_1000_NS12zip_iteratorINS8_IJNSF_6detail15normal_iteratorINSF_10device_ptrIdEEEENSF_17counting_iteratorIiNSF_11use_defaultESN_SN_EEEEEEEySB_S9_NS7_10__identityEEEvT0_PT3_T1_NS0_13GridEvenShareISV_EET2_T4__param_1];
	cvta.to.global.u64 	%rd2, %rd19;
	mov.u32 	%r2, %ctaid.x;
	shl.b32 	%r181, %r180, 10;
	cvt.s64.s32 	%rd3, %r181;
	shl.b32 	%r182, %r2, 10;
	cvt.u64.u32 	%rd4, %r182;
	sub.s64 	%rd5, %rd1, %rd4;
	setp.gt.u64 	%p1, %rd5, 1023;
	@%p1 bra 	$L__BB29_90;
	cvt.u32.u64 	%r376, %rd4;
	cvt.u32.u64 	%r3, %rd1;
	sub.s32 	%r4, %r3, %r376;
	mov.u32 	%r5, %tid.x;
	setp.ge.s32 	%p120, %r5, %r4;
	mov.f64 	%fd192, 0d0000000000000000;
	mov.b32 	%r770, 0;
	mov.u32 	%r745, %r5;
	@%p120 bra 	$L__BB29_3;
	add.s32 	%r378, %r376, %r5;
	mul.wide.u32 	%rd42, %r378, 8;
	add.s64 	%rd43, %rd2, %rd42;
	add.s32 	%r770, %r1, %r378;
	ld.global.f64 	%fd192, [%rd43];
	add.s32 	%r745, %r5, 256;
$L__BB29_3:
	setp.ge.s32 	%p121, %r745, %r4;
	@%p121 bra 	$L__BB29_20;
	not.b32 	%r381, %r745;
	add.s32 	%r382, %r381, %r3;
	sub.s32 	%r383, %r382, %r376;
	shr.u32 	%r384, %r383, 8;
	add.s32 	%r10, %r384, 1;
	and.b32  	%r11, %r10, 3;
	setp.lt.u32 	%p122, %r383, 768;
	@%p122 bra 	$L__BB29_15;
	and.b32  	%r385, %r10, 33554428;
	neg.s32 	%r737, %r385;
$L__BB29_6:
	cvt.s64.s32 	%rd44, %r745;
	add.s64 	%rd45, %rd44, %rd4;
	shl.b64 	%rd46, %rd45, 3;
	add.s64 	%rd6, %rd2, %rd46;
	cvt.u32.u64 	%r386, %rd45;
	add.s32 	%r16, %r1, %r386;
	ld.global.f64 	%fd4, [%rd6];
	setp.lt.f64 	%p123, %fd4, %fd192;
	@%p123 bra 	$L__BB29_8;
	setp.geu.f64 	%p124, %fd192, %fd4;
	setp.lt.s32 	%p125, %r16, %r770;
	and.pred  	%p126, %p124, %p125;
	selp.b32 	%r770, %r770, %r16, %p126;
	selp.f64 	%fd192, %fd192, %fd4, %p126;
$L__BB29_8:
	ld.global.f64 	%fd7, [%rd6+2048];
	setp.lt.f64 	%p127, %fd7, %fd192;
	@%p127 bra 	$L__BB29_10;
	add.s32 	%r387, %r16, 256;
	setp.geu.f64 	%p128, %fd192, %fd7;
	setp.lt.s32 	%p129, %r387, %r770;
	and.pred  	%p130, %p128, %p129;
	selp.b32 	%r770, %r770, %r387, %p130;
	selp.f64 	%fd192, %fd192, %fd7, %p130;
$L__BB29_10:
	ld.global.f64 	%fd10, [%rd6+4096];
	setp.lt.f64 	%p131, %fd10, %fd192;
	@%p131 bra 	$L__BB29_12;
	add.s32 	%r388, %r16, 512;
	setp.geu.f64 	%p132, %fd192, %fd10;
	setp.lt.s32 	%p133, %r388, %r770;
	and.pred  	%p134, %p132, %p133;
	selp.b32 	%r770, %r770, %r388, %p134;
	selp.f64 	%fd192, %fd192, %fd10, %p134;
$L__BB29_12:
	ld.global.f64 	%fd13, [%rd6+6144];
	setp.lt.f64 	%p135, %fd13, %fd192;
	@%p135 bra 	$L__BB29_14;
	add.s32 	%r389, %r16, 768;
	setp.geu.f64 	%p136, %fd192, %fd13;
	setp.lt.s32 	%p137, %r389, %r770;
	and.pred  	%p138, %p136, %p137;
	selp.b32 	%r770, %r770, %r389, %p138;
	selp.f64 	%fd192, %fd192, %fd13, %p138;
$L__BB29_14:
	add.s32 	%r745, %r745, 1024;
	add.s32 	%r737, %r737, 4;
	setp.ne.s32 	%p139, %r737, 0;
	@%p139 bra 	$L__BB29_6;
$L__BB29_15:
	setp.eq.s32 	%p140, %r11, 0;
	@%p140 bra 	$L__BB29_20;
	add.s32 	%r391, %r1, %r745;
	add.s32 	%r748, %r391, %r376;
	mul.wide.u32 	%rd47, %r2, 8192;
	add.s64 	%rd7, %rd2, %rd47;
	neg.s32 	%r747, %r11;
$L__BB29_17:
	.pragma "nounroll";
	mul.wide.s32 	%rd48, %r745, 8;
	add.s64 	%rd49, %rd7, %rd48;
	ld.global.f64 	%fd19, [%rd49];
	setp.lt.f64 	%p141, %fd19, %fd192;
	@%p141 bra 	$L__BB29_19;
	setp.geu.f64 	%p142, %fd192, %fd19;
	setp.lt.s32 	%p143, %r748, %r770;
	and.pred  	%p144, %p142, %p143;
	selp.b32 	%r770, %r770, %r748, %p144;
	selp.f64 	%fd192, %fd192, %fd19, %p144;
$L__BB29_19:
	add.s32 	%r745, %r745, 256;
	add.s32 	%r748, %r748, 256;
	add.s32 	%r747, %r747, 1;
	setp.ne.s32 	%p145, %r747, 0;
	@%p145 bra 	$L__BB29_17;
$L__BB29_20:
	setp.lt.s32 	%p146, %r4, 256;
	@%p146 bra 	$L__BB29_52;
	// begin inline asm
	mov.u32 %r567, %laneid;
	// end inline asm
	mov.b64 	%rd60, %fd192;
	mov.b64 	{%r569, %r574}, %rd60;
	mov.b32 	%r585, 1;
	mov.b32 	%r586, 31;
	mov.b32 	%r587, -1;
	// begin inline asm
	shfl.sync.down.b32 %r568, %r569, %r585, %r586, %r587;
	// end inline asm
	// begin inline asm
	shfl.sync.down.b32 %r573, %r574, %r585, %r586, %r587;
	// end inline asm
	mov.b64 	%rd61, {%r568, %r573};
	mov.b64 	%fd23, %rd61;
	// begin inline asm
	shfl.sync.down.b32 %r578, %r770, %r585, %r586, %r587;
	// end inline asm
	mov.b32 	%r584, 0;
	// begin inline asm
	shfl.sync.down.b32 %r583, %r584, %r585, %r586, %r587;
	// end inline asm
	setp.gt.s32 	%p215, %r567, 30;
	setp.gt.f64 	%p216, %fd192, %fd23;
	or.pred  	%p217, %p215, %p216;
	mov.b16 	%rs119, 0;
	mov.u16 	%rs120, %rs119;
	mov.u16 	%rs121, %rs119;
	mov.u16 	%rs122, %rs119;
	@%p217 bra 	$L__BB29_24;
	setp.geu.f64 	%p218, %fd192, %fd23;
	setp.lt.s32 	%p219, %r578, %r770;
	and.pred  	%p220, %p218, %p219;
	@%p220 bra 	$L__BB29_24;
	shr.u32 	%r588, %r583, 24;
	cvt.u16.u32 	%rs119, %r588;
	{ .reg .b16 tmp; mov.b32 {tmp, %rs120}, %r583; }
	shr.u32 	%r589, %r583, 8;
	cvt.u16.u32 	%rs121, %r589;
	cvt.u16.u32 	%rs122, %r583;
	mov.u32 	%r770, %r578;
	mov.f64 	%fd192, %fd23;
$L__BB29_24:
	cvt.u32.u16 	%r610, %rs122;
	and.b32  	%r611, %r610, 255;
	and.b16  	%rs111, %rs121, 255;
	mul.wide.u16 	%r612, %rs111, 256;
	or.b32  	%r613, %r612, %r611;
	cvt.u32.u16 	%r614, %rs120;
	shl.b32 	%r615, %r614, 16;
	and.b32  	%r616, %r615, 16711680;
	or.b32  	%r617, %r613, %r616;
	cvt.u32.u16 	%r618, %rs119;
	shl.b32 	%r619, %r618, 24;
	or.b32  	%r606, %r617, %r619;
	mov.b64 	%rd62, %fd192;
	mov.b64 	{%r591, %r596}, %rd62;
	mov.b32 	%r607, 2;
	mov.b32 	%r608, 31;
	mov.b32 	%r609, -1;
	// begin inline asm
	shfl.sync.down.b32 %r590, %r591, %r607, %r608, %r609;
	// end inline asm
	// begin inline asm
	shfl.sync.down.b32 %r595, %r596, %r607, %r608, %r609;
	// end inline asm
	mov.b64 	%rd63, {%r590, %r595};
	mov.b64 	%fd25, %rd63;
	// begin inline asm
	shfl.sync.down.b32 %r600, %r770, %r607, %r608, %r609;
	// end inline asm
	// begin inline asm
	shfl.sync.down.b32 %r605, %r606, %r607, %r608, %r609;
	// end inline asm
	setp.gt.s32 	%p221, %r567, 29;
	setp.gt.f64 	%p222, %fd192, %fd25;
	or.pred  	%p223, %p221, %p222;
	@%p223 bra 	$L__BB29_27;
	setp.geu.f64 	%p224, %fd192, %fd25;
	setp.lt.s32 	%p225, %r600, %r770;
	and.pred  	%p226, %p224, %p225;
	@%p226 bra 	$L__BB29_27;
	shr.u32 	%r620, %r605, 24;
	cvt.u16.u32 	%rs119, %r620;
	{ .reg .b16 tmp; mov.b32 {tmp, %rs120}, %r605; }
	shr.u32 	%r621, %r605, 8;
	cvt.u16.u32 	%rs121, %r621;
	cvt.u16.u32 	%rs122, %r605;
	mov.u32 	%r770, %r600;
	mov.f64 	%fd192, %fd25;
$L__BB29_27:
	cvt.u32.u16 	%r642, %rs122;
	and.b32  	%r643, %r642, 255;
	and.b16  	%rs112, %rs121, 255;
	mul.wide.u16 	%r644, %rs112, 256;
	or.b32  	%r645, %r644, %r643;
	cvt.u32.u16 	%r646, %rs120;
	shl.b32 	%r647, %r646, 16;
	and.b32  	%r648, %r647, 16711680;
	or.b32  	%r649, %r645, %r648;
	cvt.u32.u16 	%r650, %rs119;
	shl.b32 	%r651, %r650, 24;
	or.b32  	%r638, %r649, %r651;
	mov.b64 	%rd64, %fd192;
	mov.b64 	{%r623, %r628}, %rd64;
	mov.b32 	%r639, 4;
	mov.b32 	%r640, 31;
	mov.b32 	%r641, -1;
	// begin inline asm
	shfl.sync.down.b32 %r622, %r623, %r639, %r640, %r641;
	// end inline asm
	// begin inline asm
	shfl.sync.down.b32 %r627, %r628, %r639, %r640, %r641;
	// end inline asm
	mov.b64 	%rd65, {%r622, %r627};
	mov.b64 	%fd27, %rd65;
	// begin inline asm
	shfl.sync.down.b32 %r632, %r770, %r639, %r640, %r641;
	// end inline asm
	// begin inline asm
	shfl.sync.down.b32 %r637, %r638, %r639, %r640, %r641;
	// end inline asm
	setp.gt.s32 	%p227, %r567, 27;
	setp.gt.f64 	%p228, %fd192, %fd27;
	or.pred  	%p229, %p227, %p228;
	@%p229 bra 	$L__BB29_30;
	setp.geu.f64 	%p230, %fd192, %fd27;
	setp.lt.s32 	%p231, %r632, %r770;
	and.pred  	%p232, %p230, %p231;
	@%p232 bra 	$L__BB29_30;
	shr.u32 	%r652, %r637, 24;
	cvt.u16.u32 	%rs119, %r652;
	{ .reg .b16 tmp; mov.b32 {tmp, %rs120}, %r637; }
	shr.u32 	%r653, %r637, 8;
	cvt.u16.u32 	%rs121, %r653;
	cvt.u16.u32 	%rs122, %r637;
	mov.u32 	%r770, %r632;
	mov.f64 	%fd192, %fd27;
$L__BB29_30:
	cvt.u32.u16 	%r674, %rs122;
	and.b32  	%r675, %r674, 255;
	and.b16  	%rs113, %rs121, 255;
	mul.wide.u16 	%r676, %rs113, 256;
	or.b32  	%r677, %r676, %r675;
	cvt.u32.u16 	%r678, %rs120;
	shl.b32 	%r679, %r678, 16;
	and.b32  	%r680, %r679, 16711680;
	or.b32  	%r681, %r677, %r680;
	cvt.u32.u16 	%r682, %rs119;
	shl.b32 	%r683, %r682, 24;
	or.b32  	%r670, %r681, %r683;
	mov.b64 	%rd66, %fd192;
	mov.b64 	{%r655, %r660}, %rd66;
	mov.b32 	%r671, 8;
	mov.b32 	%r672, 31;
	mov.b32 	%r673, -1;
	// begin inline asm
	shfl.sync.down.b32 %r654, %r655, %r671, %r672, %r673;
	// end inline asm
	// begin inline asm
	shfl.sync.down.b32 %r659, %r660, %r671, %r672, %r673;
	// end inline asm
	mov.b64 	%rd67, {%r654, %r659};
	mov.b64 	%fd29, %rd67;
	// begin inline asm
	shfl.sync.down.b32 %r664, %r770, %r671, %r672, %r673;
	// end inline asm
	// begin inline asm
	shfl.sync.down.b32 %r669, %r670, %r671, %r672, %r673;
	// end inline asm
	setp.gt.s32 	%p233, %r567, 23;
	setp.gt.f64 	%p234, %fd192, %fd29;
	or.pred  	%p235, %p233, %p234;
	@%p235 bra 	$L__BB29_33;
	setp.geu.f64 	%p236, %fd192, %fd29;
	setp.lt.s32 	%p237, %r664, %r770;
	and.pred  	%p238, %p236, %p237;
	@%p238 bra 	$L__BB29_33;
	shr.u32 	%r684, %r669, 24;
	cvt.u16.u32 	%rs119, %r684;
	{ .reg .b16 tmp; mov.b32 {tmp, %rs120}, %r669; }
	shr.u32 	%r685, %r669, 8;
	cvt.u16.u32 	%rs121, %r685;
	cvt.u16.u32 	%rs122, %r669;
	mov.u32 	%r770, %r664;
	mov.f64 	%fd192, %fd29;
$L__BB29_33:
	cvt.u32.u16 	%r706, %rs122;
	and.b32  	%r707, %r706, 255;
	and.b16  	%rs114, %rs121, 255;
	mul.wide.u16 	%r708, %rs114, 256;
	or.b32  	%r709, %r708, %r707;
	cvt.u32.u16 	%r710, %rs120;
	shl.b32 	%r711, %r710, 16;
	and.b32  	%r712, %r711, 16711680;
	or.b32  	%r713, %r709, %r712;
	cvt.u32.u16 	%r714, %rs119;
	shl.b32 	%r715, %r714, 24;
	or.b32  	%r702, %r713, %r715;
	mov.b64 	%rd68, %fd192;
	mov.b64 	{%r687, %r692}, %rd68;
	mov.b32 	%r703, 16;
	mov.b32 	%r704, 31;
	mov.b32 	%r705, -1;
	// begin inline asm
	shfl.sync.down.b32 %r686, %r687, %r703, %r704, %r705;
	// end inline asm
	// begin inline asm
	shfl.sync.down.b32 %r691, %r692, %r703, %r704, %r705;
	// end inline asm
	mov.b64 	%rd69, {%r686, %r691};
	mov.b64 	%fd31, %rd69;
	// begin inline asm
	shfl.sync.down.b32 %r696, %r770, %r703, %r704, %r705;
	// end inline asm
	// begin inline asm
	shfl.sync.down.b32 %r701, %r702, %r703, %r704, %r705;
	// end inline asm
	setp.gt.s32 	%p239, %r567, 15;
	setp.gt.f64 	%p240, %fd192, %fd31;
	or.pred  	%p241, %p239, %p240;
	@%p241 bra 	$L__BB29_35;
	setp.geu.f64 	%p242, %fd192, %fd31;
	setp.lt.s32 	%p243, %r696, %r770;
	and.pred  	%p244, %p242, %p243;
	selp.b32 	%r770, %r770, %r696, %p244;
	selp.f64 	%fd192, %fd192, %fd31, %p244;
$L__BB29_35:
	setp.ne.s32 	%p245, %r567, 0;
	@%p245 bra 	$L__BB29_37;
	shr.u32 	%r716, %r5, 1;
	and.b32  	%r717, %r716, 496;
	mov.u32 	%r718, _ZZN3cub18CUB_300001_SM_10006detail6reduce18DeviceReduceKernelINS2_10policy_hubIN4cuda3std3__45tupleIJdiEEEy12larger_tupleIdEE10Policy1000EN6thrust24THRUST_300001_SM_1000_NS12zip_iteratorINS8_IJNSF_6detail15normal_iteratorINSF_10device_ptrIdEEEENSF_17counting_iteratorIiNSF_11use_defaultESN_SN_EEEEEEEySB_S9_NS7_10__identityEEEvT0_PT3_T1_NS0_13GridEvenShareISV_EET2_T4_E12temp_storage;
	add.s32 	%r719, %r718, %r717;
	st.shared.f64 	[%r719+8], %fd192;
	st.shared.u32 	[%r719+16], %r770;
$L__BB29_37:
	bar.sync 	0;
	setp.ne.s32 	%p246, %r5, 0;
	@%p246 bra 	$L__BB29_157;
	ld.shared.f64 	%fd34, [_ZZN3cub18CUB_300001_SM_10006detail6reduce18DeviceReduceKernelINS2_10policy_hubIN4cuda3std3__45tupleIJdiEEEy12larger_tupleIdEE10Policy1000EN6thrust24THRUST_300001_SM_1000_NS12zip_iteratorINS8_IJNSF_6detail15normal_iteratorINSF_10device_ptrIdEEEENSF_17counting_iteratorIiNSF_11use_defaultESN_SN_EEEEEEEySB_S9_NS7_10__identityEEEvT0_PT3_T1_NS0_13GridEvenShareISV_EET2_T4_E12temp_storage+24];
	setp.lt.f64 	%p247, %fd34, %fd192;
	@%p247 bra 	$L__BB29_40;
	ld.shared.u32 	%r720, [_ZZN3cub18CUB_300001_SM_10006detail6reduce18DeviceReduceKernelINS2_10policy_hubIN4cuda3std3__45tupleIJdiEEEy12larger_tupleIdEE10Policy1000EN6thrust24THRUST_300001_SM_1000_NS12zip_iteratorINS8_IJNSF_6detail15normal_iteratorINSF_10device_ptrIdEEEENSF_17counting_iteratorIiNSF_11use_defaultESN_SN_EEEEEEEySB_S9_NS7_10__identityEEEvT0_PT3_T1_NS0_13GridEvenShareISV_EET2_T4_E12temp_storage+32];
	setp.geu.f64 	%p248, %fd192, %fd34;
	setp.lt.s32 	%p249, %r720, %r770;
	and.pred  	%p250, %p248, %p249;
	selp.b32 	%r770, %r770, %r720, %p250;
	selp.f64 	%fd192, %fd192, %fd34, %p250;
$L__BB29_40:
	ld.shared.f64 	%fd37, [_ZZN3cub18CUB_300001_SM_10006detail6reduce18DeviceReduceKernelINS2_10policy_hubIN4cuda3std3__45tupleIJdiEEEy12larger_tupleIdEE10Policy1000EN6thrust24THRUST_300001_SM_1000_NS12zip_iteratorINS8_IJNSF_6detail15normal_iteratorINSF_10device_ptrIdEEEENSF_17counting_iteratorIiNSF_11use_defaultESN_SN_EEEEEEEySB_S9_NS7_10__identityEEEvT0_PT3_T1_NS0_13GridEvenShareISV_EET2_T4_E12temp_storage+40];
	setp.lt.f64 	%p251, %fd37, %fd192;
	@%p251 bra 	$L__BB29_42;
	ld.shared.u32 	%r722, [_ZZN3cub18CUB_300001_SM_10006detail6reduce18DeviceReduceKernelINS2_10policy_hubIN4cuda3std3__45tupleIJdiEEEy12larger_tupleIdEE10Policy1000EN6thrust24THRUST_300001_SM_1000_NS12zip_iteratorINS8_IJNSF_6detail15normal_iteratorINSF_10device_ptrIdEEEENSF_17counting_iteratorIiNSF_11use_defaultESN_SN_EEEEEEEySB_S9_NS7_10__identityEEEvT0_PT3_T1_NS0_13GridEvenShareISV_EET2_T4_E12temp_storage+48];
	setp.geu.f64 	%p252, %fd192, %fd37;
	setp.lt.s32 	%p253, %r722, %r770;
	and.pred  	%p254, %p252, %p253;
	selp.b32 	%r770, %r770, %r722, %p254;
	selp.f64 	%fd192, %fd192, %fd37, %p254;
$L__BB29_42:
	ld.shared.f64 	%fd40, [_ZZN3cub18CUB_300001_SM_10006detail6reduce18DeviceReduceKernelINS2_10policy_hubIN4cuda3std3__45tupleIJdiEEEy12larger_tupleIdEE10Policy1000EN6thrust24THRUST_300001_SM_1000_NS12zip_iteratorINS8_IJNSF_6detail15normal_iteratorINSF_10device_ptrIdEEEENSF_17counting_iteratorIiNSF_11use_defaultESN_SN_EEEEEEEySB_S9_NS7_10__identityEEEvT0_PT3_T1_NS0_13GridEvenShareISV_EET2_T4_E12temp_storage+56];
	setp.lt.f64 	%p255, %fd40, %fd192;
	@%p255 bra 	$L__BB29_44;
	ld.shared.u32 	%r724, [_ZZN3cub18CUB_300001_SM_10006detail6reduce18DeviceReduceKernelINS2_10policy_hubIN4cuda3std3__45tupleIJdiEEEy12larger_tupleIdEE10Policy1000EN6thrust24THRUST_300001_SM_1000_NS12zip_iteratorINS8_IJNSF_6detail15normal_iteratorINSF_10device_ptrIdEEEENSF_17counting_iteratorIiNSF_11use_defaultESN_SN_EEEEEEEySB_S9_NS7_10__identityEEEvT0_PT3_T1_NS0_13GridEvenShareISV_EET2_T4_E12temp_storage+64];
	setp.geu.f64 	%p256, %fd192, %fd40;
	setp.lt.s32 	%p257, %r724, %r770;
	and.pred  	%p258, %p256, %p257;
	selp.b32 	%r770, %r770, %r724, %p258;
	selp.f64 	%fd192, %fd192, %fd40, %p258;
$L__BB29_44:
	ld.shared.f64 	%fd43, [_ZZN3cub18CUB_300001_SM_10006detail6reduce18DeviceReduceKernelINS2_10policy_hubIN4cuda3std3__45tupleIJdiEEEy12larger_tupleIdEE10Policy1000EN6thrust24THRUST_300001_SM_1000_NS12zip_iteratorINS8_IJNSF_6detail15normal_iteratorINSF_10device_ptrIdEEEENSF_17counting_iteratorIiNSF_11use_defaultESN_SN_EEEEEEEySB_S9_NS7_10__identityEEEvT0_PT3_T1_NS0_13GridEvenShareISV_EET2_T4_E12temp_storage+72];
	setp.lt.f64 	%p259, %fd43, %fd192;
	@%p259 bra 	$L__BB29_46;
	ld.shared.u32 	%r726, [_ZZN3cub18CUB_300001_SM_10006detail6reduce18DeviceReduceKernelINS2_10policy_hubIN4cuda3std3__45tupleIJdiEEEy12larger_tupleIdEE10Policy1000EN6thrust24THRUST_300001_SM_1000_NS12zip_iteratorINS8_IJNSF_6detail15normal_iteratorINSF_10device_ptrIdEEEENSF_17counting_iteratorIiNSF_11use_defaultESN_SN_EEEEEEEySB_S9_NS7_10__identityEEEvT0_PT3_T1_NS0_13GridEvenShareISV_EET2_T4_E12temp_storage+80];
	setp.geu.f64 	%p260, %fd192, %fd43;
	setp.lt.s32 	%p261, %r726, %r770;
	and.pred  	%p262, %p260, %p261;
	selp.b32 	%r770, %r770, %r726, %p262;
	selp.f64 	%fd192, %fd192, %fd43, %p262;
$L__BB29_46:
	ld.shared.f64 	%fd46, [_ZZN3cub18CUB_300001_SM_10006detail6reduce18DeviceReduceKernelINS2_10policy_hubIN4cuda3std3__45tupleIJdiEEEy12larger_tupleIdEE10Policy1000EN6thrust24THRUST_300001_SM_1000_NS12zip_iteratorINS8_IJNSF_6detail15normal_iteratorINSF_10device_ptrIdEEEENSF_17counting_iteratorIiNSF_11use_defaultESN_SN_EEEEEEEySB_S9_NS7_10__identityEEEvT0_PT3_T1_NS0_13GridEvenShareISV_EET2_T4_E12temp_storage+88];
	setp.lt.f64 	%p263, %fd46, %fd192;
	@%p263 bra 	$L__BB29_48;
	ld.shared.u32 	%r728, [_ZZN3cub18CUB_300001_SM_10006detail6reduce18DeviceReduceKernelINS2_10policy_hubIN4cuda3std3__45tupleIJdiEEEy12larger_tupleIdEE10Policy1000EN6thrust24THRUST_300001_SM_1000_NS12zip_iteratorINS8_IJNSF_6detail15normal_iteratorINSF_10device_ptrIdEEEENSF_17counting_iteratorIiNSF_11use_defaultESN_SN_EEEEEEEySB_S9_NS7_10__identityEEEvT0_PT3_T1_NS0_13GridEvenShareISV_EET2_T4_E12temp_storage+96];
	setp.geu.f64 	%p264, %fd192, %fd46;
	setp.lt.s32 	%p265, %r728, %r770;
	and.pred  	%p266, %p264, %p265;
	selp.b32 	%r770, %r770, %r728, %p266;
	selp.f64 	%fd192, %fd192, %fd46, %p266;
$L__BB29_48:
	ld.shared.f64 	%fd49, [_ZZN3cub18CUB_300001_SM_10006detail6reduce18DeviceReduceKernelINS2_10policy_hubIN4cuda3std3__45tupleIJdiEEEy12larger_tupleIdEE10Policy1000EN6thrust24THRUST_300001_SM_1000_NS12zip_iteratorINS8_IJNSF_6detail15normal_iteratorINSF_10device_ptrIdEEEENSF_17counting_iteratorIiNSF_11use_defaultESN_SN_EEEEEEEySB_S9_NS7_10__identityEEEvT0_PT3_T1_NS0_13GridEvenShareISV_EET2_T4_E12temp_storage+104];
	setp.lt.f64 	%p267, %fd49, %fd192;
	@%p267 bra 	$L__BB29_50;
	ld.shared.u32 	%r730, [_ZZN3cub18CUB_300001_SM_10006detail6reduce18DeviceReduceKernelINS2_10policy_hubIN4cuda3std3__45tupleIJdiEEEy12larger_tupleIdEE10Policy1000EN6thrust24THRUST_300001_SM_1000_NS12zip_iteratorINS8_IJNSF_6detail15normal_iteratorINSF_10device_ptrIdEEEENSF_17counting_iteratorIiNSF_11use_defaultESN_SN_EEEEEEEySB_S9_NS7_10__identityEEEvT0_PT3_T1_NS0_13GridEvenShareISV_EET2_T4_E12temp_storage+112];
	setp.geu.f64 	%p268, %fd192, %fd49;
	setp.lt.s32 	%p269, %r730, %r770;
	and.pred  	%p270, %p268, %p269;
	selp.b32 	%r770, %r770, %r730, %p270;
	selp.f64 	%fd192, %fd192, %fd49, %p270;
$L__BB29_50:
	ld.shared.f64 	%fd52, [_ZZN3cub18CUB_300001_SM_10006detail6reduce18DeviceReduceKernelINS2_10policy_hubIN4cuda3std3__45tupleIJdiEEEy12larger_tupleIdEE10Policy1000EN6thrust24THRUST_300001_SM_1000_NS12zip_iteratorINS8_IJNSF_6detail15normal_iteratorINSF_10device_ptrIdEEEENSF_17counting_iteratorIiNSF_11use_defaultESN_SN_EEEEEEEySB_S9_NS7_10__identityEEEvT0_PT3_T1_NS0_13GridEvenShareISV_EET2_T4_E12temp_storage+120];
	setp.lt.f64 	%p271, %fd52, %fd192;
	@%p271 bra 	$L__BB29_157;
	ld.shared.u32 	%r732, [_ZZN3cub18CUB_300001_SM_10006detail6reduce18DeviceReduceKernelINS2_10policy_hubIN4cuda3std3__45tupleIJdiEEEy12larger_tupleIdEE10Policy1000EN6thrust24THRUST_300001_SM_1000_NS12zip_iteratorINS8_IJNSF_6detail15normal_iteratorINSF_10device_ptrIdEEEENSF_17counting_iteratorIiNSF_11use_defaultESN_SN_EEEEEEEySB_S9_NS7_10__identityEEEvT0_PT3_T1_NS0_13GridEvenShareISV_EET2_T4_E12temp_storage+128];
	setp.geu.f64 	%p272, %fd192, %fd52;
	setp.lt.s32 	%p273, %r732, %r770;
	and.pred  	%p274, %p272, %p273;
	selp.b32 	%r770, %r770, %r732, %p274;
	selp.f64 	%fd192, %fd192, %fd52, %p274;
	bra.uni 	$L__BB29_157;
$L__BB29_52:
	// begin inline asm
	mov.u32 %r392, %laneid;
	// end inline asm
	and.b32  	%r413, %r5, 992;
	add.s32 	%r414, %r413, 32;
	setp.gt.s32 	%p147, %r414, %r4;
	not.b32 	%r415, %r413;
	add.s32 	%r416, %r4, %r415;
	selp.b32 	%r411, %r416, 31, %p147;
	mov.b64 	%rd50, %fd192;
	mov.b64 	{%r394, %r399}, %rd50;
	mov.b32 	%r410, 1;
	mov.b32 	%r412, -1;
	// begin inline asm
	shfl.sync.down.b32 %r393, %r394, %r410, %r411, %r412;
	// end inline asm
	// begin inline asm
	shfl.sync.down.b32 %r398, %r399, %r410, %r411, %r412;
	// end inline asm
	mov.b64 	%rd51, {%r393, %r398};
	mov.b64 	%fd54, %rd51;
	// begin inline asm
	shfl.sync.down.b32 %r403, %r770, %r410, %r411, %r412;
	// end inline asm
	mov.b32 	%r409, 0;
	// begin inline asm
	shfl.sync.down.b32 %r408, %r409, %r410, %r411, %r412;
	// end inline asm
	setp.ge.s32 	%p148, %r392, %r411;
	setp.gt.f64 	%p149, %fd192, %fd54;
	or.pred  	%p150, %p148, %p149;
	mov.b16 	%rs135, 0;
	mov.u16 	%rs136, %rs135;
	mov.u16 	%rs137, %rs135;
	mov.u16 	%rs138, %rs135;
	@%p150 bra 	$L__BB29_55;
	setp.geu.f64 	%p151, %fd192, %fd54;
	setp.lt.s32 	%p152, %r403, %r770;
	and.pred  	%p153, %p151, %p152;
	@%p153 bra 	$L__BB29_55;
	shr.u32 	%r417, %r408, 24;
	cvt.u16.u32 	%rs135, %r417;
	{ .reg .b16 tmp; mov.b32 {tmp, %rs136}, %r408; }
	shr.u32 	%r418, %r408, 8;
	cvt.u16.u32 	%rs137, %r418;
	cvt.u16.u32 	%rs138, %r408;
	mov.u32 	%r770, %r403;
	mov.f64 	%fd192, %fd54;
$L__BB29_55:
	cvt.u32.u16 	%r439, %rs138;
	and.b32  	%r440, %r439, 255;
	and.b16  	%rs105, %rs137, 255;
	mul.wide.u16 	%r441, %rs105, 256;
	or.b32  	%r442, %r441, %r440;
	cvt.u32.u16 	%r443, %rs136;
	shl.b32 	%r444, %r443, 16;
	and.b32  	%r445, %r444, 16711680;
	or.b32  	%r446, %r442, %r445;
	cvt.u32.u16 	%r447, %rs135;
	shl.b32 	%r448, %r447, 24;
	or.b32  	%r435, %r446, %r448;
	mov.b64 	%rd52, %fd192;
	mov.b64 	{%r420, %r425}, %rd52;
	mov.b32 	%r436, 2;
	mov.b32 	%r438, -1;
	// begin inline asm
	shfl.sync.down.b32 %r419, %r420, %r436, %r411, %r438;
	// end inline asm
	// begin inline asm
	shfl.sync.down.b32 %r424, %r425, %r436, %r411, %r438;
	// end inline asm
	mov.b64 	%rd53, {%r419, %r424};
	mov.b64 	%fd56, %rd53;
	// begin inline asm
	shfl.sync.down.b32 %r429, %r770, %r436, %r411, %r438;
	// end inline asm
	// begin inline asm
	shfl.sync.down.b32 %r434, %r435, %r436, %r411, %r438;
	// end inline asm
	add.s32 	%r449, %r392, 2;
	setp.gt.s32 	%p154, %r449, %r411;
	setp.gt.f64 	%p155, %fd192, %fd56;
	or.pred  	%p156, %p154, %p155;
	@%p156 bra 	$L__BB29_58;
	setp.geu.f64 	%p157, %fd192, %fd56;
	setp.lt.s32 	%p158, %r429, %r770;
	and.pred  	%p159, %p157, %p158;
	@%p159 bra 	$L__BB29_58;
	shr.u32 	%r450, %r434, 24;
	cvt.u16.u32 	%rs135, %r450;
	{ .reg .b16 tmp; mov.b32 {tmp, %rs136}, %r434; }
	shr.u32 	%r451, %r434, 8;
	cvt.u16.u32 	%rs137, %r451;
	cvt.u16.u32 	%rs138, %r434;
	mov.u32 	%r770, %r429;
	mov.f64 	%fd192, %fd56;
$L__BB29_58:
	cvt.u32.u16 	%r472, %rs138;
	and.b32  	%r473, %r472, 255;
	and.b16  	%rs106, %rs137, 255;
	mul.wide.u16 	%r474, %rs106, 256;
	or.b32  	%r475, %r474, %r473;
	cvt.u32.u16 	%r476, %rs136;
	shl.b32 	%r477, %r476, 16;
	and.b32  	%r478, %r477, 16711680;
	or.b32  	%r479, %r475, %r478;
	cvt.u32.u16 	%r480, %rs135;
	shl.b32 	%r481, %r480, 24;
	or.b32  	%r468, %r479, %r481;
	mov.b64 	%rd54, %fd192;
	mov.b64 	{%r453, %r458}, %rd54;
	mov.b32 	%r469, 4;
	mov.b32 	%r471, -1;
	// begin inline asm
	shfl.sync.down.b32 %r452, %r453, %r469, %r411, %r471;
	// end inline asm
	// begin inline asm
	shfl.sync.down.b32 %r457, %r458, %r469, %r411, %r471;
	// end inline asm
	mov.b64 	%rd55, {%r452, %r457};
	mov.b64 	%fd58, %rd55;
	// begin inline asm
	shfl.sync.down.b32 %r462, %r770, %r469, %r411, %r471;
	// end inline asm
	// begin inline asm
	shfl.sync.down.b32 %r467, %r468, %r469, %r411, %r471;
	// end inline asm
	add.s32 	%r482, %r392, 4;
	setp.gt.s32 	%p160, %r482, %r411;
	setp.gt.f64 	%p161, %fd192, %fd58;
	or.pred  	%p162, %p160, %p161;
	@%p162 bra 	$L__BB29_61;
	setp.geu.f64 	%p163, %fd192, %fd58;
	setp.lt.s32 	%p164, %r462, %r770;
	and.pred  	%p165, %p163, %p164;
	@%p165 bra 	$L__BB29_61;
	shr.u32 	%r483, %r467, 24;
	cvt.u16.u32 	%rs135, %r483;
	{ .reg .b16 tmp; mov.b32 {tmp, %rs136}, %r467; }
	shr.u32 	%r484, %r467, 8;
	cvt.u16.u32 	%rs137, %r484;
	cvt.u16.u32 	%rs138, %r467;
	mov.u32 	%r770, %r462;
	mov.f64 	%fd192, %fd58;
$L__BB29_61:
	cvt.u32.u16 	%r505, %rs138;
	and.b32  	%r506, %r505, 255;
	and.b16  	%rs107, %rs137, 255;
	mul.wide.u16 	%r507, %rs107, 256;
	or.b32  	%r508, %r507, %r506;
	cvt.u32.u16 	%r509, %rs136;
	shl.b32 	%r510, %r509, 16;
	and.b32  	%r511, %r510, 16711680;
	or.b32  	%r512, %r508, %r511;
	cvt.u32.u16 	%r513, %rs135;
	shl.b32 	%r514, %r513, 24;
	or.b32  	%r501, %r512, %r514;
	mov.b64 	%rd56, %fd192;
	mov.b64 	{%r486, %r491}, %rd56;
	mov.b32 	%r502, 8;
	mov.b32 	%r504, -1;
	// begin inline asm
	shfl.sync.down.b32 %r485, %r486, %r502, %r411, %r504;
	// end inline asm
	// begin inline asm
	shfl.sync.down.b32 %r490, %r491, %r502, %r411, %r504;
	// end inline asm
	mov.b64 	%rd57, {%r485, %r490};
	mov.b64 	%fd60, %rd57;
	// begin inline asm
	shfl.sync.down.b32 %r495, %r770, %r502, %r411, %r504;
	// end inline asm
	// begin inline asm
	shfl.sync.down.b32 %r500, %r501, %r502, %r411, %r504;
	// end inline asm
	add.s32 	%r515, %r392, 8;
	setp.gt.s32 	%p166, %r515, %r411;
	setp.gt.f64 	%p167, %fd192, %fd60;
	or.pred  	%p168, %p166, %p167;
	@%p168 bra 	$L__BB29_64;
	setp.geu.f64 	%p169, %fd192, %fd60;
	setp.lt.s32 	%p170, %r495, %r770;
	and.pred  	%p171, %p169, %p170;
	@%p171 bra 	$L__BB29_64;
	shr.u32 	%r516, %r500, 24;
	cvt.u16.u32 	%rs135, %r516;
	{ .reg .b16 tmp; mov.b32 {tmp, %rs136}, %r500; }
	shr.u32 	%r517, %r500, 8;
	cvt.u16.u32 	%rs137, %r517;
	cvt.u16.u32 	%rs138, %r500;
	mov.u32 	%r770, %r495;
	mov.f64 	%fd192, %fd60;
$L__BB29_64:
	cvt.u32.u16 	%r538, %rs138;
	and.b32  	%r539, %r538, 255;
	and.b16  	%rs108, %rs137, 255;
	mul.wide.u16 	%r540, %rs108, 256;
	or.b32  	%r541, %r540, %r539;
	cvt.u32.u16 	%r542, %rs136;
	shl.b32 	%r543, %r542, 16;
	and.b32  	%r544, %r543, 16711680;
	or.b32  	%r545, %r541, %r544;
	cvt.u32.u16 	%r546, %rs135;
	shl.b32 	%r547, %r546, 24;
	or.b32  	%r534, %r545, %r547;
	mov.b64 	%rd58, %fd192;
	mov.b64 	{%r519, %r524}, %rd58;
	mov.b32 	%r535, 16;
	mov.b32 	%r537, -1;
	// begin inline asm
	shfl.sync.down.b32 %r518, %r519, %r535, %r411, %r537;
	// end inline asm
	// begin inline asm
	shfl.sync.down.b32 %r523, %r524, %r535, %r411, %r537;
	// end inline asm
	mov.b64 	%rd59, {%r518, %r523};
	mov.b64 	%fd62, %rd59;
	// begin inline asm
	shfl.sync.down.b32 %r528, %r770, %r535, %r411, %r537;
	// end inline asm
	// begin inline asm
	shfl.sync.down.b32 %r533, %r534, %r535, %r411, %r537;
	// end inline asm
	add.s32 	%r548, %r392, 16;
	setp.gt.s32 	%p172, %r548, %r411;
	setp.gt.f64 	%p173, %fd192, %fd62;
	or.pred  	%p174, %p172, %p173;
	@%p174 bra 	$L__BB29_66;
	setp.geu.f64 	%p175, %fd192, %fd62;
	setp.lt.s32 	%p176, %r528, %r770;
	and.pred  	%p177, %p175, %p176;
	selp.b32 	%r770, %r770, %r528, %p177;
	selp.f64 	%fd192, %fd192, %fd62, %p177;
$L__BB29_66:
	setp.ne.s32 	%p178, %r392, 0;
	@%p178 bra 	$L__BB29_68;
	shr.u32 	%r549, %r5, 1;
	and.b32  	%r550, %r549, 496;
	mov.u32 	%r551, _ZZN3cub18CUB_300001_SM_10006detail6reduce18DeviceReduceKernelINS2_10policy_hubIN4cuda3std3__45tupleIJdiEEEy12larger_tupleIdEE10Policy1000EN6thrust24THRUST_300001_SM_1000_NS12zip_iteratorINS8_IJNSF_6detail15normal_iteratorINSF_10device_ptrIdEEEENSF_17counting_iteratorIiNSF_11use_defaultESN_SN_EEEEEEEySB_S9_NS7_10__identityEEEvT0_PT3_T1_NS0_13GridEvenShareISV_EET2_T4_E12temp_storage;
	add.s32 	%r552, %r551, %r550;
	st.shared.f64 	[%r552+8], %fd192;
	st.shared.u32 	[%r552+16], %r770;
$L__BB29_68:
	bar.sync 	0;
	setp.ne.s32 	%p179, %r5, 0;
	@%p179 bra 	$L__BB29_157;
	setp.lt.s32 	%p180, %r4, 33;
	@%p180 bra 	$L__BB29_72;
	ld.shared.f64 	%fd65, [_ZZN3cub18CUB_300001_SM_10006detail6reduce18DeviceReduceKernelINS2_10policy_hubIN4cuda3std3__45tupleIJdiEEEy12larger_tupleIdEE10Policy1000EN6thrust24THRUST_300001_SM_1000_NS12zip_iteratorINS8_IJNSF_6detail15normal_iteratorINSF_10device_ptrIdEEEENSF_17counting_iteratorIiNSF_11use_defaultESN_SN_EEEEEEEySB_S9_NS7_10__identityEEEvT0_PT3_T1_NS0_13GridEvenShareISV_EET2_T4_E12temp_storage+24];
	setp.lt.f64 	%p181, %fd65, %fd192;
	@%p181 bra 	$L__BB29_72;
	ld.shared.u32 	%r553, [_ZZN3cub18CUB_300001_SM_10006detail6reduce18DeviceReduceKernelINS2_10policy_hubIN4cuda3std3__45tupleIJdiEEEy12larger_tupleIdEE10Policy1000EN6thrust24THRUST_300001_SM_1000_NS12zip_iteratorINS8_IJNSF_6detail15normal_iteratorINSF_10device_ptrIdEEEENSF_17counting_iteratorIiNSF_11use_defaultESN_SN_EEEEEEEySB_S9_NS7_10__identityEEEvT0_PT3_T1_NS0_13GridEvenShareISV_EET2_T4_E12temp_storage+32];
	setp.geu.f64 	%p182, %fd192, %fd65;
	setp.lt.s32 	%p183, %r553, %r770;
	and.pred  	%p184, %p182, %p183;
	selp.f64 	%fd192, %fd192, %fd65, %p184;
	selp.b32 	%r770, %r770, %r553, %p184;
$L__BB29_72:
	setp.lt.s32 	%p185, %r4, 65;
	@%p185 bra 	$L__BB29_75;
	ld.shared.f64 	%fd68, [_ZZN3cub18CUB_300001_SM_10006detail6reduce18DeviceReduceKernelINS2_10policy_hubIN4cuda3std3__45tupleIJdiEEEy12larger_tupleIdEE10Policy1000EN6thrust24THRUST_300001_SM_1000_NS12zip_iteratorINS8_IJNSF_6detail15normal_iteratorINSF_10device_ptrIdEEEENSF_17counting_iteratorIiNSF_11use_defaultESN_SN_EEEEEEEySB_S9_NS7_10__identityEEEvT0_PT3_T1_NS0_13GridEvenShareISV_EET2_T4_E12temp_storage+40];
	setp.lt.f64 	%p186, %fd68, %fd192;
	@%p186 bra 	$L__BB29_75;
	ld.shared.u32 	%r555, [_ZZN3cub18CUB_300001_SM_10006detail6reduce18DeviceReduceKernelINS2_10policy_hubIN4cuda3std3__45tupleIJdiEEEy12larger_tupleIdEE10Policy1000EN6thrust24THRUST_300001_SM_1000_NS12zip_iteratorINS8_IJNSF_6detail15normal_iteratorINSF_10device_ptrIdEEEENSF_17counting_iteratorIiNSF_11use_defaultESN_SN_EEEEEEEySB_S9_NS7_10__identityEEEvT0_PT3_T1_NS0_13GridEvenShareISV_EET2_T4_E12temp_storage+48];
	setp.geu.f64 	%p187, %fd192, %fd68;
	setp.lt.s32 	%p188, %r555, %r770;
	and.pred  	%p189, %p187, %p188;
	selp.f64 	%fd192, %fd192, %fd68, %p189;
	selp.b32 	%r770, %r770, %r555, %p189;
$L__BB29_75:
	setp.lt.s32 	%p190, %r4, 97;
	@%p190 bra 	$L__BB29_78;
	ld.shared.f64 	%fd71, [_ZZN3cub18CUB_300001_SM_10006detail6reduce18DeviceReduceKernelINS2_10policy_hubIN4cuda3std3__45tupleIJdiEEEy12larger_tupleIdEE10Policy1000EN6thrust24THRUST_300001_SM_1000_NS12zip_iteratorINS8_IJNSF_6detail15normal_iteratorINSF_10device_ptrIdEEEENSF_17counting_iteratorIiNSF_11use_defaultESN_SN_EEEEEEEySB_S9_NS7_10__identityEEEvT0_PT3_T1_NS0_13GridEvenShareISV_EET2_T4_E12temp_storage+56];
	setp.lt.f64 	%p191, %fd71, %fd192;
	@%p191 bra 	$L__BB29_78;
	ld.shared.u32 	%r557, [_ZZN3cub18CUB_300001_SM_10006detail6reduce18DeviceReduceKernelINS2_10policy_hubIN4cuda3std3__45tupleIJdiEEEy12larger_tupleIdEE10Policy1000EN6thrust24THRUST_300001_SM_1000_NS12zip_iteratorINS8_IJNSF_6detail15normal_iteratorINSF_10device_ptrIdEEEENSF_17counting_iteratorIiNSF_11use_defaultESN_SN_EEEEEEEySB_S9_NS7_10__identityEEEvT0_PT3_T1_NS0_13GridEvenShareISV_EET2_T4_E12temp_storage+64];
	setp.geu.f64 	%p192, %fd192, %fd71;
	setp.lt.s32 	%p193, %r557, %r770;
	and.pred  	%p194, %p192, %p193;
	selp.f64 	%fd192, %fd192, %fd71, %p194;
	selp.b32 	%r770, %r770, %r557, %p194;
$L__BB29_78:
	setp.lt.s32 	%p195, %r4, 129;
	@%p195 bra 	$L__BB29_81;
	ld.shared.f64 	%fd74, [_ZZN3cub18CUB_300001_SM_10006detail6reduce18DeviceReduceKernelINS2_10policy_hubIN4cuda3std3__45tupleIJdiEEEy12larger_tupleIdEE10Policy1000EN6thrust24THRUST_300001_SM_1000_NS12zip_iteratorINS8_IJNSF_6detail15normal_iteratorINSF_10device_ptrIdEEEENSF_17counting_iteratorIiNSF_11use_defaultESN_SN_EEEEEEEySB_S9_NS7_10__identityEEEvT0_PT3_T1_NS0_13GridEvenShareISV_EET2_T4_E12temp_storage+72];
	setp.lt.f64 	%p196, %fd74, %fd192;
	@%p196 bra 	$L__BB29_81;
	ld.shared.u32 	%r559, [_ZZN3cub18CUB_300001_SM_10006detail6reduce18DeviceReduceKernelINS2_10policy_hubIN4cuda3std3__45tupleIJdiEEEy12larger_tupleIdEE10Policy1000EN6thrust24THRUST_300001_SM_1000_NS12zip_iteratorINS8_IJNSF_6detail15normal_iteratorINSF_10device_ptrIdEEEENSF_17counting_iteratorIiNSF_11use_defaultESN_SN_EEEEEEEySB_S9_NS7_10__identityEEEvT0_PT3_T1_NS0_13GridEvenShareISV_EET2_T4_E12temp_storage+80];
	setp.geu.f64 	%p197, %fd192, %fd74;
	setp.lt.s32 	%p198, %r559, %r770;
	and.pred  	%p199, %p197, %p198;
	selp.f64 	%fd192, %fd192, %fd74, %p199;
	selp.b32 	%r770, %r770, %r559, %p199;
$L__BB29_81:
	setp.lt.s32 	%p200, %r4, 161;
	@%p200 bra 	$L__BB29_84;
	ld.shared.f64 	%fd77, [_ZZN3cub18CUB_300001_SM_10006detail6reduce18DeviceReduceKernelINS2_10policy_hubIN4cuda3std3__45tupleIJdiEEEy12larger_tupleIdEE10Policy1000EN6thrust24THRUST_300001_SM_1000_NS12zip_iteratorINS8_IJNSF_6detail15normal_iteratorINSF_10device_ptrIdEEEENSF_17counting_iteratorIiNSF_11use_defaultESN_SN_EEEEEEEySB_S9_NS7_10__identityEEEvT0_PT3_T1_NS0_13GridEvenShareISV_EET2_T4_E12temp_storage+88];
	setp.lt.f64 	%p201, %fd77, %fd192;
	@%p201 bra 	$L__BB29_84;
	ld.shared.u32 	%r561, [_ZZN3cub18CUB_300001_SM_10006detail6reduce18DeviceReduceKernelINS2_10policy_hubIN4cuda3std3__45tupleIJdiEEEy12larger_tupleIdEE10Policy1000EN6thrust24THRUST_300001_SM_1000_NS12zip_iteratorINS8_IJNSF_6detail15normal_iteratorINSF_10device_ptrIdEEEENSF_17counting_iteratorIiNSF_11use_defaultESN_SN_EEEEEEEySB_S9_NS7_10__identityEEEvT0_PT3_T1_NS0_13GridEvenShareISV_EET2_T4_E12temp_storage+96];
	setp.geu.f64 	%p202, %fd192, %fd77;
	setp.lt.s32 	%p203, %r561, %r770;
	and.pred  	%p204, %p202, %p203;
	selp.f64 	%fd192, %fd192, %fd77, %p204;
	selp.b32 	%r770, %r770, %r561, %p204;
$L__BB29_84:
	setp.lt.s32 	%p205, %r4, 193;
	@%p205 bra 	$L__BB29_87;
	ld.shared.f64 	%fd80, [_ZZN3cub18CUB_300001_SM_10006detail6reduce18DeviceReduceKernelINS2_10policy_hubIN4cuda3std3__45tupleIJdiEEEy12larger_tupleIdEE10Policy1000EN6thrust24THRUST_300001_SM_1000_NS12zip_iteratorINS8_IJNSF_6detail15normal_iteratorINSF_10device_ptrIdEEEENSF_17counting_iteratorIiNSF_11use_defaultESN_SN_EEEEEEEySB_S9_NS7_10__identityEEEvT0_PT3_T1_NS0_13GridEvenShareISV_EET2_T4_E12temp_storage+104];
	setp.lt.f64 	%p206, %fd80, %fd192;
	@%p206 bra 	$L__BB29_87;
	ld.shared.u32 	%r563, [_ZZN3cub18CUB_300001_SM_10006detail6reduce18DeviceReduceKernelINS2_10policy_hubIN4cuda3std3__45tupleIJdiEEEy12larger_tupleIdEE10Policy1000EN6thrust24THRUST_300001_SM_1000_NS12zip_iteratorINS8_IJNSF_6detail15normal_iteratorINSF_10device_ptrIdEEEENSF_17counting_iteratorIiNSF_11use_defaultESN_SN_EEEEEEEySB_S9_NS7_10__identityEEEvT0_PT3_T1_NS0_13GridEvenShareISV_EET2_T4_E12temp_storage+112];
	setp.geu.f64 	%p207, %fd192, %fd80;
	setp.lt.s32 	%p208, %r563, %r770;
	and.pred  	%p209, %p207, %p208;
	selp.f64 	%fd192, %fd192, %fd80, %p209;
	selp.b32 	%r770, %r770, %r563, %p209;
$L__BB29_87:
	setp.lt.s32 	%p210, %r4, 225;
	@%p210 bra 	$L__BB29_157;
	ld.shared.f64 	%fd83, [_ZZN3cub18CUB_300001_SM_10006detail6reduce18DeviceReduceKernelINS2_10policy_hubIN4cuda3std3__45tupleIJdiEEEy12larger_tupleIdEE10Policy1000EN6thrust24THRUST_300001_SM_1000_NS12zip_iteratorINS8_IJNSF_6detail15normal_iteratorINSF_10device_ptrIdEEEENSF_17counting_iteratorIiNSF_11use_defaultESN_SN_EEEEEEEySB_S9_NS7_10__identityEEEvT0_PT3_T1_NS0_13GridEvenShareISV_EET2_T4_E12temp_storage+120];
	setp.lt.f64 	%p211, %fd83, %fd192;
	@%p211 bra 	$L__BB29_157;
	ld.shared.u32 	%r565, [_ZZN3cub18CUB_300001_SM_10006detail6reduce18DeviceReduceKernelINS2_10policy_hubIN4cuda3std3__45tupleIJdiEEEy12larger_tupleIdEE10Policy1000EN6thrust24THRUST_300001_SM_1000_NS12zip_iteratorINS8_IJNSF_6detail15normal_iteratorINSF_10device_ptrIdEEEENSF_17counting_iteratorIiNSF_11use_defaultESN_SN_EEEEEEEySB_S9_NS7_10__identityEEEvT0_PT3_T1_NS0_13GridEvenShareISV_EET2_T4_E12temp_storage+128];
	setp.geu.f64 	%p212, %fd192, %fd83;
	setp.lt.s32 	%p213, %r565, %r770;
	and.pred  	%p214, %p212, %p213;
	selp.b32 	%r770, %r770, %r565, %p214;
	selp.f64 	%fd192, %fd192, %fd83, %p214;
	bra.uni 	$L__BB29_157;
$L__BB29_90:
	cvt.u32.u64 	%r183, %rd4;
	mov.u32 	%r101, %tid.x;
	add.s32 	%r184, %r183, %r101;
	mul.wide.u32 	%rd20, %r184, 8;
	add.s64 	%rd21, %rd2, %rd20;
	add.s32 	%r102, %r184, %r1;
	ld.global.f64 	%fd192, [%rd21];
	ld.global.f64 	%fd86, [%rd21+2048];
	ld.global.f64 	%fd87, [%rd21+4096];
	ld.global.f64 	%fd88, [%rd21+6144];
	setp.lt.f64 	%p2, %fd86, %fd192;
	mov.u32 	%r770, %r102;
	@%p2 bra 	$L__BB29_92;
	add.s32 	%r185, %r102, 256;
	setp.geu.f64 	%p3, %fd192, %fd86;
	setp.gt.s32 	%p4, %r102, 2147483391;
	and.pred  	%p5, %p3, %p4;
	selp.f64 	%fd192, %fd192, %fd86, %p5;
	selp.b32 	%r770, %r102, %r185, %p5;
$L__BB29_92:
	setp.lt.f64 	%p6, %fd87, %fd192;
	@%p6 bra 	$L__BB29_94;
	add.s32 	%r186, %r102, 512;
	setp.geu.f64 	%p7, %fd192, %fd87;
	setp.lt.s32 	%p8, %r186, %r770;
	and.pred  	%p9, %p7, %p8;
	selp.f64 	%fd192, %fd192, %fd87, %p9;
	selp.b32 	%r770, %r770, %r186, %p9;
$L__BB29_94:
	setp.lt.f64 	%p10, %fd88, %fd192;
	@%p10 bra 	$L__BB29_96;
	add.s32 	%r187, %r102, 768;
	setp.geu.f64 	%p11, %fd192, %fd88;
	setp.lt.s32 	%p12, %r187, %r770;
	and.pred  	%p13, %p11, %p12;
	selp.f64 	%fd192, %fd192, %fd88, %p13;
	selp.b32 	%r770, %r770, %r187, %p13;
$L__BB29_96:
	setp.lt.u64 	%p14, %rd5, %rd3;
	@%p14 bra 	$L__BB29_126;
	add.s64 	%rd73, %rd4, %rd3;
	add.s64 	%rd9, %rd1, -1024;
	setp.gt.u64 	%p15, %rd73, %rd9;
	@%p15 bra 	$L__BB29_109;
	cvt.u64.u32 	%rd10, %r101;
	bra.uni 	$L__BB29_100;
$L__BB29_99:
	add.s64 	%rd73, %rd73, %rd3;
	setp.gt.u64 	%p33, %rd73, %rd9;
	@%p33 bra 	$L__BB29_109;
$L__BB29_100:
	cvt.u32.u64 	%r188, %rd73;
	add.s32 	%r189, %r1, %r188;
	add.s64 	%rd22, %rd73, %rd10;
	shl.b64 	%rd23, %rd22, 3;
	add.s64 	%rd24, %rd2, %rd23;
	add.s32 	%r110, %r189, %r101;
	ld.global.f64 	%fd96, [%rd24];
	ld.global.f64 	%fd97, [%rd24+2048];
	ld.global.f64 	%fd98, [%rd24+4096];
	ld.global.f64 	%fd99, [%rd24+6144];
	setp.lt.f64 	%p16, %fd96, %fd192;
	@%p16 bra 	$L__BB29_102;
	setp.geu.f64 	%p17, %fd192, %fd96;
	setp.lt.s32 	%p18, %r110, %r770;
	and.pred  	%p19, %p17, %p18;
	selp.f64 	%fd192, %fd192, %fd96, %p19;
	selp.b32 	%r770, %r770, %r110, %p19;
$L__BB29_102:
	setp.lt.f64 	%p20, %fd97, %fd192;
	@%p20 bra 	$L__BB29_104;
	add.s32 	%r190, %r110, 256;
	setp.geu.f64 	%p21, %fd192, %fd97;
	setp.lt.s32 	%p22, %r190, %r770;
	and.pred  	%p23, %p21, %p22;
	selp.f64 	%fd192, %fd192, %fd97, %p23;
	selp.b32 	%r770, %r770, %r190, %p23;
$L__BB29_104:
	setp.lt.f64 	%p24, %fd98, %fd192;
	@%p24 bra 	$L__BB29_106;
	add.s32 	%r191, %r110, 512;
	setp.geu.f64 	%p25, %fd192, %fd98;
	setp.lt.s32 	%p26, %r191, %r770;
	and.pred  	%p27, %p25, %p26;
	selp.f64 	%fd192, %fd192, %fd98, %p27;
	selp.b32 	%r770, %r770, %r191, %p27;
$L__BB29_106:
	setp.lt.f64 	%p28, %fd99, %fd192;
	@%p28 bra 	$L__BB29_108;
	add.s32 	%r192, %r110, 768;
	setp.geu.f64 	%p29, %fd192, %fd99;
	setp.lt.s32 	%p30, %r192, %r770;
	and.pred  	%p31, %p29, %p30;
	selp.f64 	%fd192, %fd192, %fd99, %p31;
	selp.b32 	%r770, %r770, %r192, %p31;
$L__BB29_108:
	sub.s64 	%rd25, %rd1, %rd73;
	setp.lt.u64 	%p32, %rd25, %rd3;
	@%p32 bra 	$L__BB29_126;
	bra.uni 	$L__BB29_99;
$L__BB29_109:
	setp.le.u64 	%p34, %rd1, %rd73;
	@%p34 bra 	$L__BB29_126;
	cvt.u32.u64 	%r193, %rd73;
	cvt.u32.u64 	%r194, %rd1;
	sub.s32 	%r120, %r194, %r193;
	setp.ge.s32 	%p35, %r101, %r120;
	@%p35 bra 	$L__BB29_126;
	not.b32 	%r197, %r101;
	add.s32 	%r198, %r197, %r194;
	sub.s32 	%r122, %r198, %r193;
	and.b32  	%r199, %r122, 768;
	setp.eq.s32 	%p36, %r199, 768;
	mov.u32 	%r789, %r101;
	@%p36 bra 	$L__BB29_116;
	add.s32 	%r200, %r1, %r101;
	add.s32 	%r785, %r200, %r193;
	cvt.u64.u32 	%rd26, %r101;
	add.s64 	%rd27, %rd73, %rd26;
	shl.b64 	%rd28, %rd27, 3;
	add.s64 	%rd75, %rd2, %rd28;
	shr.u32 	%r201, %r122, 8;
	add.s32 	%r202, %r201, 1;
	and.b32  	%r203, %r202, 3;
	neg.s32 	%r784, %r203;
	mov.u32 	%r789, %r101;
$L__BB29_113:
	.pragma "nounroll";
	ld.global.f64 	%fd110, [%rd75];
	setp.lt.f64 	%p37, %fd110, %fd192;
	@%p37 bra 	$L__BB29_115;
	setp.geu.f64 	%p38, %fd192, %fd110;
	setp.lt.s32 	%p39, %r785, %r770;
	and.pred  	%p40, %p38, %p39;
	selp.f64 	%fd192, %fd192, %fd110, %p40;
	selp.b32 	%r770, %r770, %r785, %p40;
$L__BB29_115:
	add.s32 	%r789, %r789, 256;
	add.s32 	%r785, %r785, 256;
	add.s64 	%rd75, %rd75, 2048;
	add.s32 	%r784, %r784, 1;
	setp.ne.s32 	%p41, %r784, 0;
	@%p41 bra 	$L__BB29_113;
$L__BB29_116:
	setp.lt.u32 	%p42, %r122, 768;
	@%p42 bra 	$L__BB29_126;
$L__BB29_117:
	cvt.u64.u32 	%rd29, %r789;
	add.s64 	%rd30, %rd73, %rd29;
	shl.b64 	%rd31, %rd30, 3;
	add.s64 	%rd17, %rd2, %rd31;
	cvt.u32.u64 	%r204, %rd30;
	add.s32 	%r139, %r1, %r204;
	ld.global.f64 	%fd116, [%rd17];
	setp.lt.f64 	%p43, %fd116, %fd192;
	@%p43 bra 	$L__BB29_119;
	setp.geu.f64 	%p44, %fd192, %fd116;
	setp.lt.s32 	%p45, %r139, %r770;
	and.pred  	%p46, %p44, %p45;
	selp.f64 	%fd192, %fd192, %fd116, %p46;
	selp.b32 	%r770, %r770, %r139, %p46;
$L__BB29_119:
	ld.global.f64 	%fd119, [%rd17+2048];
	setp.lt.f64 	%p47, %fd119, %fd192;
	@%p47 bra 	$L__BB29_121;
	add.s32 	%r205, %r139, 256;
	setp.geu.f64 	%p48, %fd192, %fd119;
	setp.lt.s32 	%p49, %r205, %r770;
	and.pred  	%p50, %p48, %p49;
	selp.f64 	%fd192, %fd192, %fd119, %p50;
	selp.b32 	%r770, %r770, %r205, %p50;
$L__BB29_121:
	ld.global.f64 	%fd122, [%rd17+4096];
	setp.lt.f64 	%p51, %fd122, %fd192;
	@%p51 bra 	$L__BB29_123;
	add.s32 	%r206, %r139, 512;
	setp.geu.f64 	%p52, %fd192, %fd122;
	setp.lt.s32 	%p53, %r206, %r770;
	and.pred  	%p54, %p52, %p53;
	selp.f64 	%fd192, %fd192, %fd122, %p54;
	selp.b32 	%r770, %r770, %r206, %p54;
$L__BB29_123:
	ld.global.f64 	%fd125, [%rd17+6144];
	setp.lt.f64 	%p55, %fd125, %fd192;
	@%p55 bra 	$L__BB29_125;
	add.s32 	%r207, %r139, 768;
	setp.geu.f64 	%p56, %fd192, %fd125;
	setp.lt.s32 	%p57, %r207, %r770;
	and.pred  	%p58, %p56, %p57;
	selp.f64 	%fd192, %fd192, %fd125, %p58;
	selp.b32 	%r770, %r770, %r207, %p58;
$L__BB29_125:
	add.s32 	%r789, %r789, 1024;
	setp.lt.s32 	%p59, %r789, %r120;
	@%p59 bra 	$L__BB29_117;
$L__BB29_126:
	// begin inline asm
	mov.u32 %r208, %laneid;
	// end inline asm
	mov.b64 	%rd32, %fd192;
	mov.b64 	{%r210, %r215}, %rd32;
	mov.b32 	%r226, 1;
	mov.b32 	%r227, 31;
	mov.b32 	%r228, -1;
	// begin inline asm
	shfl.sync.down.b32 %r209, %r210, %r226, %r227, %r228;
	// end inline asm
	// begin inline asm
	shfl.sync.down.b32 %r214, %r215, %r226, %r227, %r228;
	// end inline asm
	mov.b64 	%rd33, {%r209, %r214};
	mov.b64 	%fd129, %rd33;
	// begin inline asm
	shfl.sync.down.b32 %r219, %r770, %r226, %r227, %r228;
	// end inline asm
	mov.b32 	%r225, 0;
	// begin inline asm
	shfl.sync.down.b32 %r224, %r225, %r226, %r227, %r228;
	// end inline asm
	setp.gt.s32 	%p60, %r208, 30;
	setp.gt.f64 	%p61, %fd192, %fd129;
	or.pred  	%p62, %p60, %p61;
	mov.b16 	%rs151, 0;
	mov.u16 	%rs152, %rs151;
	mov.u16 	%rs153, %rs151;
	mov.u16 	%rs154, %rs151;
	@%p62 bra 	$L__BB29_129;
	setp.geu.f64 	%p63, %fd192, %fd129;
	setp.lt.s32 	%p64, %r219, %r770;
	and.pred  	%p65, %p63, %p64;
	@%p65 bra 	$L__BB29_129;
	shr.u32 	%r229, %r224, 24;
	cvt.u16.u32 	%rs154, %r229;
	{ .reg .b16 tmp; mov.b32 {tmp, %rs153}, %r224; }
	shr.u32 	%r230, %r224, 8;
	cvt.u16.u32 	%rs152, %r230;
	cvt.u16.u32 	%rs151, %r224;
	mov.f64 	%fd192, %fd129;
	mov.u32 	%r770, %r219;
$L__BB29_129:
	cvt.u32.u16 	%r251, %rs151;
	and.b32  	%r252, %r251, 255;
	and.b16  	%rs99, %rs152, 255;
	mul.wide.u16 	%r253, %rs99, 256;
	or.b32  	%r254, %r253, %r252;
	cvt.u32.u16 	%r255, %rs153;
	shl.b32 	%r256, %r255, 16;
	and.b32  	%r257, %r256, 16711680;
	or.b32  	%r258, %r254, %r257;
	cvt.u32.u16 	%r259, %rs154;
	shl.b32 	%r260, %r259, 24;
	or.b32  	%r247, %r258, %r260;
	mov.b64 	%rd34, %fd192;
	mov.b64 	{%r232, %r237}, %rd34;
	mov.b32 	%r248, 2;
	mov.b32 	%r249, 31;
	mov.b32 	%r250, -1;
	// begin inline asm
	shfl.sync.down.b32 %r231, %r232, %r248, %r249, %r250;
	// end inline asm
	// begin inline asm
	shfl.sync.down.b32 %r236, %r237, %r248, %r249, %r250;
	// end inline asm
	mov.b64 	%rd35, {%r231, %r236};
	mov.b64 	%fd131, %rd35;
	// begin inline asm
	shfl.sync.down.b32 %r241, %r770, %r248, %r249, %r250;
	// end inline asm
	// begin inline asm
	shfl.sync.down.b32 %r246, %r247, %r248, %r249, %r250;
	// end inline asm
	setp.gt.s32 	%p66, %r208, 29;
	setp.gt.f64 	%p67, %fd192, %fd131;
	or.pred  	%p68, %p66, %p67;
	@%p68 bra 	$L__BB29_132;
	setp.geu.f64 	%p69, %fd192, %fd131;
	setp.lt.s32 	%p70, %r241, %r770;
	and.pred  	%p71, %p69, %p70;
	@%p71 bra 	$L__BB29_132;
	shr.u32 	%r261, %r246, 24;
	cvt.u16.u32 	%rs154, %r261;
	{ .reg .b16 tmp; mov.b32 {tmp, %rs153}, %r246; }
	shr.u32 	%r262, %r246, 8;
	cvt.u16.u32 	%rs152, %r262;
	cvt.u16.u32 	%rs151, %r246;
	mov.f64 	%fd192, %fd131;
	mov.u32 	%r770, %r241;
$L__BB29_132:
	cvt.u32.u16 	%r283, %rs151;
	and.b32  	%r284, %r283, 255;
	and.b16  	%rs100, %rs152, 255;
	mul.wide.u16 	%r285, %rs100, 256;
	or.b32  	%r286, %r285, %r284;
	cvt.u32.u16 	%r287, %rs153;
	shl.b32 	%r288, %r287, 16;
	and.b32  	%r289, %r288, 16711680;
	or.b32  	%r290, %r286, %r289;
	cvt.u32.u16 	%r291, %rs154;
	shl.b32 	%r292, %r291, 24;
	or.b32  	%r279, %r290, %r292;
	mov.b64 	%rd36, %fd192;
	mov.b64 	{%r264, %r269}, %rd36;
	mov.b32 	%r280, 4;
	mov.b32 	%r281, 31;
	mov.b32 	%r282, -1;
	// begin inline asm
	shfl.sync.down.b32 %r263, %r264, %r280, %r281, %r282;
	// end inline asm
	// begin inline asm
	shfl.sync.down.b32 %r268, %r269, %r280, %r281, %r282;
	// end inline asm
	mov.b64 	%rd37, {%r263, %r268};
	mov.b64 	%fd133, %rd37;
	// begin inline asm
	shfl.sync.down.b32 %r273, %r770, %r280, %r281, %r282;
	// end inline asm
	// begin inline asm
	shfl.sync.down.b32 %r278, %r279, %r280, %r281, %r282;
	// end inline asm
	setp.gt.s32 	%p72, %r208, 27;
	setp.gt.f64 	%p73, %fd192, %fd133;
	or.pred  	%p74, %p72, %p73;
	@%p74 bra 	$L__BB29_135;
	setp.geu.f64 	%p75, %fd192, %fd133;
	setp.lt.s32 	%p76, %r273, %r770;
	and.pred  	%p77, %p75, %p76;
	@%p77 bra 	$L__BB29_135;
	shr.u32 	%r293, %r278, 24;
	cvt.u16.u32 	%rs154, %r293;
	{ .reg .b16 tmp; mov.b32 {tmp, %rs153}, %r278; }
	shr.u32 	%r294, %r278, 8;
	cvt.u16.u32 	%rs152, %r294;
	cvt.u16.u32 	%rs151, %r278;
	mov.f64 	%fd192, %fd133;
	mov.u32 	%r770, %r273;
$L__BB29_135:
	cvt.u32.u16 	%r315, %rs151;
	and.b32  	%r316, %r315, 255;
	and.b16  	%rs101, %rs152, 255;
	mul.wide.u16 	%r317, %rs101, 256;
	or.b32  	%r318, %r317, %r316;
	cvt.u32.u16 	%r319, %rs153;
	shl.b32 	%r320, %r319, 16;
	and.b32  	%r321, %r320, 16711680;
	or.b32  	%r322, %r318, %r321;
	cvt.u32.u16 	%r323, %rs154;
	shl.b32 	%r324, %r323, 24;
	or.b32  	%r311, %r322, %r324;
	mov.b64 	%rd38, %fd192;
	mov.b64 	{%r296, %r301}, %rd38;
	mov.b32 	%r312, 8;
	mov.b32 	%r313, 31;
	mov.b32 	%r314, -1;
	// begin inline asm
	shfl.sync.down.b32 %r295, %r296, %r312, %r313, %r314;
	// end inline asm
	// begin inline asm
	shfl.sync.down.b32 %r300, %r301, %r312, %r313, %r314;
	// end inline asm
	mov.b64 	%rd39, {%r295, %r300};
	mov.b64 	%fd135, %rd39;
	// begin inline asm
	shfl.sync.down.b32 %r305, %r770, %r312, %r313, %r314;
	// end inline asm
	// begin inline asm
	shfl.sync.down.b32 %r310, %r311, %r312, %r313, %r314;
	// end inline asm
	setp.gt.s32 	%p78, %r208, 23;
	setp.gt.f64 	%p79, %fd192, %fd135;
	or.pred  	%p80, %p78, %p79;
	@%p80 bra 	$L__BB29_138;
	setp.geu.f64 	%p81, %fd192, %fd135;
	setp.lt.s32 	%p82, %r305, %r770;
	and.pred  	%p83, %p81, %p82;
	@%p83 bra 	$L__BB29_138;
	shr.u32 	%r325, %r310, 24;
	cvt.u16.u32 	%rs154, %r325;
	{ .reg .b16 tmp; mov.b32 {tmp, %rs153}, %r310; }
	shr.u32 	%r326, %r310, 8;
	cvt.u16.u32 	%rs152, %r326;
	cvt.u16.u32 	%rs151, %r310;
	mov.f64 	%fd192, %fd135;
	mov.u32 	%r770, %r305;
$L__BB29_138:
	cvt.u32.u16 	%r347, %rs151;
	and.b32  	%r348, %r347, 255;
	and.b16  	%rs102, %rs152, 255;
	mul.wide.u16 	%r349, %rs102, 256;
	or.b32  	%r350, %r349, %r348;
	cvt.u32.u16 	%r351, %rs153;
	shl.b32 	%r352, %r351, 16;
	and.b32  	%r353, %r352, 16711680;
	or.b32  	%r354, %r350, %r353;
	cvt.u32.u16 	%r355, %rs154;
	shl.b32 	%r356, %r355, 24;
	or.b32  	%r343, %r354, %r356;
	mov.b64 	%rd40, %fd192;
	mov.b64 	{%r328, %r333}, %rd40;
	mov.b32 	%r344, 16;
	mov.b32 	%r345, 31;
	mov.b32 	%r346, -1;
	// begin inline asm
	shfl.sync.down.b32 %r327, %r328, %r344, %r345, %r346;
	// end inline asm
	// begin inline asm
	shfl.sync.down.b32 %r332, %r333, %r344, %r345, %r346;
	// end inline asm
	mov.b64 	%rd41, {%r327, %r332};
	mov.b64 	%fd137, %rd41;
	// begin inline asm
	shfl.sync.down.b32 %r337, %r770, %r344, %r345, %r346;
	// end inline asm
	// begin inline asm
	shfl.sync.down.b32 %r342, %r343, %r344, %r345, %r346;
	// end inline asm
	setp.gt.s32 	%p84, %r208, 15;
	setp.gt.f64 	%p85, %fd192, %fd137;
	or.pred  	%p86, %p84, %p85;
	@%p86 bra 	$L__BB29_140;
	setp.geu.f64 	%p87, %fd192, %fd137;
	setp.lt.s32 	%p88, %r337, %r770;
	and.pred  	%p89, %p87, %p88;
	selp.f64 	%fd192, %fd192, %fd137, %p89;
	selp.b32 	%r770, %r770, %r337, %p89;
$L__BB29_140:
	setp.ne.s32 	%p90, %r208, 0;
	@%p90 bra 	$L__BB29_142;
	shr.u32 	%r357, %r101, 1;
	and.b32  	%r358, %r357, 496;
	mov.u32 	%r359, _ZZN3cub18CUB_300001_SM_10006detail6reduce18DeviceReduceKernelINS2_10policy_hubIN4cuda3std3__45tupleIJdiEEEy12larger_tupleIdEE10Policy1000EN6thrust24THRUST_300001_SM_1000_NS12zip_iteratorINS8_IJNSF_6detail15normal_iteratorINSF_10device_ptrIdEEEENSF_17counting_iteratorIiNSF_11use_defaultESN_SN_EEEEEEEySB_S9_NS7_10__identityEEEvT0_PT3_T1_NS0_13GridEvenShareISV_EET2_T4_E12temp_storage;
	add.s32 	%r360, %r359, %r358;
	st.shared.f64 	[%r360+8], %fd192;
	st.shared.u32 	[%r360+16], %r770;
$L__BB29_142:
	bar.sync 	0;
	setp.ne.s32 	%p91, %r101, 0;
	@%p91 bra 	$L__BB29_157;
	ld.shared.f64 	%fd140, [_ZZN3cub18CUB_300001_SM_10006detail6reduce18DeviceReduceKernelINS2_10policy_hubIN4cuda3std3__45tupleIJdiEEEy12larger_tupleIdEE10Policy1000EN6thrust24THRUST_300001_SM_1000_NS12zip_iteratorINS8_IJNSF_6detail15normal_iteratorINSF_10device_ptrIdEEEENSF_17counting_iteratorIiNSF_11use_defaultESN_SN_EEEEEEEySB_S9_NS7_10__identityEEEvT0_PT3_T1_NS0_13GridEvenShareISV_EET2_T4_E12temp_storage+24];
	setp.lt.f64 	%p92, %fd140, %fd192;
	@%p92 bra 	$L__BB29_145;
	ld.shared.u32 	%r361, [_ZZN3cub18CUB_300001_SM_10006detail6reduce18DeviceReduceKernelINS2_10policy_hubIN4cuda3std3__45tupleIJdiEEEy12larger_tupleIdEE10Policy1000EN6thrust24THRUST_300001_SM_1000_NS12zip_iteratorINS8_IJNSF_6detail15normal_iteratorINSF_10device_ptrIdEEEENSF_17counting_iteratorIiNSF_11use_defaultESN_SN_EEEEEEEySB_S9_NS7_10__identityEEEvT0_PT3_T1_NS0_13GridEvenShareISV_EET2_T4_E12temp_storage+32];
	setp.geu.f64 	%p93, %fd192, %fd140;
	setp.lt.s32 	%p94, %r361, %r770;
	and.pred  	%p95, %p93, %p94;
	selp.f64 	%fd192, %fd192, %fd140, %p95;
	selp.b32 	%r770, %r770, %r361, %p95;
$L__BB29_145:
	ld.shared.f64 	%fd143, [_ZZN3cub18CUB_300001_SM_10006detail6reduce18DeviceReduceKernelINS2_10policy_hubIN4cuda3std3__45tupleIJdiEEEy12larger_tupleIdEE10Policy1000EN6thrust24THRUST_300001_SM_1000_NS12zip_iteratorINS8_IJNSF_6detail15normal_iteratorINSF_10device_ptrIdEEEENSF_17counting_iteratorIiNSF_11use_defaultESN_SN_EEEEEEEySB_S9_NS7_10__identityEEEvT0_PT3_T1_NS0_13GridEvenShareISV_EET2_T4_E12temp_storage+40];
	setp.lt.f64 	%p96, %fd143, %fd192;
	@%p96 bra 	$L__BB29_147;
	ld.shared.u32 	%r363, [_ZZN3cub18CUB_300001_SM_10006detail6reduce18DeviceReduceKernelINS2_10policy_hubIN4cuda3std3__45tupleIJdiEEEy12larger_tupleIdEE10Policy1000EN6thrust24THRUST_300001_SM_1000_NS12zip_iteratorINS8_IJNSF_6detail15normal_iteratorINSF_10device_ptrIdEEEENSF_17counting_iteratorIiNSF_11use_defaultESN_SN_EEEEEEEySB_S9_NS7_10__identityEEEvT0_PT3_T1_NS0_13GridEvenShareISV_EET2_T4_E12temp_storage+48];
	setp.geu.f64 	%p97, %fd192, %fd143;
	setp.lt.s32 	%p98, %r363, %r770;
	and.pred  	%p99, %p97, %p98;
	selp.f64 	%fd192, %fd192, %fd143, %p99;
	selp.b32 	%r770, %r770, %r363, %p99;
$L__BB29_147:
	ld.shared.f64 	%fd146, [_ZZN3cub18CUB_300001_SM_10006detail6reduce18DeviceReduceKernelINS2_10policy_hubIN4cuda3std3__45tupleIJdiEEEy12larger_tupleIdEE10Policy1000EN6thrust24THRUST_300001_SM_1000_NS12zip_iteratorINS8_IJNSF_6detail15normal_iteratorINSF_10device_ptrIdEEEENSF_17counting_iteratorIiNSF_11use_defaultESN_SN_EEEEEEEySB_S9_NS7_10__identityEEEvT0_PT3_T1_NS0_13GridEvenShareISV_EET2_T4_E12temp_storage+56];
	setp.lt.f64 	%p100, %fd146, %fd192;
	@%p100 bra 	$L__BB29_149;
	ld.shared.u32 	%r365, [_ZZN3cub18CUB_300001_SM_10006detail6reduce18DeviceReduceKernelINS2_10policy_hubIN4cuda3std3__45tupleIJdiEEEy12larger_tupleIdEE10Policy1000EN6thrust24THRUST_300001_SM_1000_NS12zip_iteratorINS8_IJNSF_6detail15normal_iteratorINSF_10device_ptrIdEEEENSF_17counting_iteratorIiNSF_11use_defaultESN_SN_EEEEEEEySB_S9_NS7_10__identityEEEvT0_PT3_T1_NS0_13GridEvenShareISV_EET2_T4_E12temp_storage+64];
	setp.geu.f64 	%p101, %fd192, %fd146;
	setp.lt.s32 	%p102, %r365, %r770;
	and.pred  	%p103, %p101, %p102;
	selp.f64 	%fd192, %fd192, %fd146, %p103;
	selp.b32 	%r770, %r770, %r365, %p103;
$L__BB29_149:
	ld.shared.f64 	%fd149, [_ZZN3cub18CUB_300001_SM_10006detail6reduce18DeviceReduceKernelINS2_10policy_hubIN4cuda3std3__45tupleIJdiEEEy12larger_tupleIdEE10Policy1000EN6thrust24THRUST_300001_SM_1000_NS12zip_iteratorINS8_IJNSF_6detail15normal_iteratorINSF_10device_ptrIdEEEENSF_17counting_iteratorIiNSF_11use_defaultESN_SN_EEEEEEEySB_S9_NS7_10__identityEEEvT0_PT3_T1_NS0_13GridEvenShareISV_EET2_T4_E12temp_storage+72];
	setp.lt.f64 	%p104, %fd149, %fd192;
	@%p104 bra 	$L__BB29_151;
	ld.shared.u32 	%r367, [_ZZN3cub18CUB_300001_SM_10006detail6reduce18DeviceReduceKernelINS2_10policy_hubIN4cuda3std3__45tupleIJdiEEEy12larger_tupleIdEE10Policy1000EN6thrust24THRUST_300001_SM_1000_NS12zip_iteratorINS8_IJNSF_6detail15normal_iteratorINSF_10device_ptrIdEEEENSF_17counting_iteratorIiNSF_11use_defaultESN_SN_EEEEEEEySB_S9_NS7_10__identityEEEvT0_PT3_T1_NS0_13GridEvenShareISV_EET2_T4_E12temp_storage+80];
	setp.geu.f64 	%p105, %fd192, %fd149;
	setp.lt.s32 	%p106, %r367, %r770;
	and.pred  	%p107, %p105, %p106;
	selp.f64 	%fd192, %fd192, %fd149, %p107;
	selp.b32 	%r770, %r770, %r367, %p107;
$L__BB29_151:
	ld.shared.f64 	%fd152, [_ZZN3cub18CUB_300001_SM_10006detail6reduce18DeviceReduceKernelINS2_10policy_hubIN4cuda3std3__45tupleIJdiEEEy12larger_tupleIdEE10Policy1000EN6thrust24THRUST_300001_SM_1000_NS12zip_iteratorINS8_IJNSF_6detail15normal_iteratorINSF_10device_ptrIdEEEENSF_17counting_iteratorIiNSF_11use_defaultESN_SN_EEEEEEEySB_S9_NS7_10__identityEEEvT0_PT3_T1_NS0_13GridEvenShareISV_EET2_T4_E12temp_storage+88];
	setp.lt.f64 	%p108, %fd152, %fd192;
	@%p108 bra 	$L__BB29_153;
	ld.shared.u32 	%r369, [_ZZN3cub18CUB_300001_SM_10006detail6reduce18DeviceReduceKernelINS2_10policy_hubIN4cuda3std3__45tupleIJdiEEEy12larger_tupleIdEE10Policy1000EN6thrust24THRUST_300001_SM_1000_NS12zip_iteratorINS8_IJNSF_6detail15normal_iteratorINSF_10device_ptrIdEEEENSF_17counting_iteratorIiNSF_11use_defaultESN_SN_EEEEEEEySB_S9_NS7_10__identityEEEvT0_PT3_T1_NS0_13GridEvenShareISV_EET2_T4_E12temp_storage+96];
	setp.geu.f64 	%p109, %fd192, %fd152;
	setp.lt.s32 	%p110, %r369, %r770;
	and.pred  	%p111, %p109, %p110;
	selp.f64 	%fd192, %fd192, %fd152, %p111;
	selp.b32 	%r770, %r770, %r369, %p111;
$L__BB29_153:
	ld.shared.f64 	%fd155, [_ZZN3cub18CUB_300001_SM_10006detail6reduce18DeviceReduceKernelINS2_10policy_hubIN4cuda3std3__45tupleIJdiEEEy12larger_tupleIdEE10Policy1000EN6thrust24THRUST_300001_SM_1000_NS12zip_iteratorINS8_IJNSF_6detail15normal_iteratorINSF_10device_ptrIdEEEENSF_17counting_iteratorIiNSF_11use_defaultESN_SN_EEEEEEEySB_S9_NS7_10__identityEEEvT0_PT3_T1_NS0_13GridEvenShareISV_EET2_T4_E12temp_storage+104];
	setp.lt.f64 	%p112, %fd155, %fd192;
	@%p112 bra 	$L__BB29_155;
	ld.shared.u32 	%r371, [_ZZN3cub18CUB_300001_SM_10006detail6reduce18DeviceReduceKernelINS2_10policy_hubIN4cuda3std3__45tupleIJdiEEEy12larger_tupleIdEE10Policy1000EN6thrust24THRUST_300001_SM_1000_NS12zip_iteratorINS8_IJNSF_6detail15normal_iteratorINSF_10device_ptrIdEEEENSF_17counting_iteratorIiNSF_11use_defaultESN_SN_EEEEEEEySB_S9_NS7_10__identityEEEvT0_PT3_T1_NS0_13GridEvenShareISV_EET2_T4_E12temp_storage+112];
	setp.geu.f64 	%p113, %fd192, %fd155;
	setp.lt.s32 	%p114, %r371, %r770;
	and.pred  	%p115, %p113, %p114;
	selp.f64 	%fd192, %fd192, %fd155, %p115;
	selp.b32 	%r770, %r770, %r371, %p115;
$L__BB29_155:
	ld.shared.f64 	%fd158, [_ZZN3cub18CUB_300001_SM_10006detail6reduce18DeviceReduceKernelINS2_10policy_hubIN4cuda3std3__45tupleIJdiEEEy12larger_tupleIdEE10Policy1000EN6thrust24THRUST_300001_SM_1000_NS12zip_iteratorINS8_IJNSF_6detail15normal_iteratorINSF_10device_ptrIdEEEENSF_17counting_iteratorIiNSF_11use_defaultESN_SN_EEEEEEEySB_S9_NS7_10__identityEEEvT0_PT3_T1_NS0_13GridEvenShareISV_EET2_T4_E12temp_storage+120];
	setp.lt.f64 	%p116, %fd158, %fd192;
	@%p116 bra 	$L__BB29_157;
	ld.shared.u32 	%r373, [_ZZN3cub18CUB_300001_SM_10006detail6reduce18DeviceReduceKernelINS2_10policy_hubIN4cuda3std3__45tupleIJdiEEEy12larger_tupleIdEE10Policy1000EN6thrust24THRUST_300001_SM_1000_NS12zip_iteratorINS8_IJNSF_6detail15normal_iteratorINSF_10device_ptrIdEEEENSF_17counting_iteratorIiNSF_11use_defaultESN_SN_EEEEEEEySB_S9_NS7_10__identityEEEvT0_PT3_T1_NS0_13GridEvenShareISV_EET2_T4_E12temp_storage+128];
	setp.geu.f64 	%p117, %fd192, %fd158;
	setp.lt.s32 	%p118, %r373, %r770;
	and.pred  	%p119, %p117, %p118;
	selp.b32 	%r770, %r770, %r373, %p119;
	selp.f64 	%fd192, %fd192, %fd158, %p119;
$L__BB29_157:
	mov.u32 	%r734, %tid.x;
	setp.ne.s32 	%p275, %r734, 0;
	@%p275 bra 	$L__BB29_159;
	cvta.to.global.u64 	%rd70, %rd18;
	mul.wide.u32 	%rd71, %r2, 16;
	add.s64 	%rd72, %rd70, %rd71;
	st.global.f64 	[%rd72], %fd192;
	st.global.u32 	[%rd72+8], %r770;
$L__BB29_159:
	ret;

}
	// .globl	_ZN3cub18CUB_300001_SM_10006detail6reduce28DeviceReduceSingleTileKernelINS2_10policy_hubIN4cuda3std3__45tupleIJdiEEEy12larger_tupleIdEE10Policy1000EPS9_SE_iSB_S9_S9_NS7_10__identityEEEvT0_T1_T2_T3_T4_T6_
.visible .entry _ZN3cub18CUB_300001_SM_10006detail6reduce28DeviceReduceSingleTileKernelINS2_10policy_hubIN4cuda3std3__45tupleIJdiEEEy12larger_tupleIdEE10Policy1000EPS9_SE_iSB_S9_S9_NS7_10__identityEEEvT0_T1_T2_T3_T4_T6_(
	.param .u64 .ptr .align 1 _ZN3cub18CUB_300001_SM_10006detail6reduce28DeviceReduceSingleTileKernelINS2_10policy_hubIN4cuda3std3__45tupleIJdiEEEy12larger_tupleIdEE10Policy1000EPS9_SE_iSB_S9_S9_NS7_10__identityEEEvT0_T1_T2_T3_T4_T6__param_0,
	.param .u64 .ptr .align 1 _ZN3cub18CUB_300001_SM_10006detail6reduce28DeviceReduceSingleTileKernelINS2_10policy_hubIN4cuda3std3__45tupleIJdiEEEy12larger_tupleIdEE10Policy1000EPS9_SE_iSB_S9_S9_NS7_10__identityEEEvT0_T1_T2_T3_T4_T6__param_1,
	.param .u32 _ZN3cub18CUB_300001_SM_10006detail6reduce28DeviceReduceSingleTileKernelINS2_10policy_hubIN4cuda3std3__45tupleIJdiEEEy12larger_tupleIdEE10Policy1000EPS9_SE_iSB_S9_S9_NS7_10__identityEEEvT0_T1_T2_T3_T4_T6__param_2,
	.param .align 1 .b8 _ZN3cub18CUB_300001_SM_10006detail6reduce28DeviceReduceSingleTileKernelINS2_10policy_hubIN4cuda3std3__45tupleIJdiEEEy12larger_tupleIdEE10Policy1000EPS9_SE_iSB_S9_S9_NS7_10__identityEEEvT0_T1_T2_T3_T4_T6__param_3[1],
	.param .align 8 .b8 _ZN3cub18CUB_300001_SM_10006detail6reduce28DeviceReduceSingleTileKernelINS2_10policy_hubIN4cuda3std3__45tupleIJdiEEEy12larger_tupleIdEE10Policy1000EPS9_SE_iSB_S9_S9_NS7_10__identityEEEvT0_T1_T2_T3_T4_T6__param_4[16],
	.param .align 1 .b8 _ZN3cub18CUB_300001_SM_10006detail6reduce28DeviceReduceSingleTileKernelINS2_10policy_hubIN4cuda3std3__45tupleIJdiEEEy12larger_tupleIdEE10Policy1000EPS9_SE_iSB_S9_S9_NS7_10__identityEEEvT0_T1_T2_T3_T4_T6__param_5[1]
)
.maxntid 256
.minnctapersm 1
{
	.reg .pred 	%p<281>;
	.reg .b16 	%rs<725>;
	.reg .b32 	%r<903>;
	.reg .b64 	%rd<223>;
	.reg .b64 	%fd<194>;
	// demoted variable
	.shared .align 8 .b8 _ZZN3cub18CUB_300001_SM_10006detail6reduce28DeviceReduceSingleTileKernelINS2_10policy_hubIN4cuda3std3__45tupleIJdiEEEy12larger_tupleIdEE10Policy1000EPS9_SE_iSB_S9_S9_NS7_10__identityEEEvT0_T1_T2_T3_T4_T6_E12temp_storage[152];
	ld.param.u32 	%r176, [_ZN3cub18CUB_300001_SM_10006detail6reduce28DeviceReduceSingleTileKernelINS2_10policy_hubIN4cuda3std3__45tupleIJdiEEEy12larger_tupleIdEE10Policy1000EPS9_SE_iSB_S9_S9_NS7_10__identityEEEvT0_T1_T2_T3_T4_T6__param_4+12];
	bfe.u32 	%r177, %r176, 24, 8;
	cvt.u16.u32 	%rs724, %r177;
	bfe.u32 	%r178, %r176, 16, 8;
	cvt.u16.u32 	%rs723, %r178;
	bfe.u32 	%r179, %r176, 8, 8;
	cvt.u16.u32 	%rs722, %r179;
	bfe.u32 	%r180, %r176, 0, 8;
	cvt.u16.u32 	%rs721, %r180;
	ld.param.u32 	%r902, [_ZN3cub18CUB_300001_SM_10006detail6reduce28DeviceReduceSingleTileKernelINS2_10policy_hubIN4cuda3std3__45tupleIJdiEEEy12larger_tupleIdEE10Policy1000EPS9_SE_iSB_S9_S9_NS7_10__identityEEEvT0_T1_T2_T3_T4_T6__param_4+8];
	ld.param.f64 	%fd193, [_ZN3cub18CUB_300001_SM_10006detail6reduce28DeviceReduceSingleTileKernelINS2_10policy_hubIN4cuda3std3__45tupleIJdiEEEy12larger_tupleIdEE10Policy1000EPS9_SE_iSB_S9_S9_NS7_10__identityEEEvT0_T1_T2_T3_T4_T6__param_4];
	ld.param.u64 	%rd34, [_ZN3cub18CUB_300001_SM_10006detail6reduce28DeviceReduceSingleTileKernelINS2_10policy_hubIN4cuda3std3__45tupleIJdiEEEy12larger_tupleIdEE10Policy1000EPS9_SE_iSB_S9_S9_NS7_10__identityEEEvT0_T1_T2_T3_T4_T6__param_0];
	ld.param.u64 	%rd35, [_ZN3cub18CUB_300001_SM_10006detail6reduce28DeviceReduceSingleTileKernelINS2_10policy_hubIN4cuda3std3__45tupleIJdiEEEy12larger_tupleIdEE10Policy1000EPS9_SE_iSB_S9_S9_NS7_10__identityEEEvT0_T1_T2_T3_T4_T6__param_1];
	ld.param.u32 	%r174, [_ZN3cub18CUB_300001_SM_10006detail6reduce28DeviceReduceSingleTileKernelINS2_10policy_hubIN4cuda3std3__45tupleIJdiEEEy12larger_tupleIdEE10Policy1000EPS9_SE_iSB_S9_S9_NS7_10__identityEEEvT0_T1_T2_T3_T4_T6__param_2];
	cvta.to.global.u64 	%rd1, %rd35;
	setp.ne.s32 	%p1, %r174, 0;
	@%p1 bra 	$L__BB30_3;
	mov.u32 	%r817, %tid.x;
	setp.ne.s32 	%p280, %r817, 0;
	@%p280 bra 	$L__BB30_202;
	st.global.f64 	[%rd1], %fd193;
	st.global.u32 	[%rd1+8], %r902;
	cvt.u32.u16 	%r818, %rs721;
	cvt.u32.u16 	%r819, %rs722;
	prmt.b32 	%r820, %r818, %r819, 0x3340U;
	cvt.u32.u16 	%r821, %rs723;
	cvt.u32.u16 	%r822, %rs724;
	prmt.b32 	%r823, %r821, %r822, 0x3340U;
	prmt.b32 	%r824, %r820, %r823, 0x5410U;
	st.global.u32 	[%rd1+12], %r824;
	bra.uni 	$L__BB30_202;
$L__BB30_3:
	setp.gt.s32 	%p2, %r174, 1023;
	@%p2 bra 	$L__BB30_113;
	mov.u32 	%r1, %tid.x;
	setp.ge.s32 	%p120, %r1, %r174;
	mov.f64 	%fd157, 0d0000000000000000;
	mov.b32 	%r858, 0;
	mov.b16 	%rs596, 0;
	mov.u16 	%rs595, %rs596;
	mov.u16 	%rs594, %rs596;
	mov.u16 	%rs593, %rs596;
	mov.u32 	%r831, %r1;
	@%p120 bra 	$L__BB30_6;
	mul.wide.u32 	%rd151, %r1, 16;
	add.s64 	%rd148, %rd34, %rd151;
	// begin inline asm
	ld.global.nc.u64 %rd147, [%rd148];
	// end inline asm
	add.s64 	%rd150, %rd148, 8;
	// begin inline asm
	ld.global.nc.u64 %rd149, [%rd150];
	// end inline asm
	cvt.u32.u64 	%r858, %rd149;
	shr.u64 	%rd152, %rd149, 32;
	cvt.u16.u64 	%rs593, %rd152;
	shr.u64 	%rd153, %rd149, 40;
	cvt.u16.u64 	%rs594, %rd153;
	shr.u64 	%rd154, %rd149, 48;
	cvt.u16.u64 	%rs595, %rd154;
	shr.u64 	%rd155, %rd149, 56;
	cvt.u16.u64 	%rs596, %rd155;
	mov.b64 	%fd157, %rd147;
	add.s32 	%r831, %r1, 256;
$L__BB30_6:
	setp.ge.s32 	%p121, %r831, %r174;
	@%p121 bra 	$L__BB30_27;
	not.b32 	%r396, %r831;
	add.s32 	%r6, %r174, %r396;
	and.b32  	%r397, %r6, 768;
	setp.eq.s32 	%p122, %r397, 768;
	@%p122 bra 	$L__BB30_13;
	mul.wide.u32 	%rd156, %r831, 16;
	add.s64 	%rd218, %rd34, %rd156;
	shr.u32 	%r398, %r6, 8;
	add.s32 	%r399, %r398, 1;
	and.b32  	%r400, %r399, 3;
	neg.s32 	%r827, %r400;
$L__BB30_9:
	.pragma "nounroll";
	// begin inline asm
	ld.global.nc.u64 %rd157, [%rd218];
	// end inline asm
	add.s64 	%rd160, %rd218, 8;
	// begin inline asm
	ld.global.nc.u64 %rd159, [%rd160];
	// end inline asm
	cvt.u32.u64 	%r11, %rd159;
	mov.b64 	%fd4, %rd157;
	setp.gt.f64 	%p123, %fd157, %fd4;
	@%p123 bra 	$L__BB30_12;
	setp.geu.f64 	%p124, %fd157, %fd4;
	setp.lt.s32 	%p125, %r11, %r858;
	and.pred  	%p126, %p124, %p125;
	@%p126 bra 	$L__BB30_12;
	shr.u64 	%rd161, %rd159, 56;
	cvt.u16.u64 	%rs596, %rd161;
	shr.u64 	%rd162, %rd159, 48;
	cvt.u16.u64 	%rs595, %rd162;
	shr.u64 	%rd163, %rd159, 40;
	cvt.u16.u64 	%rs594, %rd163;
	shr.u64 	%rd164, %rd159, 32;
	cvt.u16.u64 	%rs593, %rd164;
	mov.u32 	%r858, %r11;
	mov.f64 	%fd157, %fd4;
$L__BB30_12:
	add.s32 	%r831, %r831, 256;
	add.s64 	%rd218, %rd218, 4096;
	add.s32 	%r827, %r827, 1;
	setp.ne.s32 	%p127, %r827, 0;
	@%p127 bra 	$L__BB30_9;
$L__BB30_13:
	setp.lt.u32 	%p128, %r6, 768;
	@%p128 bra 	$L__BB30_27;
$L__BB30_14:
	mul.wide.s32 	%rd169, %r831, 16;
	add.s64 	%rd166, %rd34, %rd169;
	// begin inline asm
	ld.global.nc.u64 %rd165, [%rd166];
	// end inline asm
	add.s64 	%rd168, %rd166, 8;
	// begin inline asm
	ld.global.nc.u64 %rd167, [%rd168];
	// end inline asm
	cvt.u32.u64 	%r20, %rd167;
	mov.b64 	%fd9, %rd165;
	setp.gt.f64 	%p129, %fd157, %fd9;
	@%p129 bra 	$L__BB30_17;
	setp.geu.f64 	%p130, %fd157, %fd9;
	setp.lt.s32 	%p131, %r20, %r858;
	and.pred  	%p132, %p130, %p131;
	@%p132 bra 	$L__BB30_17;
	shr.u64 	%rd170, %rd167, 56;
	cvt.u16.u64 	%rs596, %rd170;
	shr.u64 	%rd171, %rd167, 48;
	cvt.u16.u64 	%rs595, %rd171;
	shr.u64 	%rd172, %rd167, 40;
	cvt.u16.u64 	%rs594, %rd172;
	shr.u64 	%rd173, %rd167, 32;
	cvt.u16.u64 	%rs593, %rd173;
	mov.u32 	%r858, %r20;
	mov.f64 	%fd157, %fd9;
$L__BB30_17:
	add.s64 	%rd175, %rd166, 4096;
	// begin inline asm
	ld.global.nc.u64 %rd174, [%rd175];
	// end inline asm
	add.s64 	%rd177, %rd166, 4104;
	// begin inline asm
	ld.global.nc.u64 %rd176, [%rd177];
	// end inline asm
	cvt.u32.u64 	%r22, %rd176;
	mov.b64 	%fd11, %rd174;
	setp.gt.f64 	%p133, %fd157, %fd11;
	@%p133 bra 	$L__BB30_20;
	setp.geu.f64 	%p134, %fd157, %fd11;
	setp.lt.s32 	%p135, %r22, %r858;
	and.pred  	%p136, %p134, %p135;
	@%p136 bra 	$L__BB30_20;
	shr.u64 	%rd178, %rd176, 56;
	cvt.u16.u64 	%rs596, %rd178;
	shr.u64 	%rd179, %rd176, 48;
	cvt.u16.u64 	%rs595, %rd179;
	shr.u64 	%rd180, %rd176, 40;
	cvt.u16.u64 	%rs594, %rd180;
	shr.u64 	%rd181, %rd176, 32;
	cvt.u16.u64 	%rs593, %rd181;
	mov.u32 	%r858, %r22;
	mov.f64 	%fd157, %fd11;
$L__BB30_20:
	add.s64 	%rd183, %rd166, 8192;
	// begin inline asm
	ld.global.nc.u64 %rd182, [%rd183];
	// end inline asm
	add.s64 	%rd185, %rd166, 8200;
	// begin inline asm
	ld.global.nc.u64 %rd184, [%rd185];
	// end inline asm
	cvt.u32.u64 	%r24, %rd184;
	mov.b64 	%fd13, %rd182;
	setp.gt.f64 	%p137, %fd157, %fd13;
	@%p137 bra 	$L__BB30_23;
	setp.geu.f64 	%p138, %fd157, %fd13;
	setp.lt.s32 	%p139, %r24, %r858;
	and.pred  	%p140, %p138, %p139;
	@%p140 bra 	$L__BB30_23;
	shr.u64 	%rd186, %rd184, 56;
	cvt.u16.u64 	%rs596, %rd186;
	shr.u64 	%rd187, %rd184, 48;
	cvt.u16.u64 	%rs595, %rd187;
	shr.u64 	%rd188, %rd184, 40;
	cvt.u16.u64 	%rs594, %rd188;
	shr.u64 	%rd189, %rd184, 32;
	cvt.u16.u64 	%rs593, %rd189;
	mov.u32 	%r858, %r24;
	mov.f64 	%fd157, %fd13;
$L__BB30_23:
	add.s64 	%rd191, %rd166, 12288;
	// begin inline asm
	ld.global.nc.u64 %rd190, [%rd191];
	// end inline asm
	add.s64 	%rd193, %rd166, 12296;
	// begin inline asm
	ld.global.nc.u64 %rd192, [%rd193];
	// end inline asm
	cvt.u32.u64 	%r26, %rd192;
	mov.b64 	%fd15, %rd190;
	setp.gt.f64 	%p141, %fd157, %fd15;
	@%p141 bra 	$L__BB30_26;
	setp.geu.f64 	%p142, %fd157, %fd15;
	setp.lt.s32 	%p143, %r26, %r858;
	and.pred  	%p144, %p142, %p143;
	@%p144 bra 	$L__BB30_26;
	shr.u64 	%rd194, %rd192, 56;
	cvt.u16.u64 	%rs596, %rd194;
	shr.u64 	%rd195, %rd192, 48;
	cvt.u16.u64 	%rs595, %rd195;
	shr.u64 	%rd196, %rd192, 40;
	cvt.u16.u64 	%rs594, %rd196;
	shr.u64 	%rd197, %rd192, 32;
	cvt.u16.u64 	%rs593, %rd197;
	mov.u32 	%r858, %r26;
	mov.f64 	%fd157, %fd15;
$L__BB30_26:
	add.s32 	%r831, %r831, 1024;
	setp.lt.s32 	%p145, %r831, %r174;
	@%p145 bra 	$L__BB30_14;
$L__BB30_27:
	setp.lt.s32 	%p146, %r174, 256;
	@%p146 bra 	$L__BB30_67;
	// begin inline asm
	mov.u32 %r609, %laneid;
	// end inline asm
	cvt.u32.u16 	%r630, %rs593;
	and.b32  	%r631, %r630, 255;
	and.b16  	%rs476, %rs594, 255;
	mul.wide.u16 	%r632, %rs476, 256;
	or.b32  	%r633, %r632, %r631;
	cvt.u32.u16 	%r634, %rs595;
	shl.b32 	%r635, %r634, 16;
	and.b32  	%r636, %r635, 16711680;
	or.b32  	%r637, %r633, %r636;
	cvt.u32.u16 	%r638, %rs596;
	shl.b32 	%r639, %r638, 24;
	or.b32  	%r626, %r637, %r639;
	mov.b64 	%rd208, %fd157;
	mov.b64 	{%r611, %r616}, %rd208;
	mov.b32 	%r627, 1;
	mov.b32 	%r628, 31;
	mov.b32 	%r629, -1;
	// begin inline asm
	shfl.sync.down.b32 %r610, %r611, %r627, %r628, %r629;
	// end inline asm
	// begin inline asm
	shfl.sync.down.b32 %r615, %r616, %r627, %r628, %r629;
	// end inline asm
	mov.b64 	%rd209, {%r610, %r615};
	mov.b64 	%fd18, %rd209;
	// begin inline asm
	shfl.sync.down.b32 %r620, %r858, %r627, %r628, %r629;
	// end inline asm
	// begin inline asm
	shfl.sync.down.b32 %r625, %r626, %r627, %r628, %r629;
	// end inline asm
	setp.gt.s32 	%p215, %r609, 30;
	setp.gt.f64 	%p216, %fd157, %fd18;
	or.pred  	%p217, %p215, %p216;
	@%p217 bra 	$L__BB30_31;
	setp.geu.f64 	%p218, %fd157, %fd18;
	setp.lt.s32 	%p219, %r620, %r858;
	and.pred  	%p220, %p218, %p219;
	@%p220 bra 	$L__BB30_31;
	shr.u32 	%r640, %r625, 24;
	cvt.u16.u32 	%rs596, %r640;
	{ .reg .b16 tmp; mov.b32 {tmp, %rs595}, %r625; }
	shr.u32 	%r641, %r625, 8;
	cvt.u16.u32 	%rs594, %r641;
	cvt.u16.u32 	%rs593, %r625;
	mov.u32 	%r858, %r620;
	mov.f64 	%fd157, %fd18;
$L__BB30_31:
	cvt.u32.u16 	%r662, %rs593;
	and.b32  	%r663, %r662, 255;
	and.b16  	%rs477, %rs594, 255;
	mul.wide.u16 	%r664, %rs477, 256;
	or.b32  	%r665, %r664, %r663;
	cvt.u32.u16 	%r666, %rs595;
	shl.b32 	%r667, %r666, 16;
	and.b32  	%r668, %r667, 16711680;
	or.b32  	%r669, %r665, %r668;
	cvt.u32.u16 	%r670, %rs596;
	shl.b32 	%r671, %r670, 24;
	or.b32  	%r658, %r669, %r671;
	mov.b64 	%rd210, %fd157;
	mov.b64 	{%r643, %r648}, %rd210;
	mov.b32 	%r659, 2;
	mov.b32 	%r660, 31;
	mov.b32 	%r661, -1;
	// begin inline asm
	shfl.sync.down.b32 %r642, %r643, %r659, %r660, %r661;
	// end inline asm
	// begin inline asm
	shfl.sync.down.b32 %r647, %r648, %r659, %r660, %r661;
	// end inline asm
	mov.b64 	%rd211, {%r642, %r647};
	mov.b64 	%fd20, %rd211;
	// begin inline asm
	shfl.sync.down.b32 %r652, %r858, %r659, %r660, %r661;
	// end inline asm
	// begin inline asm
	shfl.sync.down.b32 %r657, %r658, %r659, %r660, %r661;
	// end inline asm
	setp.gt.s32 	%p221, %r609, 29;
	setp.gt.f64 	%p222, %fd157, %fd20;
	or.pred  	%p223, %p221, %p222;
	@%p223 bra 	$L__BB30_34;
	setp.geu.f64 	%p224, %fd157, %fd20;
	setp.lt.s32 	%p225, %r652, %r858;
	and.pred  	%p226, %p224, %p225;
	@%p226 bra 	$L__BB30_34;
	shr.u32 	%r672, %r657, 24;
	cvt.u16.u32 	%rs596, %r672;
	{ .reg .b16 tmp; mov.b32 {tmp, %rs595}, %r657; }
	shr.u32 	%r673, %r657, 8;
	cvt.u16.u32 	%rs594, %r673;
	cvt.u16.u32 	%rs593, %r657;
	mov.u32 	%r858, %r652;
	mov.f64 	%fd157, %fd20;
$L__BB30_34:
	cvt.u32.u16 	%r694, %rs593;
	and.b32  	%r695, %r694, 255;
	and.b16  	%rs478, %rs594, 255;
	mul.wide.u16 	%r696, %rs478, 256;
	or.b32  	%r697, %r696, %r695;
	cvt.u32.u16 	%r698, %rs595;
	shl.b32 	%r699, %r698, 16;
	and.b32  	%r700, %r699, 16711680;
	or.b32  	%r701, %r697, %r700;
	cvt.u32.u16 	%r702, %rs596;
	shl.b32 	%r703, %r702, 24;
	or.b32  	%r690, %r701, %r703;
	mov.b64 	%rd212, %fd157;
	mov.b64 	{%r675, %r680}, %rd212;
	mov.b32 	%r691, 4;
	mov.b32 	%r692, 31;
	mov.b32 	%r693, -1;
	// begin inline asm
	shfl.sync.down.b32 %r674, %r675, %r691, %r692, %r693;
	// end inline asm
	// begin inline asm
	shfl.sync.down.b32 %r679, %r680, %r691, %r692, %r693;
	// end inline asm
	mov.b64 	%rd213, {%r674, %r679};
	mov.b64 	%fd22, %rd213;
	// begin inline asm
	shfl.sync.down.b32 %r684, %r858, %r691, %r692, %r693;
	// end inline asm
	// begin inline asm
	shfl.sync.down.b32 %r689, %r690, %r691, %r692, %r693;
	// end inline asm
	setp.gt.s32 	%p227, %r609, 27;
	setp.gt.f64 	%p228, %fd157, %fd22;
	or.pred  	%p229, %p227, %p228;
	@%p229 bra 	$L__BB30_37;
	setp.geu.f64 	%p230, %fd157, %fd22;
	setp.lt.s32 	%p231, %r684, %r858;
	and.pred  	%p232, %p230, %p231;
	@%p232 bra 	$L__BB30_37;
	shr.u32 	%r704, %r689, 24;
	cvt.u16.u32 	%rs596, %r704;
	{ .reg .b16 tmp; mov.b32 {tmp, %rs595}, %r689; }
	shr.u32 	%r705, %r689, 8;
	cvt.u16.u32 	%rs594, %r705;
	cvt.u16.u32 	%rs593, %r689;
	mov.u32 	%r858, %r684;
	mov.f64 	%fd157, %fd22;
$L__BB30_37:
	cvt.u32.u16 	%r726, %rs593;
	and.b32  	%r727, %r726, 255;
	and.b16  	%rs479, %rs594, 255;
	mul.wide.u16 	%r728, %rs479, 256;
	or.b32  	%r729, %r728, %r727;
	cvt.u32.u16 	%r730, %rs595;
	shl.b32 	%r731, %r730, 16;
	and.b32  	%r732, %r731, 16711680;
	or.b32  	%r733, %r729, %r732;
	cvt.u32.u16 	%r734, %rs596;
	shl.b32 	%r735, %r734, 24;
	or.b32  	%r722, %r733, %r735;
	mov.b64 	%rd214, %fd157;
	mov.b64 	{%r707, %r712}, %rd214;
	mov.b32 	%r723, 8;
	mov.b32 	%r724, 31;
	mov.b32 	%r725, -1;
	// begin inline asm
	shfl.sync.down.b32 %r706, %r707, %r723, %r724, %r725;
	// end inline asm
	// begin inline asm
	shfl.sync.down.b32 %r711, %r712, %r723, %r724, %r725;
	// end inline asm
	mov.b64 	%rd215, {%r706, %r711};
	mov.b64 	%fd24, %rd215;
	// begin inline asm
	shfl.sync.down.b32 %r716, %r858, %r723, %r724, %r725;
	// end inline asm
	// begin inline asm
	shfl.sync.down.b32 %r721, %r722, %r723, %r724, %r725;
	// end inline asm
	setp.gt.s32 	%p233, %r609, 23;
	setp.gt.f64 	%p234, %fd157, %fd24;
	or.pred  	%p235, %p233, %p234;
	@%p235 bra 	$L__BB30_40;
	setp.geu.f64 	%p236, %fd157, %fd24;
	setp.lt.s32 	%p237, %r716, %r858;
	and.pred  	%p238, %p236, %p237;
	@%p238 bra 	$L__BB30_40;
	shr.u32 	%r736, %r721, 24;
	cvt.u16.u32 	%rs596, %r736;
	{ .reg .b16 tmp; mov.b32 {tmp, %rs595}, %r721; }
	shr.u32 	%r737, %r721, 8;
	cvt.u16.u32 	%rs594, %r737;
	cvt.u16.u32 	%rs593, %r721;
	mov.u32 	%r858, %r716;
	mov.f64 	%fd157, %fd24;
$L__BB30_40:
	cvt.u32.u16 	%r758, %rs593;
	and.b32  	%r759, %r758, 255;
	and.b16  	%rs480, %rs594, 255;
	mul.wide.u16 	%r760, %rs480, 256;
	or.b32  	%r761, %r760, %r759;
	cvt.u32.u16 	%r762, %rs595;
	shl.b32 	%r763, %r762, 16;
	and.b32  	%r764, %r763, 16711680;
	or.b32  	%r765, %r761, %r764;
	cvt.u32.u16 	%r766, %rs596;
	shl.b32 	%r767, %r766, 24;
	or.b32  	%r754, %r765, %r767;
	mov.b64 	%rd216, %fd157;
	mov.b64 	{%r739, %r744}, %rd216;
	mov.b32 	%r755, 16;
	mov.b32 	%r756, 31;
	mov.b32 	%r757, -1;
	// begin inline asm
	shfl.sync.down.b32 %r738, %r739, %r755, %r756, %r757;
	// end inline asm
	// begin inline asm
	shfl.sync.down.b32 %r743, %r744, %r755, %r756, %r757;
	// end inline asm
	mov.b64 	%rd217, {%r738, %r743};
	mov.b64 	%fd26, %rd217;
	// begin inline asm
	shfl.sync.down.b32 %r748, %r858, %r755, %r756, %r757;
	// end inline asm
	// begin inline asm
	shfl.sync.down.b32 %r753, %r754, %r755, %r756, %r757;
	// end inline asm
	setp.gt.s32 	%p239, %r609, 15;
	setp.gt.f64 	%p240, %fd157, %fd26;
	or.pred  	%p241, %p239, %p240;
	@%p241 bra 	$L__BB30_43;
	setp.geu.f64 	%p242, %fd157, %fd26;
	setp.lt.s32 	%p243, %r748, %r858;
	and.pred  	%p244, %p242, %p243;
	@%p244 bra 	$L__BB30_43;
	shr.u32 	%r768, %r753, 24;
	cvt.u16.u32 	%rs596, %r768;
	{ .reg .b16 tmp; mov.b32 {tmp, %rs595}, %r753; }
	shr.u32 	%r769, %r753, 8;
	cvt.u16.u32 	%rs594, %r769;
	cvt.u16.u32 	%rs593, %r753;
	mov.u32 	%r858, %r748;
	mov.f64 	%fd157, %fd26;
$L__BB30_43:
	setp.ne.s32 	%p245, %r609, 0;
	@%p245 bra 	$L__BB30_45;
	shr.u32 	%r770, %r1, 1;
	and.b32  	%r771, %r770, 496;
	mov.u32 	%r772, _ZZN3cub18CUB_300001_SM_10006detail6reduce28DeviceReduceSingleTileKernelINS2_10policy_hubIN4cuda3std3__45tupleIJdiEEEy12larger_tupleIdEE10Policy1000EPS9_SE_iSB_S9_S9_NS7_10__identityEEEvT0_T1_T2_T3_T4_T6_E12temp_storage;
	add.s32 	%r773, %r772, %r771;
	st.shared.f64 	[%r773+8], %fd157;
	st.shared.u32 	[%r773+16], %r858;
$L__BB30_45:
	bar.sync 	0;
	setp.ne.s32 	%p246, %r1, 0;
	@%p246 bra 	$L__BB30_197;
	ld.shared.f64 	%fd28, [_ZZN3cub18CUB_300001_SM_10006detail6reduce28DeviceReduceSingleTileKernelINS2_10policy_hubIN4cuda3std3__45tupleIJdiEEEy12larger_tupleIdEE10Policy1000EPS9_SE_iSB_S9_S9_NS7_10__identityEEEvT0_T1_T2_T3_T4_T6_E12temp_storage+24];
	ld.shared.u32 	%r46, [_ZZN3cub18CUB_300001_SM_10006detail6reduce28DeviceReduceSingleTileKernelINS2_10policy_hubIN4cuda3std3__45tupleIJdiEEEy12larger_tupleIdEE10Policy1000EPS9_SE_iSB_S9_S9_NS7_10__identityEEEvT0_T1_T2_T3_T4_T6_E12temp_storage+32];
	setp.lt.f64 	%p247, %fd28, %fd157;
	@%p247 bra 	$L__BB30_49;
	setp.geu.f64 	%p248, %fd157, %fd28;
	setp.lt.s32 	%p249, %r46, %r858;
	and.pred  	%p250, %p248, %p249;
	@%p250 bra 	$L__BB30_49;
	ld.shared.u32 	%r774, [_ZZN3cub18CUB_300001_SM_10006detail6reduce28DeviceReduceSingleTileKernelINS2_10policy_hubIN4cuda3std3__45tupleIJdiEEEy12larger_tupleIdEE10Policy1000EPS9_SE_iSB_S9_S9_NS7_10__identityEEEvT0_T1_T2_T3_T4_T6_E12temp_storage+36];
	bfe.u32 	%r775, %r774, 24, 8;
	cvt.u16.u32 	%rs596, %r775;
	bfe.u32 	%r776, %r774, 16, 8;
	cvt.u16.u32 	%rs595, %r776;
	bfe.u32 	%r777, %r774, 8, 8;
	cvt.u16.u32 	%rs594, %r777;
	bfe.u32 	%r778, %r774, 0, 8;
	cvt.u16.u32 	%rs593, %r778;
	mov.u32 	%r858, %r46;
	mov.f64 	%fd157, %fd28;
$L__BB30_49:
	ld.shared.f64 	%fd30, [_ZZN3cub18CUB_300001_SM_10006detail6reduce28DeviceReduceSingleTileKernelINS2_10policy_hubIN4cuda3std3__45tupleIJdiEEEy12larger_tupleIdEE10Policy1000EPS9_SE_iSB_S9_S9_NS7_10__identityEEEvT0_T1_T2_T3_T4_T6_E12temp_storage+40];
	ld.shared.u32 	%r48, [_ZZN3cub18CUB_300001_SM_10006detail6reduce28DeviceReduceSingleTileKernelINS2_10policy_hubIN4cuda3std3__45tupleIJdiEEEy12larger_tupleIdEE10Policy1000EPS9_SE_iSB_S9_S9_NS7_10__identityEEEvT0_T1_T2_T3_T4_T6_E12temp_storage+48];
	setp.lt.f64 	%p251, %fd30, %fd157;
	@%p251 bra 	$L__BB30_52;
	setp.geu.f64 	%p252, %fd157, %fd30;
	setp.lt.s32 	%p253, %r48, %r858;
	and.pred  	%p254, %p252, %p253;
	@%p254 bra 	$L__BB30_52;
	ld.shared.u32 	%r779, [_ZZN3cub18CUB_300001_SM_10006detail6reduce28DeviceReduceSingleTileKernelINS2_10policy_hubIN4cuda3std3__45tupleIJdiEEEy12larger_tupleIdEE10Policy1000EPS9_SE_iSB_S9_S9_NS7_10__identityEEEvT0_T1_T2_T3_T4_T6_E12temp_storage+52];
	bfe.u32 	%r780, %r779, 24, 8;
	cvt.u16.u32 	%rs596, %r780;
	bfe.u32 	%r781, %r779, 16, 8;
	cvt.u16.u32 	%rs595, %r781;
	bfe.u32 	%r782, %r779, 8, 8;
	cvt.u16.u32 	%rs594, %r782;
	bfe.u32 	%r783, %r779, 0, 8;
	cvt.u16.u32 	%rs593, %r783;
	mov.u32 	%r858, %r48;
	mov.f64 	%fd157, %fd30;
$L__BB30_52:
	ld.shared.f64 	%fd32, [_ZZN3cub18CUB_300001_SM_10006detail6reduce28DeviceReduceSingleTileKernelINS2_10policy_hubIN4cuda3std3__45tupleIJdiEEEy12larger_tupleIdEE10Policy1000EPS9_SE_iSB_S9_S9_NS7_10__identityEEEvT0_T1_T2_T3_T4_T6_E12temp_storage+56];
	ld.shared.u32 	%r50, [_ZZN3cub18CUB_300001_SM_10006detail6reduce28DeviceReduceSingleTileKernelINS2_10policy_hubIN4cuda3std3__45tupleIJdiEEEy12larger_tupleIdEE10Policy1000EPS9_SE_iSB_S9_S9_NS7_10__identityEEEvT0_T1_T2_T3_T4_T6_E12temp_storage+64];
	setp.lt.f64 	%p255, %fd32, %fd157;
	@%p255 bra 	$L__BB30_55;
	setp.geu.f64 	%p256, %fd157, %fd32;
	setp.lt.s32 	%p257, %r50, %r858;
	and.pred  	%p258, %p256, %p257;
	@%p258 bra 	$L__BB30_55;
	ld.shared.u32 	%r784, [_ZZN3cub18CUB_300001_SM_10006detail6reduce28DeviceReduceSingleTileKernelINS2_10policy_hubIN4cuda3std3__45tupleIJdiEEEy12larger_tupleIdEE10Policy1000EPS9_SE_iSB_S9_S9_NS7_10__identityEEEvT0_T1_T2_T3_T4_T6_E12temp_storage+68];
	bfe.u32 	%r785, %r784, 24, 8;
	cvt.u16.u32 	%rs596, %r785;
	bfe.u32 	%r786, %r784, 16, 8;
	cvt.u16.u32 	%rs595, %r786;
	bfe.u32 	%r787, %r784, 8, 8;
	cvt.u16.u32 	%rs594, %r787;
	bfe.u32 	%r788, %r784, 0, 8;
	cvt.u16.u32 	%rs593, %r788;
	mov.u32 	%r858, %r50;
	mov.f64 	%fd157, %fd32;
$L__BB30_55:
	ld.shared.f64 	%fd34, [_ZZN3cub18CUB_300001_SM_10006detail6reduce28DeviceReduceSingleTileKernelINS2_10policy_hubIN4cuda3std3__45tupleIJdiEEEy12larger_tupleIdEE10Policy1000EPS9_SE_iSB_S9_S9_NS7_10__identityEEEvT0_T1_T2_T3_T4_T6_E12temp_storage+72];
	ld.shared.u32 	%r52, [_ZZN3cub18CUB_300001_SM_10006detail6reduce28DeviceReduceSingleTileKernelINS2_10policy_hubIN4cuda3std3__45tupleIJdiEEEy12larger_tupleIdEE10Policy1000EPS9_SE_iSB_S9_S9_NS7_10__identityEEEvT0_T1_T2_T3_T4_T6_E12temp_storage+80];
	setp.lt.f64 	%p259, %fd34, %fd157;
	@%p259 bra 	$L__BB30_58;
	setp.geu.f64 	%p260, %fd157, %fd34;
	setp.lt.s32 	%p261, %r52, %r858;
	and.pred  	%p262, %p260, %p261;
	@%p262 bra 	$L__BB30_58;
	ld.shared.u32 	%r789, [_ZZN3cub18CUB_300001_SM_10006detail6reduce28DeviceReduceSingleTileKernelINS2_10policy_hubIN4cuda3std3__45tupleIJdiEEEy12larger_tupleIdEE10Policy1000EPS9_SE_iSB_S9_S9_NS7_10__identityEEEvT0_T1_T2_T3_T4_T6_E12temp_storage+84];
	bfe.u32 	%r790, %r789, 24, 8;
	cvt.u16.u32 	%rs596, %r790;
	bfe.u32 	%r791, %r789, 16, 8;
	cvt.u16.u32 	%rs595, %r791;
	bfe.u32 	%r792, %r789, 8, 8;
	cvt.u16.u32 	%rs594, %r792;
	bfe.u32 	%r793, %r789, 0, 8;
	cvt.u16.u32 	%rs593, %r793;
	mov.u32 	%r858, %r52;
	mov.f64 	%fd157, %fd34;
$L__BB30_58:
	ld.shared.f64 	%fd36, [_ZZN3cub18CUB_300001_SM_10006detail6reduce28DeviceReduceSingleTileKernelINS2_10policy_hubIN4cuda3std3__45tupleIJdiEEEy12larger_tupleIdEE10Policy1000EPS9_SE_iSB_S9_S9_NS7_10__identityEEEvT0_T1_T2_T3_T4_T6_E12temp_storage+88];
	ld.shared.u32 	%r54, [_ZZN3cub18CUB_300001_SM_10006detail6reduce28DeviceReduceSingleTileKernelINS2_10policy_hubIN4cuda3std3__45tupleIJdiEEEy12larger_tupleIdEE10Policy1000EPS9_SE_iSB_S9_S9_NS7_10__identityEEEvT0_T1_T2_T3_T4_T6_E12temp_storage+96];
	setp.lt.f64 	%p263, %fd36, %fd157;
	@%p263 bra 	$L__BB30_61;
	setp.geu.f64 	%p264, %fd157, %fd36;
	setp.lt.s32 	%p265, %r54, %r858;
	and.pred  	%p266, %p264, %p265;
	@%p266 bra 	$L__BB30_61;
	ld.shared.u32 	%r794, [_ZZN3cub18CUB_300001_SM_10006detail6reduce28DeviceReduceSingleTileKernelINS2_10policy_hubIN4cuda3std3__45tupleIJdiEEEy12larger_tupleIdEE10Policy1000EPS9_SE_iSB_S9_S9_NS7_10__identityEEEvT0_T1_T2_T3_T4_T6_E12temp_storage+100];
	bfe.u32 	%r795, %r794, 24, 8;
	cvt.u16.u32 	%rs596, %r795;
	bfe.u32 	%r796, %r794, 16, 8;
	cvt.u16.u32 	%rs595, %r796;
	bfe.u32 	%r797, %r794, 8, 8;
	cvt.u16.u32 	%rs594, %r797;
	bfe.u32 	%r798, %r794, 0, 8;
	cvt.u16.u32 	%rs593, %r798;
	mov.u32 	%r858, %r54;
	mov.f64 	%fd157, %fd36;
$L__BB30_61:
	ld.shared.f64 	%fd38, [_ZZN3cub18CUB_300001_SM_10006detail6reduce28DeviceReduceSingleTileKernelINS2_10policy_hubIN4cuda3std3__45tupleIJdiEEEy12larger_tupleIdEE10Policy1000EPS9_SE_iSB_S9_S9_NS7_10__identityEEEvT0_T1_T2_T3_T4_T6_E12temp_storage+104];
	ld.shared.u32 	%r56, [_ZZN3cub18CUB_300001_SM_10006detail6reduce28DeviceReduceSingleTileKernelINS2_10policy_hubIN4cuda3std3__45tupleIJdiEEEy12larger_tupleIdEE10Policy1000EPS9_SE_iSB_S9_S9_NS7_10__identityEEEvT0_T1_T2_T3_T4_T6_E12temp_storage+112];
	setp.lt.f64 	%p267, %fd38, %fd157;
	@%p267 bra 	$L__BB30_64;
	setp.geu.f64 	%p268, %fd157, %fd38;
	setp.lt.s32 	%p269, %r56, %r858;
	and.pred  	%p270, %p268, %p269;
	@%p270 bra 	$L__BB30_64;
	ld.shared.u32 	%r799, [_ZZN3cub18CUB_300001_SM_10006detail6reduce28DeviceReduceSingleTileKernelINS2_10policy_hubIN4cuda3std3__45tupleIJdiEEEy12larger_tupleIdEE10Policy1000EPS9_SE_iSB_S9_S9_NS7_10__identityEEEvT0_T1_T2_T3_T4_T6_E12temp_storage+116];
	bfe.u32 	%r800, %r799, 24, 8;
	cvt.u16.u32 	%rs596, %r800;
	bfe.u32 	%r801, %r799, 16, 8;
	cvt.u16.u32 	%rs595, %r801;
	bfe.u32 	%r802, %r799, 8, 8;
	cvt.u16.u32 	%rs594, %r802;
	bfe.u32 	%r803, %r799, 0, 8;
	cvt.u16.u32 	%rs593, %r803;
	mov.u32 	%r858, %r56;
	mov.f64 	%fd157, %fd38;
$L__BB30_64:
	ld.shared.f64 	%fd40, [_ZZN3cub18CUB_300001_SM_10006detail6reduce28DeviceReduceSingleTileKernelINS2_10policy_hubIN4cuda3std3__45tupleIJdiEEEy12larger_tupleIdEE10Policy1000EPS9_SE_iSB_S9_S9_NS7_10__identityEEEvT0_T1_T2_T3_T4_T6_E12temp_storage+120];
	ld.shared.u32 	%r58, [_ZZN3cub18CUB_300001_SM_10006detail6reduce28DeviceReduceSingleTileKernelINS2_10policy_hubIN4cuda3std3__45tupleIJdiEEEy12larger_tupleIdEE10Policy1000EPS9_SE_iSB_S9_S9_NS7_10__identityEEEvT0_T1_T2_T3_T4_T6_E12temp_storage+128];
	setp.lt.f64 	%p271, %fd40, %fd157;
	@%p271 bra 	$L__BB30_197;
	setp.geu.f64 	%p272, %fd157, %fd40;
	setp.lt.s32 	%p273, %r58, %r858;
	and.pred  	%p274, %p272, %p273;
	@%p274 bra 	$L__BB30_197;
	ld.shared.u32 	%r804, [_ZZN3cub18CUB_300001_SM_10006detail6reduce28DeviceReduceSingleTileKernelINS2_10policy_hubIN4cuda3std3__45tupleIJdiEEEy12larger_tupleIdEE10Policy1000EPS9_SE_iSB_S9_S9_NS7_10__identityEEEvT0_T1_T2_T3_T4_T6_E12temp_storage+132];
	bfe.u32 	%r805, %r804, 24, 8;
	cvt.u16.u32 	%rs596, %r805;
	bfe.u32 	%r806, %r804, 16, 8;
	cvt.u16.u32 	%rs595, %r806;
	bfe.u32 	%r807, %r804, 8, 8;
	cvt.u16.u32 	%rs594, %r807;
	bfe.u32 	%r808, %r804, 0, 8;
	cvt.u16.u32 	%rs593, %r808;
	mov.u32 	%r858, %r58;
	mov.f64 	%fd157, %fd40;
	bra.uni 	$L__BB30_197;
$L__BB30_67:
	// begin inline asm
	mov.u32 %r401, %laneid;
	// end inline asm
	and.b32  	%r422, %r1, 992;
	add.s32 	%r423, %r422, 32;
	setp.gt.s32 	%p147, %r423, %r174;
	not.b32 	%r424, %r422;
	add.s32 	%r425, %r174, %r424;
	selp.b32 	%r420, %r425, 31, %p147;
	cvt.u32.u16 	%r426, %rs593;
	and.b32  	%r427, %r426, 255;
	and.b16  	%rs471, %rs594, 255;
	mul.wide.u16 	%r428, %rs471, 256;
	or.b32  	%r429, %r428, %r427;
	cvt.u32.u16 	%r430, %rs595;
	shl.b32 	%r431, %r430, 16;
	and.b32  	%r432, %r431, 16711680;
	or.b32  	%r433, %r429, %r432;
	cvt.u32.u16 	%r434, %rs596;
	shl.b32 	%r435, %r434, 24;
	or.b32  	%r418, %r433, %r435;
	mov.b64 	%rd198, %fd157;
	mov.b64 	{%r403, %r408}, %rd198;
	mov.b32 	%r419, 1;
	mov.b32 	%r421, -1;
	// begin inline asm
	shfl.sync.down.b32 %r402, %r403, %r419, %r420, %r421;
	// end inline asm
	// begin inline asm
	shfl.sync.down.b32 %r407, %r408, %r419, %r420, %r421;
	// end inline asm
	mov.b64 	%rd199, {%r402, %r407};
	mov.b64 	%fd41, %rd199;
	// begin inline asm
	shfl.sync.down.b32 %r412, %r858, %r419, %r420, %r421;
	// end inline asm
	// begin inline asm
	shfl.sync.down.b32 %r417, %r418, %r419, %r420, %r421;
	// end inline asm
	setp.ge.s32 	%p148, %r401, %r420;
	setp.gt.f64 	%p149, %fd157, %fd41;
	or.pred  	%p150, %p148, %p149;
	@%p150 bra 	$L__BB30_70;
	setp.geu.f64 	%p151, %fd157, %fd41;
	setp.lt.s32 	%p152, %r412, %r858;
	and.pred  	%p153, %p151, %p152;
	@%p153 bra 	$L__BB30_70;
	shr.u32 	%r436, %r417, 24;
	cvt.u16.u32 	%rs596, %r436;
	{ .reg .b16 tmp; mov.b32 {tmp, %rs595}, %r417; }
	shr.u32 	%r437, %r417, 8;
	cvt.u16.u32 	%rs594, %r437;
	cvt.u16.u32 	%rs593, %r417;
	mov.u32 	%r858, %r412;
	mov.f64 	%fd157, %fd41;
$L__BB30_70:
	cvt.u32.u16 	%r458, %rs593;
	and.b32  	%r459, %r458, 255;
	and.b16  	%rs472, %rs594, 255;
	mul.wide.u16 	%r460, %rs472, 256;
	or.b32  	%r461, %r460, %r459;
	cvt.u32.u16 	%r462, %rs595;
	shl.b32 	%r463, %r462, 16;
	and.b32  	%r464, %r463, 16711680;
	or.b32  	%r465, %r461, %r464;
	cvt.u32.u16 	%r466, %rs596;
	shl.b32 	%r467, %r466, 24;
	or.b32  	%r454, %r465, %r467;
	mov.b64 	%rd200, %fd157;
	mov.b64 	{%r439, %r444}, %rd200;
	mov.b32 	%r455, 2;
	mov.b32 	%r457, -1;
	// begin inline asm
	shfl.sync.down.b32 %r438, %r439, %r455, %r420, %r457;
	// end inline asm
	// begin inline asm
	shfl.sync.down.b32 %r443, %r444, %r455, %r420, %r457;
	// end inline asm
	mov.b64 	%rd201, {%r438, %r443};
	mov.b64 	%fd43, %rd201;
	// begin inline asm
	shfl.sync.down.b32 %r448, %r858, %r455, %r420, %r457;
	// end inline asm
	// begin inline asm
	shfl.sync.down.b32 %r453, %r454, %r455, %r420, %r457;
	// end inline asm
	add.s32 	%r468, %r401, 2;
	setp.gt.s32 	%p154, %r468, %r420;
	setp.gt.f64 	%p155, %fd157, %fd43;
	or.pred  	%p156, %p154, %p155;
	@%p156 bra 	$L__BB30_73;
	setp.geu.f64 	%p157, %fd157, %fd43;
	setp.lt.s32 	%p158, %r448, %r858;
	and.pred  	%p159, %p157, %p158;
	@%p159 bra 	$L__BB30_73;
	shr.u32 	%r469, %r453, 24;
	cvt.u16.u32 	%rs596, %r469;
	{ .reg .b16 tmp; mov.b32 {tmp, %rs595}, %r453; }
	shr.u32 	%r470, %r453, 8;
	cvt.u16.u32 	%rs594, %r470;
	cvt.u16.u32 	%rs593, %r453;
	mov.u32 	%r858, %r448;
	mov.f64 	%fd157, %fd43;
$L__BB30_73:
	cvt.u32.u16 	%r491, %rs593;
	and.b32  	%r492, %r491, 255;
	and.b16  	%rs473, %rs594, 255;
	mul.wide.u16 	%r493, %rs473, 256;
	or.b32  	%r494, %r493, %r492;
	cvt.u32.u16 	%r495, %rs595;
	shl.b32 	%r496, %r495, 16;
	and.b32  	%r497, %r496, 16711680;
	or.b32  	%r498, %r494, %r497;
	cvt.u32.u16 	%r499, %rs596;
	shl.b32 	%r500, %r499, 24;
	or.b32  	%r487, %r498, %r500;
	mov.b64 	%rd202, %fd157;
	mov.b64 	{%r472, %r477}, %rd202;
	mov.b32 	%r488, 4;
	mov.b32 	%r490, -1;
	// begin inline asm
	shfl.sync.down.b32 %r471, %r472, %r488, %r420, %r490;
	// end inline asm
	// begin inline asm
	shfl.sync.down.b32 %r476, %r477, %r488, %r420, %r490;
	// end inline asm
	mov.b64 	%rd203, {%r471, %r476};
	mov.b64 	%fd45, %rd203;
	// begin inline asm
	shfl.sync.down.b32 %r481, %r858, %r488, %r420, %r490;
	// end inline asm
	// begin inline asm
	shfl.sync.down.b32 %r486, %r487, %r488, %r420, %r490;
	// end inline asm
	add.s32 	%r501, %r401, 4;
	setp.gt.s32 	%p160, %r501, %r420;
	setp.gt.f64 	%p161, %fd157, %fd45;
	or.pred  	%p162, %p160, %p161;
	@%p162 bra 	$L__BB30_76;
	setp.geu.f64 	%p163, %fd157, %fd45;
	setp.lt.s32 	%p164, %r481, %r858;
	and.pred  	%p165, %p163, %p164;
	@%p165 bra 	$L__BB30_76;
	shr.u32 	%r502, %r486, 24;
	cvt.u16.u32 	%rs596, %r502;
	{ .reg .b16 tmp; mov.b32 {tmp, %rs595}, %r486; }
	shr.u32 	%r503, %r486, 8;
	cvt.u16.u32 	%rs594, %r503;
	cvt.u16.u32 	%rs593, %r486;
	mov.u32 	%r858, %r481;
	mov.f64 	%fd157, %fd45;
$L__BB30_76:
	cvt.u32.u16 	%r524, %rs593;
	and.b32  	%r525, %r524, 255;
	and.b16  	%rs474, %rs594, 255;
	mul.wide.u16 	%r526, %rs474, 256;
	or.b32  	%r527, %r526, %r525;
	cvt.u32.u16 	%r528, %rs595;
	shl.b32 	%r529, %r528, 16;
	and.b32  	%r530, %r529, 16711680;
	or.b32  	%r531, %r527, %r530;
	cvt.u32.u16 	%r532, %rs596;
	shl.b32 	%r533, %r532, 24;
	or.b32  	%r520, %r531, %r533;
	mov.b64 	%rd204, %fd157;
	mov.b64 	{%r505, %r510}, %rd204;
	mov.b32 	%r521, 8;
	mov.b32 	%r523, -1;
	// begin inline asm
	shfl.sync.down.b32 %r504, %r505, %r521, %r420, %r523;
	// end inline asm
	// begin inline asm
	shfl.sync.down.b32 %r509, %r510, %r521, %r420, %r523;
	// end inline asm
	mov.b64 	%rd205, {%r504, %r509};
	mov.b64 	%fd47, %rd205;
	// begin inline asm
	shfl.sync.down.b32 %r514, %r858, %r521, %r420, %r523;
	// end inline asm
	// begin inline asm
	shfl.sync.down.b32 %r519, %r520, %r521, %r420, %r523;
	// end inline asm
	add.s32 	%r534, %r401, 8;
	setp.gt.s32 	%p166, %r534, %r420;
	setp.gt.f64 	%p167, %fd157, %fd47;
	or.pred  	%p168, %p166, %p167;
	@%p168 bra 	$L__BB30_79;
	setp.geu.f64 	%p169, %fd157, %fd47;
	setp.lt.s32 	%p170, %r514, %r858;
	and.pred  	%p171, %p169, %p170;
	@%p171 bra 	$L__BB30_79;
	shr.u32 	%r535, %r519, 24;
	cvt.u16.u32 	%rs596, %r535;
	{ .reg .b16 tmp; mov.b32 {tmp, %rs595}, %r519; }
	shr.u32 	%r536, %r519, 8;
	cvt.u16.u32 	%rs594, %r536;
	cvt.u16.u32 	%rs593, %r519;
	mov.u32 	%r858, %r514;
	mov.f64 	%fd157, %fd47;
$L__BB30_79:
	cvt.u32.u16 	%r557, %rs593;
	and.b32  	%r558, %r557, 255;
	and.b16  	%rs475, %rs594, 255;
	mul.wide.u16 	%r559, %rs475, 256;
	or.b32  	%r560, %r559, %r558;
	cvt.u32.u16 	%r561, %rs595;
	shl.b32 	%r562, %r561, 16;
	and.b32  	%r563, %r562, 16711680;
	or.b32  	%r564, %r560, %r563;
	cvt.u32.u16 	%r565, %rs596;
	shl.b32 	%r566, %r565, 24;
	or.b32  	%r553, %r564, %r566;
	mov.b64 	%rd206, %fd157;
	mov.b64 	{%r538, %r543}, %rd206;
	mov.b32 	%r554, 16;
	mov.b32 	%r556, -1;
	// begin inline asm
	shfl.sync.down.b32 %r537, %r538, %r554, %r420, %r556;
	// end inline asm
	// begin inline asm
	shfl.sync.down.b32 %r542, %r543, %r554, %r420, %r556;
	// end inline asm
	mov.b64 	%rd207, {%r537, %r542};
	mov.b64 	%fd49, %rd207;
	// begin inline asm
	shfl.sync.down.b32 %r547, %r858, %r554, %r420, %r556;
	// end inline asm
	// begin inline asm
	shfl.sync.down.b32 %r552, %r553, %r554, %r420, %r556;
	// end inline asm
	add.s32 	%r567, %r401, 16;
	setp.gt.s32 	%p172, %r567, %r420;
	setp.gt.f64 	%p173, %fd157, %fd49;
	or.pred  	%p174, %p172, %p173;
	@%p174 bra 	$L__BB30_82;
	setp.geu.f64 	%p175, %fd157, %fd49;
	setp.lt.s32 	%p176, %r547, %r858;
	and.pred  	%p177, %p175, %p176;
	@%p177 bra 	$L__BB30_82;
	shr.u32 	%r568, %r552, 24;
	cvt.u16.u32 	%rs596, %r568;
	{ .reg .b16 tmp; mov.b32 {tmp, %rs595}, %r552; }
	shr.u32 	%r569, %r552, 8;
	cvt.u16.u32 	%rs594, %r569;
	cvt.u16.u32 	%rs593, %r552;
	mov.u32 	%r858, %r547;
	mov.f64 	%fd157, %fd49;
$L__BB30_82:
	setp.ne.s32 	%p178, %r401, 0;
	@%p178 bra 	$L__BB30_84;
	shr.u32 	%r570, %r1, 1;
	and.b32  	%r571, %r570, 496;
	mov.u32 	%r572, _ZZN3cub18CUB_300001_SM_10006detail6reduce28DeviceReduceSingleTileKernelINS2_10policy_hubIN4cuda3std3__45tupleIJdiEEEy12larger_tupleIdEE10Policy1000EPS9_SE_iSB_S9_S9_NS7_10__identityEEEvT0_T1_T2_T3_T4_T6_E12temp_storage;
	add.s32 	%r573, %r572, %r571;
	st.shared.f64 	[%r573+8], %fd157;
	st.shared.u32 	[%r573+16], %r858;
$L__BB30_84:
	bar.sync 	0;
	setp.ne.s32 	%p179, %r1, 0;
	@%p179 bra 	$L__BB30_197;
	setp.lt.s32 	%p180, %r174, 33;
	@%p180 bra 	$L__BB30_89;
	ld.shared.f64 	%fd51, [_ZZN3cub18CUB_300001_SM_10006detail6reduce28DeviceReduceSingleTileKernelINS2_10policy_hubIN4cuda3std3__45tupleIJdiEEEy12larger_tupleIdEE10Policy1000EPS9_SE_iSB_S9_S9_NS7_10__identityEEEvT0_T1_T2_T3_T4_T6_E12temp_storage+24];
	ld.shared.u32 	%r76, [_ZZN3cub18CUB_300001_SM_10006detail6reduce28DeviceReduceSingleTileKernelINS2_10policy_hubIN4cuda3std3__45tupleIJdiEEEy12larger_tupleIdEE10Policy1000EPS9_SE_iSB_S9_S9_NS7_10__identityEEEvT0_T1_T2_T3_T4_T6_E12temp_storage+32];
	setp.lt.f64 	%p181, %fd51, %fd157;
	@%p181 bra 	$L__BB30_89;
	setp.geu.f64 	%p182, %fd157, %fd51;
	setp.lt.s32 	%p183, %r76, %r858;
	and.pred  	%p184, %p182, %p183;
	@%p184 bra 	$L__BB30_89;
	ld.shared.u32 	%r574, [_ZZN3cub18CUB_300001_SM_10006detail6reduce28DeviceReduceSingleTileKernelINS2_10policy_hubIN4cuda3std3__45tupleIJdiEEEy12larger_tupleIdEE10Policy1000EPS9_SE_iSB_S9_S9_NS7_10__identityEEEvT0_T1_T2_T3_T4_T6_E12temp_storage+36];
	bfe.u32 	%r575, %r574, 24, 8;
	cvt.u16.u32 	%rs596, %r575;
	bfe.u32 	%r576, %r574, 16, 8;
	cvt.u16.u32 	%rs595, %r576;
	bfe.u32 	%r577, %r574, 8, 8;
	cvt.u16.u32 	%rs594, %r577;
	bfe.u32 	%r578, %r574, 0, 8;
	cvt.u16.u32 	%rs593, %r578;
	mov.f64 	%fd157, %fd51;
	mov.u32 	%r858, %r76;
$L__BB30_89:
	setp.lt.s32 	%p185, %r174, 65;
	@%p185 bra 	$L__BB30_93;
	ld.shared.f64 	%fd53, [_ZZN3cub18CUB_300001_SM_10006detail6reduce28DeviceReduceSingleTileKernelINS2_10policy_hubIN4cuda3std3__45tupleIJdiEEEy12larger_tupleIdEE10Policy1000EPS9_SE_iSB_S9_S9_NS7_10__identityEEEvT0_T1_T2_T3_T4_T6_E12temp_storage+40];
	ld.shared.u32 	%r78, [_ZZN3cub18CUB_300001_SM_10006detail6reduce28DeviceReduceSingleTileKernelINS2_10policy_hubIN4cuda3std3__45tupleIJdiEEEy12larger_tupleIdEE10Policy1000EPS9_SE_iSB_S9_S9_NS7_10__identityEEEvT0_T1_T2_T3_T4_T6_E12temp_storage+48];
	setp.lt.f64 	%p186, %fd53, %fd157;
	@%p186 bra 	$L__BB30_93;
	setp.geu.f64 	%p187, %fd157, %fd53;
	setp.lt.s32 	%p188, %r78, %r858;
	and.pred  	%p189, %p187, %p188;
	@%p189 bra 	$L__BB30_93;
	ld.shared.u32 	%r579, [_ZZN3cub18CUB_300001_SM_10006detail6reduce28DeviceReduceSingleTileKernelINS2_10policy_hubIN4cuda3std3__45tupleIJdiEEEy12larger_tupleIdEE10Policy1000EPS9_SE_iSB_S9_S9_NS7_10__identityEEEvT0_T1_T2_T3_T4_T6_E12temp_storage+52];
	bfe.u32 	%r580, %r579, 24, 8;
	cvt.u16.u32 	%rs596, %r580;
	bfe.u32 	%r581, %r579, 16, 8;
	cvt.u16.u32 	%rs595, %r581;
	bfe.u32 	%r582, %r579, 8, 8;
	cvt.u16.u32 	%rs594, %r582;
	bfe.u32 	%r583, %r579, 0, 8;
	cvt.u16.u32 	%rs593, %r583;
	mov.f64 	%fd157, %fd53;
	mov.u32 	%r858, %r78;
$L__BB30_93:
	setp.lt.s32 	%p190, %r174, 97;
	@%p190 bra 	$L__BB30_97;
	ld.shared.f64 	%fd55, [_ZZN3cub18CUB_300001_SM_10006detail6reduce28DeviceReduceSingleTileKernelINS2_10policy_hubIN4cuda3std3__45tupleIJdiEEEy12larger_tupleIdEE10Policy1000EPS9_SE_iSB_S9_S9_NS7_10__identityEEEvT0_T1_T2_T3_T4_T6_E12temp_storage+56];
	ld.shared.u32 	%r80, [_ZZN3cub18CUB_300001_SM_10006detail6reduce28DeviceReduceSingleTileKernelINS2_10policy_hubIN4cuda3std3__45tupleIJdiEEEy12larger_tupleIdEE10Policy1000EPS9_SE_iSB_S9_S9_NS7_10__identityEEEvT0_T1_T2_T3_T4_T6_E12temp_storage+64];
	setp.lt.f64 	%p191, %fd55, %fd157;
	@%p191 bra 	$L__BB30_97;
	setp.geu.f64 	%p192, %fd157, %fd55;
	setp.lt.s32 	%p193, %r80, %r858;
	and.pred  	%p194, %p192, %p193;
	@%p194 bra 	$L__BB30_97;
	ld.shared.u32 	%r584, [_ZZN3cub18CUB_300001_SM_10006detail6reduce28DeviceReduceSingleTileKernelINS2_10policy_hubIN4cuda3std3__45tupleIJdiEEEy12larger_tupleIdEE10Policy1000EPS9_SE_iSB_S9_S9_NS7_10__identityEEEvT0_T1_T2_T3_T4_T6_E12temp_storage+68];
	bfe.u32 	%r585, %r584, 24, 8;
	cvt.u16.u32 	%rs596, %r585;
	bfe.u32 	%r586, %r584, 16, 8;
	cvt.u16.u32 	%rs595, %r586;
	bfe.u32 	%r587, %r584, 8, 8;
	cvt.u16.u32 	%rs594, %r587;
	bfe.u32 	%r588, %r584, 0, 8;
	cvt.u16.u32 	%rs593, %r588;
	mov.f64 	%fd157, %fd55;
	mov.u32 	%r858, %r80;
$L__BB30_97:
	setp.lt.s32 	%p195, %r174, 129;
	@%p195 bra 	$L__BB30_101;
	ld.shared.f64 	%fd57, [_ZZN3cub18CUB_300001_SM_10006detail6reduce28DeviceReduceSingleTileKernelINS2_10policy_hubIN4cuda3std3__45tupleIJdiEEEy12larger_tupleIdEE10Policy1000EPS9_SE_iSB_S9_S9_NS7_10__identityEEEvT0_T1_T2_T3_T4_T6_E12temp_storage+72];
	ld.shared.u32 	%r82, [_ZZN3cub18CUB_300001_SM_10006detail6reduce28DeviceReduceSingleTileKernelINS2_10policy_hubIN4cuda3std3__45tupleIJdiEEEy12larger_tupleIdEE10Policy1000EPS9_SE_iSB_S9_S9_NS7_10__identityEEEvT0_T1_T2_T3_T4_T6_E12temp_storage+80];
	setp.lt.f64 	%p196, %fd57, %fd157;
	@%p196 bra 	$L__BB30_101;
	setp.geu.f64 	%p197, %fd157, %fd57;
	setp.lt.s32 	%p198, %r82, %r858;
	and.pred  	%p199, %p197, %p198;
	@%p199 bra 	$L__BB30_101;
	ld.shared.u32 	%r589, [_ZZN3cub18CUB_300001_SM_10006detail6reduce28DeviceReduceSingleTileKernelINS2_10policy_hubIN4cuda3std3__45tupleIJdiEEEy12larger_tupleIdEE10Policy1000EPS9_SE_iSB_S9_S9_NS7_10__identityEEEvT0_T1_T2_T3_T4_T6_E12temp_storage+84];
	bfe.u32 	%r590, %r589, 24, 8;
	cvt.u16.u32 	%rs596, %r590;
	bfe.u32 	%r591, %r589, 16, 8;
	cvt.u16.u32 	%rs595, %r591;
	bfe.u32 	%r592, %r589, 8, 8;
	cvt.u16.u32 	%rs594, %r592;
	bfe.u32 	%r593, %r589, 0, 8;
	cvt.u16.u32 	%rs593, %r593;
	mov.f64 	%fd157, %fd57;
	mov.u32 	%r858, %r82;
$L__BB30_101:
	setp.lt.s32 	%p200, %r174, 161;
	@%p200 bra 	$L__BB30_105;
	ld.shared.f64 	%fd59, [_ZZN3cub18CUB_300001_SM_10006detail6reduce28DeviceReduceSingleTileKernelINS2_10policy_hubIN4cuda3std3__45tupleIJdiEEEy12larger_tupleIdEE10Policy1000EPS9_SE_iSB_S9_S9_NS7_10__identityEEEvT0_T1_T2_T3_T4_T6_E12temp_storage+88];
	ld.shared.u32 	%r84, [_ZZN3cub18CUB_300001_SM_10006detail6reduce28DeviceReduceSingleTileKernelINS2_10policy_hubIN4cuda3std3__45tupleIJdiEEEy12larger_tupleIdEE10Policy1000EPS9_SE_iSB_S9_S9_NS7_10__identityEEEvT0_T1_T2_T3_T4_T6_E12temp_storage+96];
	setp.lt.f64 	%p201, %fd59, %fd157;
	@%p201 bra 	$L__BB30_105;
	setp.geu.f64 	%p202, %fd157, %fd59;
	setp.lt.s32 	%p203, %r84, %r858;
	and.pred  	%p204, %p202, %p203;
	@%p204 bra 	$L__BB30_105;
	ld.shared.u32 	%r594, [_ZZN3cub18CUB_300001_SM_10006detail6reduce28DeviceReduceSingleTileKernelINS2_10policy_hubIN4cuda3std3__45tupleIJdiEEEy12larger_tupleIdEE10Policy1000EPS9_SE_iSB_S9_S9_NS7_10__identityEEEvT0_T1_T2_T3_T4_T6_E12temp_storage+100];
	bfe.u32 	%r595, %r594, 24, 8;
	cvt.u16.u32 	%rs596, %r595;
	bfe.u32 	%r596, %r594, 16, 8;
	cvt.u16.u32 	%rs595, %r596;
	bfe.u32 	%r597, %r594, 8, 8;
	cvt.u16.u32 	%rs594, %r597;
	bfe.u32 	%r598, %r594, 0, 8;
	cvt.u16.u32 	%rs593, %r598;
	mov.f64 	%fd157, %fd59;
	mov.u32 	%r858, %r84;
$L__BB30_105:
	setp.lt.s32 	%p205, %r174, 193;
	@%p205 bra 	$L__BB30_109;
	ld.shared.f64 	%fd61, [_ZZN3cub18CUB_300001_SM_10006detail6reduce28DeviceReduceSingleTileKernelINS2_10policy_hubIN4cuda3std3__45tupleIJdiEEEy12larger_tupleIdEE10Policy1000EPS9_SE_iSB_S9_S9_NS7_10__identityEEEvT0_T1_T2_T3_T4_T6_E12temp_storage+104];
	ld.shared.u32 	%r86, [_ZZN3cub18CUB_300001_SM_10006detail6reduce28DeviceReduceSingleTileKernelINS2_10policy_hubIN4cuda3std3__45tupleIJdiEEEy12larger_tupleIdEE10Policy1000EPS9_SE_iSB_S9_S9_NS7_10__identityEEEvT0_T1_T2_T3_T4_T6_E12temp_storage+112];
	setp.lt.f64 	%p206, %fd61, %fd157;
	@%p206 bra 	$L__BB30_109;
	setp.geu.f64 	%p207, %fd157, %fd61;
	setp.lt.s32 	%p208, %r86, %r858;
	and.pred  	%p209, %p207, %p208;
	@%p209 bra 	$L__BB30_109;
	ld.shared.u32 	%r599, [_ZZN3cub18CUB_300001_SM_10006detail6reduce28DeviceReduceSingleTileKernelINS2_10policy_hubIN4cuda3std3__45tupleIJdiEEEy12larger_tupleIdEE10Policy1000EPS9_SE_iSB_S9_S9_NS7_10__identityEEEvT0_T1_T2_T3_T4_T6_E12temp_storage+116];
	bfe.u32 	%r600, %r599, 24, 8;
	cvt.u16.u32 	%rs596, %r600;
	bfe.u32 	%r601, %r599, 16, 8;
	cvt.u16.u32 	%rs595, %r601;
	bfe.u32 	%r602, %r599, 8, 8;
	cvt.u16.u32 	%rs594, %r602;
	bfe.u32 	%r603, %r599, 0, 8;
	cvt.u16.u32 	%rs593, %r603;
	mov.f64 	%fd157, %fd61;
	mov.u32 	%r858, %r86;
$L__BB30_109:
	setp.lt.s32 	%p210, %r174, 225;
	@%p210 bra 	$L__BB30_197;
	ld.shared.f64 	%fd63, [_ZZN3cub18CUB_300001_SM_10006detail6reduce28DeviceReduceSingleTileKernelINS2_10policy_hubIN4cuda3std3__45tupleIJdiEEEy12larger_tupleIdEE10Policy1000EPS9_SE_iSB_S9_S9_NS7_10__identityEEEvT0_T1_T2_T3_T4_T6_E12temp_storage+120];
	ld.shared.u32 	%r88, [_ZZN3cub18CUB_300001_SM_10006detail6reduce28DeviceReduceSingleTileKernelINS2_10policy_hubIN4cuda3std3__45tupleIJdiEEEy12larger_tupleIdEE10Policy1000EPS9_SE_iSB_S9_S9_NS7_10__identityEEEvT0_T1_T2_T3_T4_T6_E12temp_storage+128];
	setp.lt.f64 	%p211, %fd63, %fd157;
	@%p211 bra 	$L__BB30_197;
	setp.geu.f64 	%p212, %fd157, %fd63;
	setp.lt.s32 	%p213, %r88, %r858;
	and.pred  	%p214, %p212, %p213;
	@%p214 bra 	$L__BB30_197;
	ld.shared.u32 	%r604, [_ZZN3cub18CUB_300001_SM_10006detail6reduce28DeviceReduceSingleTileKernelINS2_10policy_hubIN4cuda3std3__45tupleIJdiEEEy12larger_tupleIdEE10Policy1000EPS9_SE_iSB_S9_S9_NS7_10__identityEEEvT0_T1_T2_T3_T4_T6_E12temp_storage+132];
	bfe.u32 	%r605, %r604, 24, 8;
	cvt.u16.u32 	%rs596, %r605;
	bfe.u32 	%r606, %r604, 16, 8;
	cvt.u16.u32 	%rs595, %r606;
	bfe.u32 	%r607, %r604, 8, 8;
	cvt.u16.u32 	%rs594, %r607;
	bfe.u32 	%r608, %r604, 0, 8;
	cvt.u16.u32 	%rs593, %r608;
	mov.u32 	%r858, %r88;
	mov.f64 	%fd157, %fd63;
	bra.uni 	$L__BB30_197;
$L__BB30_113:
	mov.u32 	%r89, %tid.x;
	mul.wide.u32 	%rd52, %r89, 16;
	add.s64 	%rd37, %rd34, %rd52;
	// begin inline asm
	ld.global.nc.u64 %rd36, [%rd37];
	// end inline asm
	add.s64 	%rd39, %rd37, 8;
	// begin inline asm
	ld.global.nc.u64 %rd220, [%rd39];
	// end inline asm
	cvt.u32.u64 	%r858, %rd220;
	mov.b64 	%fd157, %rd36;
	add.s64 	%rd41, %rd37, 4096;
	// begin inline asm
	ld.global.nc.u64 %rd40, [%rd41];
	// end inline asm
	add.s64 	%rd43, %rd37, 4104;
	// begin inline asm
	ld.global.nc.u64 %rd42, [%rd43];
	// end inline asm
	mov.b64 	%fd65, %rd40;
	add.s64 	%rd45, %rd37, 8192;
	// begin inline asm
	ld.global.nc.u64 %rd44, [%rd45];
	// end inline asm
	add.s64 	%rd47, %rd37, 8200;
	// begin inline asm
	ld.global.nc.u64 %rd46, [%rd47];
	// end inline asm
	mov.b64 	%fd66, %rd44;
	add.s64 	%rd49, %rd37, 12288;
	// begin inline asm
	ld.global.nc.u64 %rd48, [%rd49];
	// end inline asm
	add.s64 	%rd51, %rd37, 12296;
	// begin inline asm
	ld.global.nc.u64 %rd50, [%rd51];
	// end inline asm
	mov.b64 	%fd67, %rd48;
	setp.lt.f64 	%p3, %fd65, %fd157;
	@%p3 bra 	$L__BB30_115;
	cvt.u32.u64 	%r181, %rd42;
	setp.geu.f64 	%p4, %fd157, %fd65;
	setp.lt.s32 	%p5, %r181, %r858;
	and.pred  	%p6, %p4, %p5;
	selp.b64 	%rd220, %rd220, %rd42, %p6;
	selp.b32 	%r858, %r858, %r181, %p6;
	selp.f64 	%fd157, %fd157, %fd65, %p6;
$L__BB30_115:
	setp.gt.f64 	%p7, %fd157, %fd66;
	@%p7 bra 	$L__BB30_117;
	cvt.u32.u64 	%r182, %rd46;
	setp.geu.f64 	%p8, %fd157, %fd66;
	setp.lt.s32 	%p9, %r182, %r858;
	and.pred  	%p10, %p8, %p9;
	selp.b64 	%rd220, %rd220, %rd46, %p10;
	selp.b32 	%r858, %r858, %r182, %p10;
	selp.f64 	%fd157, %fd157, %fd66, %p10;
$L__BB30_117:
	setp.gt.f64 	%p11, %fd157, %fd67;
	@%p11 bra 	$L__BB30_119;
	cvt.u32.u64 	%r183, %rd50;
	setp.geu.f64 	%p12, %fd157, %fd67;
	setp.lt.s32 	%p13, %r183, %r858;
	and.pred  	%p14, %p12, %p13;
	selp.b64 	%rd220, %rd220, %rd50, %p14;
	selp.b32 	%r858, %r858, %r183, %p14;
	selp.f64 	%fd157, %fd157, %fd67, %p14;
$L__BB30_119:
	shr.u64 	%rd53, %rd220, 32;
	cvt.u16.u64 	%rs593, %rd53;
	shr.u64 	%rd54, %rd220, 40;
	cvt.u16.u64 	%rs594, %rd54;
	shr.u64 	%rd55, %rd220, 48;
	cvt.u16.u64 	%rs595, %rd55;
	shr.u64 	%rd56, %rd220, 56;
	cvt.u16.u64 	%rs596, %rd56;
	setp.lt.u32 	%p15, %r174, 2048;
	mov.b32 	%r873, 1024;
	@%p15 bra 	$L__BB30_135;
	add.s32 	%r97, %r174, -1024;
	mov.b32 	%r873, 1024;
$L__BB30_121:
	mul.wide.s32 	%rd73, %r873, 16;
	add.s64 	%rd58, %rd37, %rd73;
	// begin inline asm
	ld.global.nc.u64 %rd57, [%rd58];
	// end inline asm
	add.s64 	%rd60, %rd58, 8;
	// begin inline asm
	ld.global.nc.u64 %rd59, [%rd60];
	// end inline asm
	cvt.u32.u64 	%r100, %rd59;
	mov.b64 	%fd75, %rd57;
	add.s64 	%rd62, %rd58, 4096;
	// begin inline asm
	ld.global.nc.u64 %rd61, [%rd62];
	// end inline asm
	add.s64 	%rd64, %rd58, 4104;
	// begin inline asm
	ld.global.nc.u64 %rd63, [%rd64];
	// end inline asm
	cvt.u32.u64 	%r101, %rd63;
	mov.b64 	%fd76, %rd61;
	add.s64 	%rd66, %rd58, 8192;
	// begin inline asm
	ld.global.nc.u64 %rd65, [%rd66];
	// end inline asm
	add.s64 	%rd68, %rd58, 8200;
	// begin inline asm
	ld.global.nc.u64 %rd67, [%rd68];
	// end inline asm
	cvt.u32.u64 	%r102, %rd67;
	mov.b64 	%fd77, %rd65;
	add.s64 	%rd70, %rd58, 12288;
	// begin inline asm
	ld.global.nc.u64 %rd69, [%rd70];
	// end inline asm
	add.s64 	%rd72, %rd58, 12296;
	// begin inline asm
	ld.global.nc.u64 %rd71, [%rd72];
	// end inline asm
	cvt.u32.u64 	%r103, %rd71;
	mov.b64 	%fd78, %rd69;
	setp.gt.f64 	%p16, %fd157, %fd75;
	mov.b16 	%rs596, 0;
	mov.u16 	%rs595, %rs596;
	mov.u16 	%rs594, %rs596;
	mov.u16 	%rs593, %rs596;
	@%p16 bra 	$L__BB30_124;
	setp.geu.f64 	%p17, %fd157, %fd75;
	setp.lt.s32 	%p18, %r100, %r858;
	and.pred  	%p19, %p17, %p18;
	@%p19 bra 	$L__BB30_124;
	shr.u64 	%rd74, %rd59, 56;
	cvt.u16.u64 	%rs596, %rd74;
	shr.u64 	%rd75, %rd59, 48;
	cvt.u16.u64 	%rs595, %rd75;
	shr.u64 	%rd76, %rd59, 40;
	cvt.u16.u64 	%rs594, %rd76;
	shr.u64 	%rd77, %rd59, 32;
	cvt.u16.u64 	%rs593, %rd77;
	mov.u32 	%r858, %r100;
	mov.f64 	%fd157, %fd75;
$L__BB30_124:
	setp.gt.f64 	%p20, %fd157, %fd76;
	@%p20 bra 	$L__BB30_127;
	setp.geu.f64 	%p21, %fd157, %fd76;
	setp.lt.s32 	%p22, %r101, %r858;
	and.pred  	%p23, %p21, %p22;
	@%p23 bra 	$L__BB30_127;
	shr.u64 	%rd78, %rd63, 56;
	cvt.u16.u64 	%rs596, %rd78;
	shr.u64 	%rd79, %rd63, 48;
	cvt.u16.u64 	%rs595, %rd79;
	shr.u64 	%rd80, %rd63, 40;
	cvt.u16.u64 	%rs594, %rd80;
	shr.u64 	%rd81, %rd63, 32;
	cvt.u16.u64 	%rs593, %rd81;
	mov.u32 	%r858, %r101;
	mov.f64 	%fd157, %fd76;
$L__BB30_127:
	setp.gt.f64 	%p24, %fd157, %fd77;
	@%p24 bra 	$L__BB30_130;
	setp.geu.f64 	%p25, %fd157, %fd77;
	setp.lt.s32 	%p26, %r102, %r858;
	and.pred  	%p27, %p25, %p26;
	@%p27 bra 	$L__BB30_130;
	shr.u64 	%rd82, %rd67, 56;
	cvt.u16.u64 	%rs596, %rd82;
	shr.u64 	%rd83, %rd67, 48;
	cvt.u16.u64 	%rs595, %rd83;
	shr.u64 	%rd84, %rd67, 40;
	cvt.u16.u64 	%rs594, %rd84;
	shr.u64 	%rd85, %rd67, 32;
	cvt.u16.u64 	%rs593, %rd85;
	mov.u32 	%r858, %r102;
	mov.f64 	%fd157, %fd77;
$L__BB30_130:
	setp.gt.f64 	%p28, %fd157, %fd78;
	@%p28 bra 	$L__BB30_133;
	setp.geu.f64 	%p29, %fd157, %fd78;
	setp.lt.s32 	%p30, %r103, %r858;
	and.pred  	%p31, %p29, %p30;
	@%p31 bra 	$L__BB30_133;
	shr.u64 	%rd86, %rd71, 56;
	cvt.u16.u64 	%rs596, %rd86;
	shr.u64 	%rd87, %rd71, 48;
	cvt.u16.u64 	%rs595, %rd87;
	shr.u64 	%rd88, %rd71, 40;
	cvt.u16.u64 	%rs594, %rd88;
	shr.u64 	%rd89, %rd71, 32;
	cvt.u16.u64 	%rs593, %rd89;
	mov.u32 	%r858, %r103;
	mov.f64 	%fd157, %fd78;
$L__BB30_133:
	sub.s32 	%r186, %r174, %r873;
	setp.lt.s32 	%p32, %r186, 1024;
	@%p32 bra 	$L__BB30_158;
	add.s32 	%r873, %r873, 1024;
	setp.le.s32 	%p33, %r873, %r97;
	@%p33 bra 	$L__BB30_121;
$L__BB30_135:
	setp.le.s32 	%p34, %r174, %r873;
	@%p34 bra 	$L__BB30_158;
	sub.s32 	%r111, %r174, %r873;
	setp.ge.s32 	%p35, %r89, %r111;
	@%p35 bra 	$L__BB30_158;
	not.b32 	%r188, %r89;
	add.s32 	%r189, %r174, %r188;
	sub.s32 	%r112, %r189, %r873;
	and.b32  	%r190, %r112, 768;
	setp.eq.s32 	%p36, %r190, 768;
	mov.u32 	%r879, %r89;
	@%p36 bra 	$L__BB30_143;
	add.s32 	%r875, %r89, %r873;
	shr.u32 	%r191, %r112, 8;
	add.s32 	%r192, %r191, 1;
	and.b32  	%r193, %r192, 3;
	neg.s32 	%r874, %r193;
	mov.u32 	%r879, %r89;
$L__BB30_139:
	.pragma "nounroll";
	mul.wide.u32 	%rd94, %r875, 16;
	add.s64 	%rd91, %rd34, %rd94;
	// begin inline asm
	ld.global.nc.u64 %rd90, [%rd91];
	// end inline asm
	add.s64 	%rd93, %rd91, 8;
	// begin inline asm
	ld.global.nc.u64 %rd92, [%rd93];
	// end inline asm
	cvt.u32.u64 	%r119, %rd92;
	mov.b64 	%fd85, %rd90;
	setp.gt.f64 	%p37, %fd157, %fd85;
	@%p37 bra 	$L__BB30_142;
	setp.geu.f64 	%p38, %fd157, %fd85;
	setp.lt.s32 	%p39, %r119, %r858;
	and.pred  	%p40, %p38, %p39;
	@%p40 bra 	$L__BB30_142;
	shr.u64 	%rd95, %rd92, 56;
	cvt.u16.u64 	%rs596, %rd95;
	shr.u64 	%rd96, %rd92, 48;
	cvt.u16.u64 	%rs595, %rd96;
	shr.u64 	%rd97, %rd92, 40;
	cvt.u16.u64 	%rs594, %rd97;
	shr.u64 	%rd98, %rd92, 32;
	cvt.u16.u64 	%rs593, %rd98;
	mov.u32 	%r858, %r119;
	mov.f64 	%fd157, %fd85;
$L__BB30_142:
	add.s32 	%r879, %r879, 256;
	add.s32 	%r875, %r875, 256;
	add.s32 	%r874, %r874, 1;
	setp.ne.s32 	%p41, %r874, 0;
	@%p41 bra 	$L__BB30_139;
$L__BB30_143:
	setp.lt.u32 	%p42, %r112, 768;
	@%p42 bra 	$L__BB30_158;
	cvt.u64.u32 	%rd99, %r879;
	cvt.u64.u32 	%rd100, %r873;
	add.s64 	%rd101, %rd99, %rd100;
	shl.b64 	%rd102, %rd101, 4;
	add.s64 	%rd103, %rd102, %rd34;
	add.s64 	%rd222, %rd103, 12296;
	add.s32 	%r882, %r879, %r873;
$L__BB30_145:
	mul.wide.u32 	%rd108, %r882, 16;
	add.s64 	%rd105, %rd34, %rd108;
	// begin inline asm
	ld.global.nc.u64 %rd104, [%rd105];
	// end inline asm
	add.s64 	%rd107, %rd105, 8;
	// begin inline asm
	ld.global.nc.u64 %rd106, [%rd107];
	// end inline asm
	cvt.u32.u64 	%r131, %rd106;
	mov.b64 	%fd90, %rd104;
	setp.gt.f64 	%p43, %fd157, %fd90;
	@%p43 bra 	$L__BB30_148;
	setp.geu.f64 	%p44, %fd157, %fd90;
	setp.lt.s32 	%p45, %r131, %r858;
	and.pred  	%p46, %p44, %p45;
	@%p46 bra 	$L__BB30_148;
	shr.u64 	%rd109, %rd106, 56;
	cvt.u16.u64 	%rs596, %rd109;
	shr.u64 	%rd110, %rd106, 48;
	cvt.u16.u64 	%rs595, %rd110;
	shr.u64 	%rd111, %rd106, 40;
	cvt.u16.u64 	%rs594, %rd111;
	shr.u64 	%rd112, %rd106, 32;
	cvt.u16.u64 	%rs593, %rd112;
	mov.u32 	%r858, %r131;
	mov.f64 	%fd157, %fd90;
$L__BB30_148:
	add.s64 	%rd114, %rd222, -8200;
	// begin inline asm
	ld.global.nc.u64 %rd113, [%rd114];
	// end inline asm
	add.s64 	%rd116, %rd222, -8192;
	// begin inline asm
	ld.global.nc.u64 %rd115, [%rd116];
	// end inline asm
	cvt.u32.u64 	%r133, %rd115;
	mov.b64 	%fd92, %rd113;
	setp.gt.f64 	%p47, %fd157, %fd92;
	@%p47 bra 	$L__BB30_151;
	setp.geu.f64 	%p48, %fd157, %fd92;
	setp.lt.s32 	%p49, %r133, %r858;
	and.pred  	%p50, %p48, %p49;
	@%p50 bra 	$L__BB30_151;
	shr.u64 	%rd117, %rd115, 56;
	cvt.u16.u64 	%rs596, %rd117;
	shr.u64 	%rd118, %rd115, 48;
	cvt.u16.u64 	%rs595, %rd118;
	shr.u64 	%rd119, %rd115, 40;
	cvt.u16.u64 	%rs594, %rd119;
	shr.u64 	%rd120, %rd115, 32;
	cvt.u16.u64 	%rs593, %rd120;
	mov.u32 	%r858, %r133;
	mov.f64 	%fd157, %fd92;
$L__BB30_151:
	add.s64 	%rd122, %rd222, -4104;
	// begin inline asm
	ld.global.nc.u64 %rd121, [%rd122];
	// end inline asm
	add.s64 	%rd124, %rd222, -4096;
	// begin inline asm
	ld.global.nc.u64 %rd123, [%rd124];
	// end inline asm
	cvt.u32.u64 	%r135, %rd123;
	mov.b64 	%fd94, %rd121;
	setp.gt.f64 	%p51, %fd157, %fd94;
	@%p51 bra 	$L__BB30_154;
	setp.geu.f64 	%p52, %fd157, %fd94;
	setp.lt.s32 	%p53, %r135, %r858;
	and.pred  	%p54, %p52, %p53;
	@%p54 bra 	$L__BB30_154;
	shr.u64 	%rd125, %rd123, 56;
	cvt.u16.u64 	%rs596, %rd125;
	shr.u64 	%rd126, %rd123, 48;
	cvt.u16.u64 	%rs595, %rd126;
	shr.u64 	%rd127, %rd123, 40;
	cvt.u16.u64 	%rs594, %rd127;
	shr.u64 	%rd128, %rd123, 32;
	cvt.u16.u64 	%rs593, %rd128;
	mov.u32 	%r858, %r135;
	mov.f64 	%fd157, %fd94;
$L__BB30_154:
	add.s64 	%rd130, %rd222, -8;
	// begin inline asm
	ld.global.nc.u64 %rd129, [%rd130];
	// end inline asm
	// begin inline asm
	ld.global.nc.u64 %rd131, [%rd222];
	// end inline asm
	cvt.u32.u64 	%r137, %rd131;
	mov.b64 	%fd96, %rd129;
	setp.gt.f64 	%p55, %fd157, %fd96;
	@%p55 bra 	$L__BB30_157;
	setp.geu.f64 	%p56, %fd157, %fd96;
	setp.lt.s32 	%p57, %r137, %r858;
	and.pred  	%p58, %p56, %p57;
	@%p58 bra 	$L__BB30_157;
	shr.u64 	%rd133, %rd131, 56;
	cvt.u16.u64 	%rs596, %rd133;
	shr.u64 	%rd134, %rd131, 48;
	cvt.u16.u64 	%rs595, %rd134;
	shr.u64 	%rd135, %rd131, 40;
	cvt.u16.u64 	%rs594, %rd135;
	shr.u64 	%rd136, %rd131, 32;
	cvt.u16.u64 	%rs593, %rd136;
	mov.u32 	%r858, %r137;
	mov.f64 	%fd157, %fd96;
$L__BB30_157:
	add.s32 	%r879, %r879, 1024;
	add.s64 	%rd222, %rd222, 16384;
	add.s32 	%r882, %r882, 1024;
	setp.lt.s32 	%p59, %r879, %r111;
	@%p59 bra 	$L__BB30_145;
$L__BB30_158:
	// begin inline asm
	mov.u32 %r194, %laneid;
	// end inline asm
	cvt.u32.u16 	%r215, %rs593;
	and.b32  	%r216, %r215, 255;
	and.b16  	%rs464, %rs594, 255;
	mul.wide.u16 	%r217, %rs464, 256;
	or.b32  	%r218, %r217, %r216;
	cvt.u32.u16 	%r219, %rs595;
	shl.b32 	%r220, %r219, 16;
	and.b32  	%r221, %r220, 16711680;
	or.b32  	%r222, %r218, %r221;
	cvt.u32.u16 	%r223, %rs596;
	shl.b32 	%r224, %r223, 24;
	or.b32  	%r211, %r222, %r224;
	mov.b64 	%rd137, %fd157;
	mov.b64 	{%r196, %r201}, %rd137;
	mov.b32 	%r212, 1;
	mov.b32 	%r213, 31;
	mov.b32 	%r214, -1;
	// begin inline asm
	shfl.sync.down.b32 %r195, %r196, %r212, %r213, %r214;
	// end inline asm
	// begin inline asm
	shfl.sync.down.b32 %r200, %r201, %r212, %r213, %r214;
	// end inline asm
	mov.b64 	%rd138, {%r195, %r200};
	mov.b64 	%fd99, %rd138;
	// begin inline asm
	shfl.sync.down.b32 %r205, %r858, %r212, %r213, %r214;
	// end inline asm
	// begin inline asm
	shfl.sync.down.b32 %r210, %r211, %r212, %r213, %r214;
	// end inline asm
	setp.gt.s32 	%p60, %r194, 30;
	setp.gt.f64 	%p61, %fd157, %fd99;
	or.pred  	%p62, %p60, %p61;
	@%p62 bra 	$L__BB30_161;
	setp.geu.f64 	%p63, %fd157, %fd99;
	setp.lt.s32 	%p64, %r205, %r858;
	and.pred  	%p65, %p63, %p64;
	@%p65 bra 	$L__BB30_161;
	shr.u32 	%r225, %r210, 24;
	cvt.u16.u32 	%rs596, %r225;
	{ .reg .b16 tmp; mov.b32 {tmp, %rs595}, %r210; }
	shr.u32 	%r226, %r210, 8;
	cvt.u16.u32 	%rs594, %r226;
	cvt.u16.u32 	%rs593, %r210;
	mov.f64 	%fd157, %fd99;
	mov.u32 	%r858, %r205;
$L__BB30_161:
	cvt.u32.u16 	%r247, %rs593;
	and.b32  	%r248, %r247, 255;
	and.b16  	%rs465, %rs594, 255;
	mul.wide.u16 	%r249, %rs465, 256;
	or.b32  	%r250, %r249, %r248;
	cvt.u32.u16 	%r251, %rs595;
	shl.b32 	%r252, %r251, 16;
	and.b32  	%r253, %r252, 16711680;
	or.b32  	%r254, %r250, %r253;
	cvt.u32.u16 	%r255, %rs596;
	shl.b32 	%r256, %r255, 24;
	or.b32  	%r243, %r254, %r256;
	mov.b64 	%rd139, %fd157;
	mov.b64 	{%r228, %r233}, %rd139;
	mov.b32 	%r244, 2;
	mov.b32 	%r245, 31;
	mov.b32 	%r246, -1;
	// begin inline asm
	shfl.sync.down.b32 %r227, %r228, %r244, %r245, %r246;
	// end inline asm
	// begin inline asm
	shfl.sync.down.b32 %r232, %r233, %r244, %r245, %r246;
	// end inline asm
	mov.b64 	%rd140, {%r227, %r232};
	mov.b64 	%fd101, %rd140;
	// begin inline asm
	shfl.sync.down.b32 %r237, %r858, %r244, %r245, %r246;
	// end inline asm
	// begin inline asm
	shfl.sync.down.b32 %r242, %r243, %r244, %r245, %r246;
	// end inline asm
	setp.gt.s32 	%p66, %r194, 29;
	setp.gt.f64 	%p67, %fd157, %fd101;
	or.pred  	%p68, %p66, %p67;
	@%p68 bra 	$L__BB30_164;
	setp.geu.f64 	%p69, %fd157, %fd101;
	setp.lt.s32 	%p70, %r237, %r858;
	and.pred  	%p71, %p69, %p70;
	@%p71 bra 	$L__BB30_164;
	shr.u32 	%r257, %r242, 24;
	cvt.u16.u32 	%rs596, %r257;
	{ .reg .b16 tmp; mov.b32 {tmp, %rs595}, %r242; }
	shr.u32 	%r258, %r242, 8;
	cvt.u16.u32 	%rs594, %r258;
	cvt.u16.u32 	%rs593, %r242;
	mov.f64 	%fd157, %fd101;
	mov.u32 	%r858, %r237;
$L__BB30_164:
	cvt.u32.u16 	%r279, %rs593;
	and.b32  	%r280, %r279, 255;
	and.b16  	%rs466, %rs594, 255;
	mul.wide.u16 	%r281, %rs466, 256;
	or.b32  	%r282, %r281, %r280;
	cvt.u32.u16 	%r283, %rs595;
	shl.b32 	%r284, %r283, 16;
	and.b32  	%r285, %r284, 16711680;
	or.b32  	%r286, %r282, %r285;
	cvt.u32.u16 	%r287, %rs596;
	shl.b32 	%r288, %r287, 24;
	or.b32  	%r275, %r286, %r288;
	mov.b64 	%rd141, %fd157;
	mov.b64 	{%r260, %r265}, %rd141;
	mov.b32 	%r276, 4;
	mov.b32 	%r277, 31;
	mov.b32 	%r278, -1;
	// begin inline asm
	shfl.sync.down.b32 %r259, %r260, %r276, %r277, %r278;
	// end inline asm
	// begin inline asm
	shfl.sync.down.b32 %r264, %r265, %r276, %r277, %r278;
	// end inline asm
	mov.b64 	%rd142, {%r259, %r264};
	mov.b64 	%fd103, %rd142;
	// begin inline asm
	shfl.sync.down.b32 %r269, %r858, %r276, %r277, %r278;
	// end inline asm
	// begin inline asm
	shfl.sync.down.b32 %r274, %r275, %r276, %r277, %r278;
	// end inline asm
	setp.gt.s32 	%p72, %r194, 27;
	setp.gt.f64 	%p73, %fd157, %fd103;
	or.pred  	%p74, %p72, %p73;
	@%p74 bra 	$L__BB30_167;
	setp.geu.f64 	%p75, %fd157, %fd103;
	setp.lt.s32 	%p76, %r269, %r858;
	and.pred  	%p77, %p75, %p76;
	@%p77 bra 	$L__BB30_167;
	shr.u32 	%r289, %r274, 24;
	cvt.u16.u32 	%rs596, %r289;
	{ .reg .b16 tmp; mov.b32 {tmp, %rs595}, %r274; }
	shr.u32 	%r290, %r274, 8;
	cvt.u16.u32 	%rs594, %r290;
	cvt.u16.u32 	%rs593, %r274;
	mov.f64 	%fd157, %fd103;
	mov.u32 	%r858, %r269;
$L__BB30_167:
	cvt.u32.u16 	%r311, %rs593;
	and.b32  	%r312, %r311, 255;
	and.b16  	%rs467, %rs594, 255;
	mul.wide.u16 	%r313, %rs467, 256;
	or.b32  	%r314, %r313, %r312;
	cvt.u32.u16 	%r315, %rs595;
	shl.b32 	%r316, %r315, 16;
	and.b32  	%r317, %r316, 16711680;
	or.b32  	%r318, %r314, %r317;
	cvt.u32.u16 	%r319, %rs596;
	shl.b32 	%r320, %r319, 24;
	or.b32  	%r307, %r318, %r320;
	mov.b64 	%rd143, %fd157;
	mov.b64 	{%r292, %r297}, %rd143;
	mov.b32 	%r308, 8;
	mov.b32 	%r309, 31;
	mov.b32 	%r310, -1;
	// begin inline asm
	shfl.sync.down.b32 %r291, %r292, %r308, %r309, %r310;
	// end inline asm
	// begin inline asm
	shfl.sync.down.b32 %r296, %r297, %r308, %r309, %r310;
	// end inline asm
	mov.b64 	%rd144, {%r291, %r296};
	mov.b64 	%fd105, %rd144;
	// begin inline asm
	shfl.sync.down.b32 %r301, %r858, %r308, %r309, %r310;
	// end inline asm
	// begin inline asm
	shfl.sync.down.b32 %r306, %r307, %r308, %r309, %r310;
	// end inline asm
	setp.gt.s32 	%p78, %r194, 23;
	setp.gt.f64 	%p79, %fd157, %fd105;
	or.pred  	%p80, %p78, %p79;
	@%p80 bra 	$L__BB30_170;
	setp.geu.f64 	%p81, %fd157, %fd105;
	setp.lt.s32 	%p82, %r301, %r858;
	and.pred  	%p83, %p81, %p82;
	@%p83 bra 	$L__BB30_170;
	shr.u32 	%r321, %r306, 24;
	cvt.u16.u32 	%rs596, %r321;
	{ .reg .b16 tmp; mov.b32 {tmp, %rs595}, %r306; }
	shr.u32 	%r322, %r306, 8;
	cvt.u16.u32 	%rs594, %r322;
	cvt.u16.u32 	%rs593, %r306;
	mov.f64 	%fd157, %fd105;
	mov.u32 	%r858, %r301;
$L__BB30_170:
	cvt.u32.u16 	%r343, %rs593;
	and.b32  	%r344, %r343, 255;
	and.b16  	%rs468, %rs594, 255;
	mul.wide.u16 	%r345, %rs468, 256;
	or.b32  	%r346, %r345, %r344;
	cvt.u32.u16 	%r347, %rs595;
	shl.b32 	%r348, %r347, 16;
	and.b32  	%r349, %r348, 16711680;
	or.b32  	%r350, %r346, %r349;
	cvt.u32.u16 	%r351, %rs596;
	shl.b32 	%r352, %r351, 24;
	or.b32  	%r339, %r350, %r352;
	mov.b64 	%rd145, %fd157;
	mov.b64 	{%r324, %r329}, %rd145;
	mov.b32 	%r340, 16;
	mov.b32 	%r341, 31;
	mov.b32 	%r342, -1;
	// begin inline asm
	shfl.sync.down.b32 %r323, %r324, %r340, %r341, %r342;
	// end inline asm
	// begin inline asm
	shfl.sync.down.b32 %r328, %r329, %r340, %r341, %r342;
	// end inline asm
	mov.b64 	%rd146, {%r323, %r328};
	mov.b64 	%fd107, %rd146;
	// begin inline asm
	shfl.sync.down.b32 %r333, %r858, %r340, %r341, %r342;
	// end inline asm
	// begin inline asm
	shfl.sync.down.b32 %r338, %r339, %r340, %r341, %r342;
	// end inline asm
	setp.gt.s32 	%p84, %r194, 15;
	setp.gt.f64 	%p85, %fd157, %fd107;
	or.pred  	%p86, %p84, %p85;
	@%p86 bra 	$L__BB30_173;
	setp.geu.f64 	%p87, %fd157, %fd107;
	setp.lt.s32 	%p88, %r333, %r858;
	and.pred  	%p89, %p87, %p88;
	@%p89 bra 	$L__BB30_173;
	shr.u32 	%r353, %r338, 24;
	cvt.u16.u32 	%rs596, %r353;
	{ .reg .b16 tmp; mov.b32 {tmp, %rs595}, %r338; }
	shr.u32 	%r354, %r338, 8;
	cvt.u16.u32 	%rs594, %r354;
	cvt.u16.u32 	%rs593, %r338;
	mov.f64 	%fd157, %fd107;
	mov.u32 	%r858, %r333;
$L__BB30_173:
	setp.ne.s32 	%p90, %r194, 0;
	@%p90 bra 	$L__BB30_175;
	shr.u32 	%r355, %r89, 1;
	and.b32  	%r356, %r355, 496;
	mov.u32 	%r357, _ZZN3cub18CUB_300001_SM_10006detail6reduce28DeviceReduceSingleTileKernelINS2_10policy_hubIN4cuda3std3__45tupleIJdiEEEy12larger_tupleIdEE10Policy1000EPS9_SE_iSB_S9_S9_NS7_10__identityEEEvT0_T1_T2_T3_T4_T6_E12temp_storage;
	add.s32 	%r358, %r357, %r356;
	st.shared.f64 	[%r358+8], %fd157;
	st.shared.u32 	[%r358+16], %r858;
$L__BB30_175:
	bar.sync 	0;
	setp.ne.s32 	%p91, %r89, 0;
	@%p91 bra 	$L__BB30_197;
	ld.shared.f64 	%fd109, [_ZZN3cub18CUB_300001_SM_10006detail6reduce28DeviceReduceSingleTileKernelINS2_10policy_hubIN4cuda3std3__45tupleIJdiEEEy12larger_tupleIdEE10Policy1000EPS9_SE_iSB_S9_S9_NS7_10__identityEEEvT0_T1_T2_T3_T4_T6_E12temp_storage+24];
	ld.shared.u32 	%r158, [_ZZN3cub18CUB_300001_SM_10006detail6reduce28DeviceReduceSingleTileKernelINS2_10policy_hubIN4cuda3std3__45tupleIJdiEEEy12larger_tupleIdEE10Policy1000EPS9_SE_iSB_S9_S9_NS7_10__identityEEEvT0_T1_T2_T3_T4_T6_E12temp_storage+32];
	setp.lt.f64 	%p92, %fd109, %fd157;
	@%p92 bra 	$L__BB30_179;
	setp.geu.f64 	%p93, %fd157, %fd109;
	setp.lt.s32 	%p94, %r158, %r858;
	and.pred  	%p95, %p93, %p94;
	@%p95 bra 	$L__BB30_179;
	ld.shared.u32 	%r359, [_ZZN3cub18CUB_300001_SM_10006detail6reduce28DeviceReduceSingleTileKernelINS2_10policy_hubIN4cuda3std3__45tupleIJdiEEEy12larger_tupleIdEE10Policy1000EPS9_SE_iSB_S9_S9_NS7_10__identityEEEvT0_T1_T2_T3_T4_T6_E12temp_storage+36];
	bfe.u32 	%r360, %r359, 24, 8;
	cvt.u16.u32 	%rs596, %r360;
	bfe.u32 	%r361, %r359, 16, 8;
	cvt.u16.u32 	%rs595, %r361;
	bfe.u32 	%r362, %r359, 8, 8;
	cvt.u16.u32 	%rs594, %r362;
	bfe.u32 	%r363, %r359, 0, 8;
	cvt.u16.u32 	%rs593, %r363;
	mov.f64 	%fd157, %fd109;
	mov.u32 	%r858, %r158;
$L__BB30_179:
	ld.shared.f64 	%fd111, [_ZZN3cub18CUB_300001_SM_10006detail6reduce28DeviceReduceSingleTileKernelINS2_10policy_hubIN4cuda3std3__45tupleIJdiEEEy12larger_tupleIdEE10Policy1000EPS9_SE_iSB_S9_S9_NS7_10__identityEEEvT0_T1_T2_T3_T4_T6_E12temp_storage+40];
	ld.shared.u32 	%r160, [_ZZN3cub18CUB_300001_SM_10006detail6reduce28DeviceReduceSingleTileKernelINS2_10policy_hubIN4cuda3std3__45tupleIJdiEEEy12larger_tupleIdEE10Policy1000EPS9_SE_iSB_S9_S9_NS7_10__identityEEEvT0_T1_T2_T3_T4_T6_E12temp_storage+48];
	setp.lt.f64 	%p96, %fd111, %fd157;
	@%p96 bra 	$L__BB30_182;
	setp.geu.f64 	%p97, %fd157, %fd111;
	setp.lt.s32 	%p98, %r160, %r858;
	and.pred  	%p99, %p97, %p98;
	@%p99 bra 	$L__BB30_182;
	ld.shared.u32 	%r364, [_ZZN3cub18CUB_300001_SM_10006detail6reduce28DeviceReduceSingleTileKernelINS2_10policy_hubIN4cuda3std3__45tupleIJdiEEEy12larger_tupleIdEE10Policy1000EPS9_SE_iSB_S9_S9_NS7_10__identityEEEvT0_T1_T2_T3_T4_T6_E12temp_storage+52];
	bfe.u32 	%r365, %r364, 24, 8;
	cvt.u16.u32 	%rs596, %r365;
	bfe.u32 	%r366, %r364, 16, 8;
	cvt.u16.u32 	%rs595, %r366;
	bfe.u32 	%r367, %r364, 8, 8;
	cvt.u16.u32 	%rs594, %r367;
	bfe.u32 	%r368, %r364, 0, 8;
	cvt.u16.u32 	%rs593, %r368;
	mov.f64 	%fd157, %fd111;
	mov.u32 	%r858, %r160;
$L__BB30_182:
	ld.shared.f64 	%fd113, [_ZZN3cub18CUB_300001_SM_10006detail6reduce28DeviceReduceSingleTileKernelINS2_10policy_hubIN4cuda3std3__45tupleIJdiEEEy12larger_tupleIdEE10Policy1000EPS9_SE_iSB_S9_S9_NS7_10__identityEEEvT0_T1_T2_T3_T4_T6_E12temp_storage+56];
	ld.shared.u32 	%r162, [_ZZN3cub18CUB_300001_SM_10006detail6reduce28DeviceReduceSingleTileKernelINS2_10policy_hubIN4cuda3std3__45tupleIJdiEEEy12larger_tupleIdEE10Policy1000EPS9_SE_iSB_S9_S9_NS7_10__identityEEEvT0_T1_T2_T3_T4_T6_E12temp_storage+64];
	setp.lt.f64 	%p100, %fd113, %fd157;
	@%p100 bra 	$L__BB30_185;
	setp.geu.f64 	%p101, %fd157, %fd113;
	setp.lt.s32 	%p102, %r162, %r858;
	and.pred  	%p103, %p101, %p102;
	@%p103 bra 	$L__BB30_185;
	ld.shared.u32 	%r369, [_ZZN3cub18CUB_300001_SM_10006detail6reduce28DeviceReduceSingleTileKernelINS2_10policy_hubIN4cuda3std3__45tupleIJdiEEEy12larger_tupleIdEE10Policy1000EPS9_SE_iSB_S9_S9_NS7_10__identityEEEvT0_T1_T2_T3_T4_T6_E12temp_storage+68];
	bfe.u32 	%r370, %r369, 24, 8;
	cvt.u16.u32 	%rs596, %r370;
	bfe.u32 	%r371, %r369, 16, 8;
	cvt.u16.u32 	%rs595, %r371;
	bfe.u32 	%r372, %r369, 8, 8;
	cvt.u16.u32 	%rs594, %r372;
	bfe.u32 	%r373, %r369, 0, 8;
	cvt.u16.u32 	%rs593, %r373;
	mov.f64 	%fd157, %fd113;
	mov.u32 	%r858, %r162;
$L__BB30_185:
	ld.shared.f64 	%fd115, [_ZZN3cub18CUB_300001_SM_10006detail6reduce28DeviceReduceSingleTileKernelINS2_10policy_hubIN4cuda3std3__45tupleIJdiEEEy12larger_tupleIdEE10Policy1000EPS9_SE_iSB_S9_S9_NS7_10__identityEEEvT0_T1_T2_T3_T4_T6_E12temp_storage+72];
	ld.shared.u32 	%r164, [_ZZN3cub18CUB_300001_SM_10006detail6reduce28DeviceReduceSingleTileKernelINS2_10policy_hubIN4cuda3std3__45tupleIJdiEEEy12larger_tupleIdEE10Policy1000EPS9_SE_iSB_S9_S9_NS7_10__identityEEEvT0_T1_T2_T3_T4_T6_E12temp_storage+80];
	setp.lt.f64 	%p104, %fd115, %fd157;
	@%p104 bra 	$L__BB30_188;
	setp.geu.f64 	%p105, %fd157, %fd115;
	setp.lt.s32 	%p106, %r164, %r858;
	and.pred  	%p107, %p105, %p106;
	@%p107 bra 	$L__BB30_188;
	ld.shared.u32 	%r374, [_ZZN3cub18CUB_300001_SM_10006detail6reduce28DeviceReduceSingleTileKernelINS2_10policy_hubIN4cuda3std3__45tupleIJdiEEEy12larger_tupleIdEE10Policy1000EPS9_SE_iSB_S9_S9_NS7_10__identityEEEvT0_T1_T2_T3_T4_T6_E12temp_storage+84];
	bfe.u32 	%r375, %r374, 24, 8;
	cvt.u16.u32 	%rs596, %r375;
	bfe.u32 	%r376, %r374, 16, 8;
	cvt.u16.u32 	%rs595, %r376;
	bfe.u32 	%r377, %r374, 8, 8;
	cvt.u16.u32 	%rs594, %r377;
	bfe.u32 	%r378, %r374, 0, 8;
	cvt.u16.u32 	%rs593, %r378;
	mov.f64 	%fd157, %fd115;
	mov.u32 	%r858, %r164;
$L__BB30_188:
	ld.shared.f64 	%fd117, [_ZZN3cub18CUB_300001_SM_10006detail6reduce28DeviceReduceSingleTileKernelINS2_10policy_hubIN4cuda3std3__45tupleIJdiEEEy12larger_tupleIdEE10Policy1000EPS9_SE_iSB_S9_S9_NS7_10__identityEEEvT0_T1_T2_T3_T4_T6_E12temp_storage+88];
	ld.shared.u32 	%r166, [_ZZN3cub18CUB_300001_SM_10006detail6reduce28DeviceReduceSingleTileKernelINS2_10policy_hubIN4cuda3std3__45tupleIJdiEEEy12larger_tupleIdEE10Policy1000EPS9_SE_iSB_S9_S9_NS7_10__identityEEEvT0_T1_T2_T3_T4_T6_E12temp_storage+96];
	setp.lt.f64 	%p108, %fd117, %fd157;
	@%p108 bra 	$L__BB30_191;
	setp.geu.f64 	%p109, %fd157, %fd117;
	setp.lt.s32 	%p110, %r166, %r858;
	and.pred  	%p111, %p109, %p110;
	@%p111 bra 	$L__BB30_191;
	ld.shared.u32 	%r379, [_ZZN3cub18CUB_300001_SM_10006detail6reduce28DeviceReduceSingleTileKernelINS2_10policy_hubIN4cuda3std3__45tupleIJdiEEEy12larger_tupleIdEE10Policy1000EPS9_SE_iSB_S9_S9_NS7_10__identityEEEvT0_T1_T2_T3_T4_T6_E12temp_storage+100];
	bfe.u32 	%r380, %r379, 24, 8;
	cvt.u16.u32 	%rs596, %r380;
	bfe.u32 	%r381, %r379, 16, 8;
	cvt.u16.u32 	%rs595, %r381;
	bfe.u32 	%r382, %r379, 8, 8;
	cvt.u16.u32 	%rs594, %r382;
	bfe.u32 	%r383, %r379, 0, 8;
	cvt.u16.u32 	%rs593, %r383;
	mov.f64 	%fd157, %fd117;
	mov.u32 	%r858, %r166;
$L__BB30_191:
	ld.shared.f64 	%fd119, [_ZZN3cub18CUB_300001_SM_10006detail6reduce28DeviceReduceSingleTileKernelINS2_10policy_hubIN4cuda3std3__45tupleIJdiEEEy12larger_tupleIdEE10Policy1000EPS9_SE_iSB_S9_S9_NS7_10__identityEEEvT0_T1_T2_T3_T4_T6_E12temp_storage+104];
	ld.shared.u32 	%r168, [_ZZN3cub18CUB_300001_SM_10006detail6reduce28DeviceReduceSingleTileKernelINS2_10policy_hubIN4cuda3std3__45tupleIJdiEEEy12larger_tupleIdEE10Policy1000EPS9_SE_iSB_S9_S9_NS7_10__identityEEEvT0_T1_T2_T3_T4_T6_E12temp_storage+112];
	setp.lt.f64 	%p112, %fd119, %fd157;
	@%p112 bra 	$L__BB30_194;
	setp.geu.f64 	%p113, %fd157, %fd119;
	setp.lt.s32 	%p114, %r168, %r858;
	and.pred  	%p115, %p113, %p114;
	@%p115 bra 	$L__BB30_194;
	ld.shared.u32 	%r384, [_ZZN3cub18CUB_300001_SM_10006detail6reduce28DeviceReduceSingleTileKernelINS2_10policy_hubIN4cuda3std3__45tupleIJdiEEEy12larger_tupleIdEE10Policy1000EPS9_SE_iSB_S9_S9_NS7_10__identityEEEvT0_T1_T2_T3_T4_T6_E12temp_storage+116];
	bfe.u32 	%r385, %r384, 24, 8;
	cvt.u16.u32 	%rs596, %r385;
	bfe.u32 	%r386, %r384, 16, 8;
	cvt.u16.u32 	%rs595, %r386;
	bfe.u32 	%r387, %r384, 8, 8;
	cvt.u16.u32 	%rs594, %r387;
	bfe.u32 	%r388, %r384, 0, 8;
	cvt.u16.u32 	%rs593, %r388;
	mov.f64 	%fd157, %fd119;
	mov.u32 	%r858, %r168;
$L__BB30_194:
	ld.shared.f64 	%fd121, [_ZZN3cub18CUB_300001_SM_10006detail6reduce28DeviceReduceSingleTileKernelINS2_10policy_hubIN4cuda3std3__45tupleIJdiEEEy12larger_tupleIdEE10Policy1000EPS9_SE_iSB_S9_S9_NS7_10__identityEEEvT0_T1_T2_T3_T4_T6_E12temp_storage+120];
	ld.shared.u32 	%r170, [_ZZN3cub18CUB_300001_SM_10006detail6reduce28DeviceReduceSingleTileKernelINS2_10policy_hubIN4cuda3std3__45tupleIJdiEEEy12larger_tupleIdEE10Policy1000EPS9_SE_iSB_S9_S9_NS7_10__identityEEEvT0_T1_T2_T3_T4_T6_E12temp_storage+128];
	setp.lt.f64 	%p116, %fd121, %fd157;
	@%p116 bra 	$L__BB30_197;
	setp.geu.f64 	%p117, %fd157, %fd121;
	setp.lt.s32 	%p118, %r170, %r858;
	and.pred  	%p119, %p117, %p118;
	@%p119 bra 	$L__BB30_197;
	ld.shared.u32 	%r389, [_ZZN3cub18CUB_300001_SM_10006detail6reduce28DeviceReduceSingleTileKernelINS2_10policy_hubIN4cuda3std3__45tupleIJdiEEEy12larger_tupleIdEE10Policy1000EPS9_SE_iSB_S9_S9_NS7_10__identityEEEvT0_T1_T2_T3_T4_T6_E12temp_storage+132];
	bfe.u32 	%r390, %r389, 24, 8;
	cvt.u16.u32 	%rs596, %r390;
	bfe.u32 	%r391, %r389, 16, 8;
	cvt.u16.u32 	%rs595, %r391;
	bfe.u32 	%r392, %r389, 8, 8;
	cvt.u16.u32 	%rs594, %r392;
	bfe.u32 	%r393, %r389, 0, 8;
	cvt.u16.u32 	%rs593, %r393;
	mov.u32 	%r858, %r170;
	mov.f64 	%fd157, %fd121;
$L__BB30_197:
	mov.u32 	%r809, %tid.x;
	setp.ne.s32 	%p275, %r809, 0;
	@%p275 bra 	$L__BB30_202;
	setp.lt.f64 	%p276, %fd157, %fd193;
	@%p276 bra 	$L__BB30_201;
	setp.geu.f64 	%p277, %fd193, %fd157;
	setp.lt.s32 	%p278, %r858, %r902;
	and.pred  	%p279, %p277, %p278;
	@%p279 bra 	$L__BB30_201;
	mov.f64 	%fd193, %fd157;
	mov.u32 	%r902, %r858;
	mov.u16 	%rs721, %rs593;
	mov.u16 	%rs722, %rs594;
	mov.u16 	%rs723, %rs595;
	mov.u16 	%rs724, %rs596;
$L__BB30_201:
	st.global.f64 	[%rd1], %fd193;
	st.global.u32 	[%rd1+8], %r902;
	cvt.u32.u16 	%r810, %rs724;
	cvt.u32.u16 	%r811, %rs723;
	prmt.b32 	%r812, %r811, %r810, 0x3340U;
	cvt.u32.u16 	%r813, %rs722;
	cvt.u32.u16 	%r814, %rs721;
	prmt.b32 	%r815, %r814, %r813, 0x3340U;
	prmt.b32 	%r816, %r815, %r812, 0x5410U;
	st.global.u32 	[%rd1+12], %r816;
$L__BB30_202:
	ret;

}
.func  (.param .b64 func_retval0) __internal_accurate_pow(
	.param .b64 __internal_accurate_pow_param_0
)
{
	.reg .pred 	%p<8>;
	.reg .b32 	%r<49>;
	.reg .b32 	%f<3>;
	.reg .b64 	%fd<109>;

	ld.param.f64 	%fd10, [__internal_accurate_pow_param_0];
	{
	.reg .b32 %temp; 
	mov.b64 	{%temp, %r46}, %fd10;
	}
	{
	.reg .b32 %temp; 
	mov.b64 	{%r45, %temp}, %fd10;
	}
	shr.u32 	%r47, %r46, 20;
	setp.gt.u32 	%p1, %r46, 1048575;
	@%p1 bra 	$L__BB31_2;
	mul.f64 	%fd11, %fd10, 0d4350000000000000;
	{
	.reg .b32 %temp; 
	mov.b64 	{%temp, %r46}, %fd11;
	}
	{
	.reg .b32 %temp; 
	mov.b64 	{%r45, %temp}, %fd11;
	}
	shr.u32 	%r16, %r46, 20;
	add.s32 	%r47, %r16, -54;
$L__BB31_2:
	add.s32 	%r48, %r47, -1023;
	and.b32  	%r17, %r46, -2146435073;
	or.b32  	%r18, %r17, 1072693248;
	mov.b64 	%fd107, {%r45, %r18};
	setp.lt.u32 	%p2, %r18, 1073127583;
	@%p2 bra 	$L__BB31_4;
	{
	.reg .b32 %temp; 
	mov.b64 	{%r19, %temp}, %fd107;
	}
	{
	.reg .b32 %temp; 
	mov.b64 	{%temp, %r20}, %fd107;
	}
	add.s32 	%r21, %r20, -1048576;
	mov.b64 	%fd107, {%r19, %r21};
	add.s32 	%r48, %r47, -1022;
$L__BB31_4:
	add.f64 	%fd12, %fd107, 0dBFF0000000000000;
	add.f64 	%fd13, %fd107, 0d3FF0000000000000;
	rcp.approx.ftz.f64 	%fd14, %fd13;
	neg.f64 	%fd15, %fd13;
	fma.rn.f64 	%fd16, %fd15, %fd14, 0d3FF0000000000000;
	fma.rn.f64 	%fd17, %fd16, %fd16, %fd16;
	fma.rn.f64 	%fd18, %fd17, %fd14, %fd14;
	mul.f64 	%fd19, %fd12, %fd18;
	fma.rn.f64 	%fd20, %fd12, %fd18, %fd19;
	mul.f64 	%fd21, %fd20, %fd20;
	fma.rn.f64 	%fd22, %fd21, 0d3EB0F5FF7D2CAFE2, 0d3ED0F5D241AD3B5A;
	fma.rn.f64 	%fd23, %fd22, %fd21, 0d3EF3B20A75488A3F;
	fma.rn.f64 	%fd24, %fd23, %fd21, 0d3F1745CDE4FAECD5;
	fma.rn.f64 	%fd25, %fd24, %fd21, 0d3F3C71C7258A578B;
	fma.rn.f64 	%fd26, %fd25, %fd21, 0d3F6249249242B910;
	fma.rn.f64 	%fd27, %fd26, %fd21, 0d3F89999999999DFB;
	sub.f64 	%fd28, %fd12, %fd20;
	add.f64 	%fd29, %fd28, %fd28;
	neg.f64 	%fd30, %fd20;
	fma.rn.f64 	%fd31, %fd30, %fd12, %fd29;
	mul.f64 	%fd32, %fd18, %fd31;
	fma.rn.f64 	%fd33, %fd21, %fd27, 0d3FB5555555555555;
	mov.f64 	%fd34, 0d3FB5555555555555;
	sub.f64 	%fd35, %fd34, %fd33;
	fma.rn.f64 	%fd36, %fd21, %fd27, %fd35;
	add.f64 	%fd37, %fd36, 0dBC46A4CB00B9E7B0;
	add.f64 	%fd38, %fd33, %fd37;
	sub.f64 	%fd39, %fd33, %fd38;
	add.f64 	%fd40, %fd37, %fd39;
	mul.rn.f64 	%fd41, %fd20, %fd20;
	neg.f64 	%fd42, %fd41;
	fma.rn.f64 	%fd43, %fd20, %fd20, %fd42;
	{
	.reg .b32 %temp; 
	mov.b64 	{%r22, %temp}, %fd32;
	}
	{
	.reg .b32 %temp; 
	mov.b64 	{%temp, %r23}, %fd32;
	}
	add.s32 	%r24, %r23, 1048576;
	mov.b64 	%fd44, {%r22, %r24};
	fma.rn.f64 	%fd45, %fd20, %fd44, %fd43;
	mul.rn.f64 	%fd46, %fd41, %fd20;
	neg.f64 	%fd47, %fd46;
	fma.rn.f64 	%fd48, %fd41, %fd20, %fd47;
	fma.rn.f64 	%fd49, %fd41, %fd32, %fd48;
	fma.rn.f64 	%fd50, %fd45, %fd20, %fd49;
	mul.rn.f64 	%fd51, %fd38, %fd46;
	neg.f64 	%fd52, %fd51;
	fma.rn.f64 	%fd53, %fd38, %fd46, %fd52;
	fma.rn.f64 	%fd54, %fd38, %fd50, %fd53;
	fma.rn.f64 	%fd55, %fd40, %fd46, %fd54;
	add.f64 	%fd56, %fd51, %fd55;
	sub.f64 	%fd57, %fd51, %fd56;
	add.f64 	%fd58, %fd55, %fd57;
	add.f64 	%fd59, %fd20, %fd56;
	sub.f64 	%fd60, %fd20, %fd59;
	add.f64 	%fd61, %fd56, %fd60;
	add.f64 	%fd62, %fd58, %fd61;
	add.f64 	%fd63, %fd32, %fd62;
	add.f64 	%fd64, %fd59, %fd63;
	sub.f64 	%fd65, %fd59, %fd64;
	add.f64 	%fd66, %fd63, %fd65;
	xor.b32  	%r25, %r48, -2147483648;
	mov.b32 	%r26, 1127219200;
	mov.b64 	%fd67, {%r25, %r26};
	mov.b32 	%r27, -2147483648;
	mov.b64 	%fd68, {%r27, %r26};
	sub.f64 	%fd69, %fd67, %fd68;
	fma.rn.f64 	%fd70, %fd69, 0d3FE62E42FEFA39EF, %fd64;
	fma.rn.f64 	%fd71, %fd69, 0dBFE62E42FEFA39EF, %fd70;
	sub.f64 	%fd72, %fd71, %fd64;
	sub.f64 	%fd73, %fd66, %fd72;
	fma.rn.f64 	%fd74, %fd69, 0d3C7ABC9E3B39803F, %fd73;
	add.f64 	%fd75, %fd70, %fd74;
	sub.f64 	%fd76, %fd70, %fd75;
	add.f64 	%fd77, %fd74, %fd76;
	mov.f64 	%fd78, 0d4000000000000000;
	{
	.reg .b32 %temp; 
	mov.b64 	{%temp, %r28}, %fd78;
	}
	{
	.reg .b32 %temp; 
	mov.b64 	{%r29, %temp}, %fd78;
	}
	shl.b32 	%r30, %r28, 1;
	setp.gt.u32 	%p3, %r30, -33554433;
	and.b32  	%r31, %r28, -15728641;
	selp.b32 	%r32, %r31, %r28, %p3;
	mov.b64 	%fd79, {%r29, %r32};
	mul.rn.f64 	%fd80, %fd75, %fd79;
	neg.f64 	%fd81, %fd80;
	fma.rn.f64 	%fd82, %fd75, %fd79, %fd81;
	fma.rn.f64 	%fd83, %fd77, %fd79, %fd82;
	add.f64 	%fd4, %fd80, %fd83;
	sub.f64 	%fd84, %fd80, %fd4;
	add.f64 	%fd5, %fd83, %fd84;
	fma.rn.f64 	%fd85, %fd4, 0d3FF71547652B82FE, 0d4338000000000000;
	{
	.reg .b32 %temp; 
	mov.b64 	{%r13, %temp}, %fd85;
	}
	mov.f64 	%fd86, 0dC338000000000000;
	add.rn.f64 	%fd87, %fd85, %fd86;
	fma.rn.f64 	%fd88, %fd87, 0dBFE62E42FEFA39EF, %fd4;
	fma.rn.f64 	%fd89, %fd87, 0dBC7ABC9E3B39803F, %fd88;
	fma.rn.f64 	%fd90, %fd89, 0d3E5ADE1569CE2BDF, 0d3E928AF3FCA213EA;
	fma.rn.f64 	%fd91, %fd90, %fd89, 0d3EC71DEE62401315;
	fma.rn.f64 	%fd92, %fd91, %fd89, 0d3EFA01997C89EB71;
	fma.rn.f64 	%fd93, %fd92, %fd89, 0d3F2A01A014761F65;
	fma.rn.f64 	%fd94, %fd93, %fd89, 0d3F56C16C1852B7AF;
	fma.rn.f64 	%fd95, %fd94, %fd89, 0d3F81111111122322;
	fma.rn.f64 	%fd96, %fd95, %fd89, 0d3FA55555555502A1;
	fma.rn.f64 	%fd97, %fd96, %fd89, 0d3FC5555555555511;
	fma.rn.f64 	%fd98, %fd97, %fd89, 0d3FE000000000000B;
	fma.rn.f64 	%fd99, %fd98, %fd89, 0d3FF0000000000000;
	fma.rn.f64 	%fd100, %fd99, %fd89, 0d3FF0000000000000;
	{
	.reg .b32 %temp; 
	mov.b64 	{%r14, %temp}, %fd100;
	}
	{
	.reg .b32 %temp; 
	mov.b64 	{%temp, %r15}, %fd100;
	}
	shl.b32 	%r33, %r13, 20;
	add.s32 	%r34, %r33, %r15;
	mov.b64 	%fd108, {%r14, %r34};
	{
	.reg .b32 %temp; 
	mov.b64 	{%temp, %r35}, %fd4;
	}
	mov.b32 	%f2, %r35;
	abs.f32 	%f1, %f2;
	setp.lt.f32 	%p4, %f1, 0f4086232B;
	@%p4 bra 	$L__BB31_7;
	setp.lt.f64 	%p5, %fd4, 0d0000000000000000;
	add.f64 	%fd101, %fd4, 0d7FF0000000000000;
	selp.f64 	%fd108, 0d0000000000000000, %fd101, %p5;
	setp.geu.f32 	%p6, %f1, 0f40874800;
	@%p6 bra 	$L__BB31_7;
	shr.u32 	%r36, %r13, 31;
	add.s32 	%r37, %r13, %r36;
	shr.s32 	%r38, %r37, 1;
	shl.b32 	%r39, %r38, 20;
	add.s32 	%r40, %r15, %r39;
	mov.b64 	%fd102, {%r14, %r40};
	sub.s32 	%r41, %r13, %r38;
	shl.b32 	%r42, %r41, 20;
	add.s32 	%r43, %r42, 1072693248;
	mov.b32 	%r44, 0;
	mov.b64 	%fd103, {%r44, %r43};
	mul.f64 	%fd108, %fd103, %fd102;
$L__BB31_7:
	abs.f64 	%fd104, %fd108;
	setp.eq.f64 	%p7, %fd104, 0d7FF0000000000000;
	fma.rn.f64 	%fd105, %fd108, %fd5, %fd108;
	selp.f64 	%fd106, %fd108, %fd105, %p7;
	st.param.f64 	[func_retval0], %fd106;
	ret;

}


// ===== COMPILED SASS (sm_100) =====

	.target	sm_100

	.elftype	@"ET_EXEC"


//--------------------- .note.nv.tkinfo           --------------------------
	.section	.note.nv.tkinfo,"",@"SHT_NOTE"
	.sectionflags	@"SHF_NOTE_NV_TKINFO"
	.tkinfo
        /*0018*/ 	.word	0x00000002
        /*0030*/ 	.string	""
        /*0030*/ 	.string	"ptxas"
        /*0030*/ 	.string	"Cuda compilation tools, release 13.0, V13.0.88"
        /*0030*/ 	.string	"Build cuda_13.0.r13.0/compiler.36424714_0"
        /*0030*/ 	.string	"-arch sm_100 -m 64 "



//--------------------- .note.nv.cuinfo           --------------------------
	.section	.note.nv.cuinfo,"",@"SHT_NOTE"
	.sectionflags	@"SHF_NOTE_NV_CUINFO"
        /*0018*/ 	.short	0x0002
        /*001a*/ 	.short	0x0064
        /*001c*/ 	.short	0x0082
	.zero		2


//--------------------- .nv.info                  --------------------------
	.section	.nv.info,"",@"SHT_CUDA_INFO"
	.align	4


	//----- nvinfo : EIATTR_REGCOUNT
	.align		4
        /*0000*/ 	.byte	0x04, 0x2f
        /*0002*/ 	.short	(.L_55 - .L_54)
	.align		4
.L_54:
        /*0004*/ 	.word	index@(_Z5scorejjPdS_)
        /*0008*/ 	.word	0x00000022


	//----- nvinfo : EIATTR_FRAME_SIZE
	.align		4
.L_55:
        /*000c*/ 	.byte	0x04, 0x11
        /*000e*/ 	.short	(.L_57 - .L_56)
	.align		4
.L_56:
        /*0010*/ 	.word	index@($_Z5scorejjPdS_$__internal_accurate_pow)
        /*0014*/ 	.word	0x00000000


	//----- nvinfo : EIATTR_FRAME_SIZE
	.align		4
.L_57:
        /*0018*/ 	.byte	0x04, 0x11
        /*001a*/ 	.short	(.L_59 - .L_58)
	.align		4
.L_58:
        /*001c*/ 	.word	index@($__internal_7_$__cuda_sm20_dsqrt_rn_f64_mediumpath_v1)
        /*0020*/ 	.word	0x00000000


	//----- nvinfo : EIATTR_FRAME_SIZE
	.align		4
.L_59:
        /*0024*/ 	.byte	0x04, 0x11
        /*0026*/ 	.short	(.L_61 - .L_60)
	.align		4
.L_60:
        /*0028*/ 	.word	index@($__internal_6_$__cuda_sm20_dblrcp_rn_slowpath_v3)
        /*002c*/ 	.word	0x00000000


	//----- nvinfo : EIATTR_FRAME_SIZE
	.align		4
.L_61:
        /*0030*/ 	.byte	0x04, 0x11
        /*0032*/ 	.short	(.L_63 - .L_62)
	.align		4
.L_62:
        /*0034*/ 	.word	index@(_Z5scorejjPdS_)
        /*0038*/ 	.word	0x00000000


	//----- nvinfo : EIATTR_REGCOUNT
	.align		4
.L_63:
        /*003c*/ 	.byte	0x04, 0x2f
        /*003e*/ 	.short	(.L_65 - .L_64)
	.align		4
.L_64:
        /*0040*/ 	.word	index@(_Z11pickParentsjjPiPdS_)
        /*0044*/ 	.word	0x0000001e


	//----- nvinfo : EIATTR_FRAME_SIZE
	.align		4
.L_65:
        /*0048*/ 	.byte	0x04, 0x11
        /*004a*/ 	.short	(.L_67 - .L_66)
	.align		4
.L_66:
        /*004c*/ 	.word	index@(_Z11pickParentsjjPiPdS_)
        /*0050*/ 	.word	0x00000000


	//----- nvinfo : EIATTR_REGCOUNT
	.align		4
.L_67:
        /*0054*/ 	.byte	0x04, 0x2f
        /*0056*/ 	.short	(.L_69 - .L_68)
	.align		4
.L_68:
        /*0058*/ 	.word	index@(_Z15breedGenerationjjPiPdS0_S_S0_)
        /*005c*/ 	.word	0x00000020


	//----- nvinfo : EIATTR_FRAME_SIZE
	.align		4
.L_69:
        /*0060*/ 	.byte	0x04, 0x11
        /*0062*/ 	.short	(.L_71 - .L_70)
	.align		4
.L_70:
        /*0064*/ 	.word	index@(_Z15breedGenerationjjPiPdS0_S_S0_)
        /*0068*/ 	.word	0x00000000


	//----- nvinfo : EIATTR_REGCOUNT
	.align		4
.L_71:
        /*006c*/ 	.byte	0x04, 0x2f
        /*006e*/ 	.short	(.L_73 - .L_72)
	.align		4
.L_72:
        /*0070*/ 	.word	index@(_Z4initjP17curandStateXORWOW)
        /*0074*/ 	.word	0x0000001f


	//----- nvinfo : EIATTR_FRAME_SIZE
	.align		4
.L_73:
        /*0078*/ 	.byte	0x04, 0x11
        /*007a*/ 	.short	(.L_75 - .L_74)
	.align		4
.L_74:
        /*007c*/ 	.word	index@(_Z4initjP17curandStateXORWOW)
        /*0080*/ 	.word	0x00000000


	//----- nvinfo : EIATTR_REGCOUNT
	.align		4
.L_75:
        /*0084*/ 	.byte	0x04, 0x2f
        /*0086*/ 	.short	(.L_77 - .L_76)
	.align		4
.L_76:
        /*0088*/ 	.word	index@(_Z9setRandomP17curandStateXORWOWPii)
        /*008c*/ 	.word	0x00000018


	//----- nvinfo : EIATTR_FRAME_SIZE
	.align		4
.L_77:
        /*0090*/ 	.byte	0x04, 0x11
        /*0092*/ 	.short	(.L_79 - .L_78)
	.align		4
.L_78:
        /*0094*/ 	.word	index@(_Z9setRandomP17curandStateXORWOWPii)
        /*0098*/ 	.word	0x00000000


	//----- nvinfo : EIATTR_REGCOUNT
	.align		4
.L_79:
        /*009c*/ 	.byte	0x04, 0x2f
        /*009e*/ 	.short	(.L_81 - .L_80)
	.align		4
.L_80:
        /*00a0*/ 	.word	index@(_ZN6thrust24THRUST_300001_SM_1000_NS8cuda_cub4core6detail13_kernel_agentINS1_8__reduce11ReduceAgentINS0_12zip_iteratorIN4cuda3std3__45tupleIJNS0_6detail15normal_iteratorINS0_10device_ptrIdEEEENS0_17counting_iteratorIlNS0_11use_defaultESI_SI_EEEEEEEPNSB_IJdlEEESM_iNS1_9__extrema9arg_max_fIdlNSA_4lessIdEEEEEEJSL_SN_iSS_EEEvDpT0_)
        /*00a4*/ 	.word	0x00000020


	//----- nvinfo : EIATTR_FRAME_SIZE
	.align		4
.L_81:
        /*00a8*/ 	.byte	0x04, 0x11
        /*00aa*/ 	.short	(.L_83 - .L_82)
	.align		4
.L_82:
        /*00ac*/ 	.word	index@(_ZN6thrust24THRUST_300001_SM_1000_NS8cuda_cub4core6detail13_kernel_agentINS1_8__reduce11ReduceAgentINS0_12zip_iteratorIN4cuda3std3__45tupleIJNS0_6detail15normal_iteratorINS0_10device_ptrIdEEEENS0_17counting_iteratorIlNS0_11use_defaultESI_SI_EEEEEEEPNSB_IJdlEEESM_iNS1_9__extrema9arg_max_fIdlNSA_4lessIdEEEEEEJSL_SN_iSS_EEEvDpT0_)
        /*00b0*/ 	.word	0x00000000


	//----- nvinfo : EIATTR_REGCOUNT
	.align		4
.L_83:
        /*00b4*/ 	.byte	0x04, 0x2f
        /*00b6*/ 	.short	(.L_85 - .L_84)
	.align		4
.L_84:
        /*00b8*/ 	.word	index@(_ZN6thrust24THRUST_300001_SM_1000_NS8cuda_cub4core6detail13_kernel_agentINS1_8__reduce11ReduceAgentINS0_12zip_iteratorIN4cuda3std3__45tupleIJNS0_6detail15normal_iteratorINS0_10device_ptrIdEEEENS0_17counting_iteratorIlNS0_11use_defaultESI_SI_EEEEEEEPNSB_IJdlEEESM_iNS1_9__extrema9arg_max_fIdlNSA_4lessIdEEEEEEJSL_SN_iN3cub18CUB_300001_SM_100013GridEvenShareIiEENSV_9GridQueueIjEESS_EEEvDpT0_)
        /*00bc*/ 	.word	0x00000028


	//----- nvinfo : EIATTR_FRAME_SIZE
	.align		4
.L_85:
        /*00c0*/ 	.byte	0x04, 0x11
        /*00c2*/ 	.short	(.L_87 - .L_86)
	.align		4
.L_86:
        /*00c4*/ 	.word	index@(_ZN6thrust24THRUST_300001_SM_1000_NS8cuda_cub4core6detail13_kernel_agentINS1_8__reduce11ReduceAgentINS0_12zip_iteratorIN4cuda3std3__45tupleIJNS0_6detail15normal_iteratorINS0_10device_ptrIdEEEENS0_17counting_iteratorIlNS0_11use_defaultESI_SI_EEEEEEEPNSB_IJdlEEESM_iNS1_9__extrema9arg_max_fIdlNSA_4lessIdEEEEEEJSL_SN_iN3cub18CUB_300001_SM_100013GridEvenShareIiEENSV_9GridQueueIjEESS_EEEvDpT0_)
        /*00c8*/ 	.word	0x00000000


	//----- nvinfo : EIATTR_REGCOUNT
	.align		4
.L_87:
        /*00cc*/ 	.byte	0x04, 0x2f
        /*00ce*/ 	.short	(.L_89 - .L_88)
	.align		4
.L_88:
        /*00d0*/ 	.word	index@(_ZN6thrust24THRUST_300001_SM_1000_NS8cuda_cub4core6detail13_kernel_agentINS1_8__reduce10DrainAgentIiEEJN3cub18CUB_300001_SM_10009GridQueueIjEEiEEEvDpT0_)
        /*00d4*/ 	.word	0x00000008


	//----- nvinfo : EIATTR_FRAME_SIZE
	.align		4
.L_89:
        /*00d8*/ 	.byte	0x04, 0x11
        /*00da*/ 	.short	(.L_91 - .L_90)
	.align		4
.L_90:
        /*00dc*/ 	.word	index@(_ZN6thrust24THRUST_300001_SM_1000_NS8cuda_cub4core6detail13_kernel_agentINS1_8__reduce10DrainAgentIiEEJN3cub18CUB_300001_SM_10009GridQueueIjEEiEEEvDpT0_)
        /*00e0*/ 	.word	0x00000000


	//----- nvinfo : EIATTR_REGCOUNT
	.align		4
.L_91:
        /*00e4*/ 	.byte	0x04, 0x2f
        /*00e6*/ 	.short	(.L_93 - .L_92)
	.align		4
.L_92:
        /*00e8*/ 	.word	index@(_ZN6thrust24THRUST_300001_SM_1000_NS8cuda_cub4core6detail13_kernel_agentINS1_8__reduce11ReduceAgentIPN4cuda3std3__45tupleIJdlEEESC_SB_iNS1_9__extrema9arg_max_fIdlNS9_4lessIdEEEEEEJSC_SC_iSH_EEEvDpT0_)
        /*00ec*/ 	.word	0x00000020


	//----- nvinfo : EIATTR_FRAME_SIZE
	.align		4
.L_93:
        /*00f0*/ 	.byte	0x04, 0x11
        /*00f2*/ 	.short	(.L_95 - .L_94)
	.align		4
.L_94:
        /*00f4*/ 	.word	index@(_ZN6thrust24THRUST_300001_SM_1000_NS8cuda_cub4core6detail13_kernel_agentINS1_8__reduce11ReduceAgentIPN4cuda3std3__45tupleIJdlEEESC_SB_iNS1_9__extrema9arg_max_fIdlNS9_4lessIdEEEEEEJSC_SC_iSH_EEEvDpT0_)
        /*00f8*/ 	.word	0x00000000


	//----- nvinfo : EIATTR_REGCOUNT
	.align		4
.L_95:
        /*00fc*/ 	.byte	0x04, 0x2f
        /*00fe*/ 	.short	(.L_97 - .L_96)
	.align		4
.L_96:
        /*0100*/ 	.word	index@(_ZN6thrust24THRUST_300001_SM_1000_NS8cuda_cub4core6detail13_kernel_agentINS1_8__reduce11ReduceAgentINS0_12zip_iteratorIN4cuda3std3__45tupleIJNS0_6detail15normal_iteratorINS0_10device_ptrIdEEEENS0_17counting_iteratorIlNS0_11use_defaultESI_SI_EEEEEEEPNSB_IJdlEEESM_lNS1_9__extrema9arg_max_fIdlNSA_4lessIdEEEEEEJSL_SN_lSS_EEEvDpT0_)
        /*0104*/ 	.word	0x00000020


	//----- nvinfo : EIATTR_FRAME_SIZE
	.align		4
.L_97:
        /*0108*/ 	.byte	0x04, 0x11
        /*010a*/ 	.short	(.L_99 - .L_98)
	.align		4
.L_98:
        /*010c*/ 	.word	index@(_ZN6thrust24THRUST_300001_SM_1000_NS8cuda_cub4core6detail13_kernel_agentINS1_8__reduce11ReduceAgentINS0_12zip_iteratorIN4cuda3std3__45tupleIJNS0_6detail15normal_iteratorINS0_10device_ptrIdEEEENS0_17counting_iteratorIlNS0_11use_defaultESI_SI_EEEEEEEPNSB_IJdlEEESM_lNS1_9__extrema9arg_max_fIdlNSA_4lessIdEEEEEEJSL_SN_lSS_EEEvDpT0_)
        /*0110*/ 	.word	0x00000000


	//----- nvinfo : EIATTR_REGCOUNT
	.align		4
.L_99:
        /*0114*/ 	.byte	0x04, 0x2f
        /*0116*/ 	.short	(.L_101 - .L_100)
	.align		4
.L_100:
        /*0118*/ 	.word	index@(_ZN6thrust24THRUST_300001_SM_1000_NS8cuda_cub4core6detail13_kernel_agentINS1_8__reduce11ReduceAgentINS0_12zip_iteratorIN4cuda3std3__45tupleIJNS0_6detail15normal_iteratorINS0_10device_ptrIdEEEENS0_17counting_iteratorIlNS0_11use_defaultESI_SI_EEEEEEEPNSB_IJdlEEESM_lNS1_9__extrema9arg_max_fIdlNSA_4lessIdEEEEEEJSL_SN_lN3cub18CUB_300001_SM_100013GridEvenShareIlEENSV_9GridQueueIyEESS_EEEvDpT0_)
        /*011c*/ 	.word	0x00000020


	//----- nvinfo : EIATTR_FRAME_SIZE
	.align		4
.L_101:
        /*0120*/ 	.byte	0x04, 0x11
        /*0122*/ 	.short	(.L_103 - .L_102)
	.align		4
.L_102:
        /*0124*/ 	.word	index@(_ZN6thrust24THRUST_300001_SM_1000_NS8cuda_cub4core6detail13_kernel_agentINS1_8__reduce11ReduceAgentINS0_12zip_iteratorIN4cuda3std3__45tupleIJNS0_6detail15normal_iteratorINS0_10device_ptrIdEEEENS0_17counting_iteratorIlNS0_11use_defaultESI_SI_EEEEEEEPNSB_IJdlEEESM_lNS1_9__extrema9arg_max_fIdlNSA_4lessIdEEEEEEJSL_SN_lN3cub18CUB_300001_SM_100013GridEvenShareIlEENSV_9GridQueueIyEESS_EEEvDpT0_)
        /*0128*/ 	.word	0x00000000


	//----- nvinfo : EIATTR_REGCOUNT
	.align		4
.L_103:
        /*012c*/ 	.byte	0x04, 0x2f
        /*012e*/ 	.short	(.L_105 - .L_104)
	.align		4
.L_104:
        /*0130*/ 	.word	index@(_ZN6thrust24THRUST_300001_SM_1000_NS8cuda_cub4core6detail13_kernel_agentINS1_8__reduce10DrainAgentIlEEJN3cub18CUB_300001_SM_10009GridQueueIyEElEEEvDpT0_)
        /*0134*/ 	.word	0x00000008


	//----- nvinfo : EIATTR_FRAME_SIZE
	.align		4
.L_105:
        /*0138*/ 	.byte	0x04, 0x11
        /*013a*/ 	.short	(.L_107 - .L_106)
	.align		4
.L_106:
        /*013c*/ 	.word	index@(_ZN6thrust24THRUST_300001_SM_1000_NS8cuda_cub4core6detail13_kernel_agentINS1_8__reduce10DrainAgentIlEEJN3cub18CUB_300001_SM_10009GridQueueIyEElEEEvDpT0_)
        /*0140*/ 	.word	0x00000000


	//----- nvinfo : EIATTR_REGCOUNT
	.align		4
.L_107:
        /*0144*/ 	.byte	0x04, 0x2f
        /*0146*/ 	.short	(.L_109 - .L_108)
	.align		4
.L_108:
        /*0148*/ 	.word	index@(_ZN6thrust24THRUST_300001_SM_1000_NS8cuda_cub4core6detail13_kernel_agentINS1_8__reduce11ReduceAgentIPN4cuda3std3__45tupleIJdlEEESC_SB_lNS1_9__extrema9arg_max_fIdlNS9_4lessIdEEEEEEJSC_SC_iSH_EEEvDpT0_)
        /*014c*/ 	.word	0x00000020


	//----- nvinfo : EIATTR_FRAME_SIZE
	.align		4
.L_109:
        /*0150*/ 	.byte	0x04, 0x11
        /*0152*/ 	.short	(.L_111 - .L_110)
	.align		4
.L_110:
        /*0154*/ 	.word	index@(_ZN6thrust24THRUST_300001_SM_1000_NS8cuda_cub4core6detail13_kernel_agentINS1_8__reduce11ReduceAgentIPN4cuda3std3__45tupleIJdlEEESC_SB_lNS1_9__extrema9arg_max_fIdlNS9_4lessIdEEEEEEJSC_SC_iSH_EEEvDpT0_)
        /*0158*/ 	.word	0x00000000


	//----- nvinfo : EIATTR_REGCOUNT
	.align		4
.L_111:
        /*015c*/ 	.byte	0x04, 0x2f
        /*015e*/ 	.short	(.L_113 - .L_112)
	.align		4
.L_112:
        /*0160*/ 	.word	index@(_ZN6thrust24THRUST_300001_SM_1000_NS8cuda_cub4core6detail13_kernel_agentINS1_8__reduce11ReduceAgentINS0_12zip_iteratorIN4cuda3std3__45tupleIJNS0_6detail15normal_iteratorINS0_10device_ptrIdEEEENS0_17counting_iteratorIlNS0_11use_defaultESI_SI_EEEEEEEPNSB_IJdlEEESM_iNS1_9__extrema9arg_min_fIdlNSA_4lessIdEEEEEEJSL_SN_iSS_EEEvDpT0_)
        /*0164*/ 	.word	0x00000020


	//----- nvinfo : EIATTR_FRAME_SIZE
	.align		4
.L_113:
        /*0168*/ 	.byte	0x04, 0x11
        /*016a*/ 	.short	(.L_115 - .L_114)
	.align		4
.L_114:
        /*016c*/ 	.word	index@(_ZN6thrust24THRUST_300001_SM_1000_NS8cuda_cub4core6detail13_kernel_agentINS1_8__reduce11ReduceAgentINS0_12zip_iteratorIN4cuda3std3__45tupleIJNS0_6detail15normal_iteratorINS0_10device_ptrIdEEEENS0_17counting_iteratorIlNS0_11use_defaultESI_SI_EEEEEEEPNSB_IJdlEEESM_iNS1_9__extrema9arg_min_fIdlNSA_4lessIdEEEEEEJSL_SN_iSS_EEEvDpT0_)
        /*0170*/ 	.word	0x00000000


	//----- nvinfo : EIATTR_REGCOUNT
	.align		4
.L_115:
        /*0174*/ 	.byte	0x04, 0x2f
        /*0176*/ 	.short	(.L_117 - .L_116)
	.align		4
.L_116:
        /*0178*/ 	.word	index@(_ZN6thrust24THRUST_300001_SM_1000_NS8cuda_cub4core6detail13_kernel_agentINS1_8__reduce11ReduceAgentINS0_12zip_iteratorIN4cuda3std3__45tupleIJNS0_6detail15normal_iteratorINS0_10device_ptrIdEEEENS0_17counting_iteratorIlNS0_11use_defaultESI_SI_EEEEEEEPNSB_IJdlEEESM_iNS1_9__extrema9arg_min_fIdlNSA_4lessIdEEEEEEJSL_SN_iN3cub18CUB_300001_SM_100013GridEvenShareIiEENSV_9GridQueueIjEESS_EEEvDpT0_)
        /*017c*/ 	.word	0x00000028


	//----- nvinfo : EIATTR_FRAME_SIZE
	.align		4
.L_117:
        /*0180*/ 	.byte	0x04, 0x11
        /*0182*/ 	.short	(.L_119 - .L_118)
	.align		4
.L_118:
        /*0184*/ 	.word	index@(_ZN6thrust24THRUST_300001_SM_1000_NS8cuda_cub4core6detail13_kernel_agentINS1_8__reduce11ReduceAgentINS0_12zip_iteratorIN4cuda3std3__45tupleIJNS0_6detail15normal_iteratorINS0_10device_ptrIdEEEENS0_17counting_iteratorIlNS0_11use_defaultESI_SI_EEEEEEEPNSB_IJdlEEESM_iNS1_9__extrema9arg_min_fIdlNSA_4lessIdEEEEEEJSL_SN_iN3cub18CUB_300001_SM_100013GridEvenShareIiEENSV_9GridQueueIjEESS_EEEvDpT0_)
        /*0188*/ 	.word	0x00000000


	//----- nvinfo : EIATTR_REGCOUNT
	.align		4
.L_119:
        /*018c*/ 	.byte	0x04, 0x2f
        /*018e*/ 	.short	(.L_121 - .L_120)
	.align		4
.L_120:
        /*0190*/ 	.word	index@(_ZN6thrust24THRUST_300001_SM_1000_NS8cuda_cub4core6detail13_kernel_agentINS1_8__reduce11ReduceAgentIPN4cuda3std3__45tupleIJdlEEESC_SB_iNS1_9__extrema9arg_min_fIdlNS9_4lessIdEEEEEEJSC_SC_iSH_EEEvDpT0_)
        /*0194*/ 	.word	0x00000028


	//----- nvinfo : EIATTR_FRAME_SIZE
	.align		4
.L_121:
        /*0198*/ 	.byte	0x04, 0x11
        /*019a*/ 	.short	(.L_123 - .L_122)
	.align		4
.L_122:
        /*019c*/ 	.word	index@(_ZN6thrust24THRUST_300001_SM_1000_NS8cuda_cub4core6detail13_kernel_agentINS1_8__reduce11ReduceAgentIPN4cuda3std3__45tupleIJdlEEESC_SB_iNS1_9__extrema9arg_min_fIdlNS9_4lessIdEEEEEEJSC_SC_iSH_EEEvDpT0_)
        /*01a0*/ 	.word	0x00000000


	//----- nvinfo : EIATTR_REGCOUNT
	.align		4
.L_123:
        /*01a4*/ 	.byte	0x04, 0x2f
        /*01a6*/ 	.short	(.L_125 - .L_124)
	.align		4
.L_124:
        /*01a8*/ 	.word	index@(_ZN6thrust24THRUST_300001_SM_1000_NS8cuda_cub4core6detail13_kernel_agentINS1_8__reduce11ReduceAgentINS0_12zip_iteratorIN4cuda3std3__45tupleIJNS0_6detail15normal_iteratorINS0_10device_ptrIdEEEENS0_17counting_iteratorIlNS0_11use_defaultESI_SI_EEEEEEEPNSB_IJdlEEESM_lNS1_9__extrema9arg_min_fIdlNSA_4lessIdEEEEEEJSL_SN_lSS_EEEvDpT0_)
        /*01ac*/ 	.word	0x00000020


	//----- nvinfo : EIATTR_FRAME_SIZE
	.align		4
.L_125:
        /*01b0*/ 	.byte	0x04, 0x11
        /*01b2*/ 	.short	(.L_127 - .L_126)
	.align		4
.L_126:
        /*01b4*/ 	.word	index@(_ZN6thrust24THRUST_300001_SM_1000_NS8cuda_cub4core6detail13_kernel_agentINS1_8__reduce11ReduceAgentINS0_12zip_iteratorIN4cuda3std3__45tupleIJNS0_6detail15normal_iteratorINS0_10device_ptrIdEEEENS0_17counting_iteratorIlNS0_11use_defaultESI_SI_EEEEEEEPNSB_IJdlEEESM_lNS1_9__extrema9arg_min_fIdlNSA_4lessIdEEEEEEJSL_SN_lSS_EEEvDpT0_)
        /*01b8*/ 	.word	0x00000000


	//----- nvinfo : EIATTR_REGCOUNT
	.align		4
.L_127:
        /*01bc*/ 	.byte	0x04, 0x2f
        /*01be*/ 	.short	(.L_129 - .L_128)
	.align		4
.L_128:
        /*01c0*/ 	.word	index@(_ZN6thrust24THRUST_300001_SM_1000_NS8cuda_cub4core6detail13_kernel_agentINS1_8__reduce11ReduceAgentINS0_12zip_iteratorIN4cuda3std3__45tupleIJNS0_6detail15normal_iteratorINS0_10device_ptrIdEEEENS0_17counting_iteratorIlNS0_11use_defaultESI_SI_EEEEEEEPNSB_IJdlEEESM_lNS1_9__extrema9arg_min_fIdlNSA_4lessIdEEEEEEJSL_SN_lN3cub18CUB_300001_SM_100013GridEvenShareIlEENSV_9GridQueueIyEESS_EEEvDpT0_)
        /*01c4*/ 	.word	0x00000028


	//----- nvinfo : EIATTR_FRAME_SIZE
	.align		4
.L_129:
        /*01c8*/ 	.byte	0x04, 0x11
        /*01ca*/ 	.short	(.L_131 - .L_130)
	.align		4
.L_130:
        /*01cc*/ 	.word	index@(_ZN6thrust24THRUST_300001_SM_1000_NS8cuda_cub4core6detail13_kernel_agentINS1_8__reduce11ReduceAgentINS0_12zip_iteratorIN4cuda3std3__45tupleIJNS0_6detail15normal_iteratorINS0_10device_ptrIdEEEENS0_17counting_iteratorIlNS0_11use_defaultESI_SI_EEEEEEEPNSB_IJdlEEESM_lNS1_9__extrema9arg_min_fIdlNSA_4lessIdEEEEEEJSL_SN_lN3cub18CUB_300001_SM_100013GridEvenShareIlEENSV_9GridQueueIyEESS_EEEvDpT0_)
        /*01d0*/ 	.word	0x00000000


	//----- nvinfo : EIATTR_REGCOUNT
	.align		4
.L_131:
        /*01d4*/ 	.byte	0x04, 0x2f
        /*01d6*/ 	.short	(.L_133 - .L_132)
	.align		4
.L_132:
        /*01d8*/ 	.word	index@(_ZN6thrust24THRUST_300001_SM_1000_NS8cuda_cub4core6detail13_kernel_agentINS1_8__reduce11ReduceAgentIPN4cuda3std3__45tupleIJdlEEESC_SB_lNS1_9__extrema9arg_min_fIdlNS9_4lessIdEEEEEEJSC_SC_iSH_EEEvDpT0_)
        /*01dc*/ 	.word	0x00000028


	//----- nvinfo : EIATTR_FRAME_SIZE
	.align		4
.L_133:
        /*01e0*/ 	.byte	0x04, 0x11
        /*01e2*/ 	.short	(.L_135 - .L_134)
	.align		4
.L_134:
        /*01e4*/ 	.word	index@(_ZN6thrust24THRUST_300001_SM_1000_NS8cuda_cub4core6detail13_kernel_agentINS1_8__reduce11ReduceAgentIPN4cuda3std3__45tupleIJdlEEESC_SB_lNS1_9__extrema9arg_min_fIdlNS9_4lessIdEEEEEEJSC_SC_iSH_EEEvDpT0_)
        /*01e8*/ 	.word	0x00000000


	//----- nvinfo : EIATTR_REGCOUNT
	.align		4
.L_135:
        /*01ec*/ 	.byte	0x04, 0x2f
        /*01ee*/ 	.short	(.L_137 - .L_136)
	.align		4
.L_136:
        /*01f0*/ 	.word	index@(_ZN3cub18CUB_300001_SM_10006detail11EmptyKernelIvEEvv)
        /*01f4*/ 	.word	0x00000004


	//----- nvinfo : EIATTR_FRAME_SIZE
	.align		4
.L_137:
        /*01f8*/ 	.byte	0x04, 0x11
        /*01fa*/ 	.short	(.L_139 - .L_138)
	.align		4
.L_138:
        /*01fc*/ 	.word	index@(_ZN3cub18CUB_300001_SM_10006detail11EmptyKernelIvEEvv)
        /*0200*/ 	.word	0x00000000


	//----- nvinfo : EIATTR_REGCOUNT
	.align		4
.L_139:
        /*0204*/ 	.byte	0x04, 0x2f
        /*0206*/ 	.short	(.L_141 - .L_140)
	.align		4
.L_140:
        /*0208*/ 	.word	index@(_ZN3cub18CUB_300001_SM_10006detail8for_each13static_kernelINS2_12policy_hub_t12policy_500_tEmN6thrust24THRUST_300001_SM_1000_NS8cuda_cub20__uninitialized_fill7functorINS7_10device_ptrIdEEdEEEEvT0_T1_)
        /*020c*/ 	.word	0x00000009


	//----- nvinfo : EIATTR_FRAME_SIZE
	.align		4
.L_141:
        /*0210*/ 	.byte	0x04, 0x11
        /*0212*/ 	.short	(.L_143 - .L_142)
	.align		4
.L_142:
        /*0214*/ 	.word	index@(_ZN3cub18CUB_300001_SM_10006detail8for_each13static_kernelINS2_12policy_hub_t12policy_500_tEmN6thrust24THRUST_300001_SM_1000_NS8cuda_cub20__uninitialized_fill7functorINS7_10device_ptrIdEEdEEEEvT0_T1_)
        /*0218*/ 	.word	0x00000000


	//----- nvinfo : EIATTR_REGCOUNT
	.align		4
.L_143:
        /*021c*/ 	.byte	0x04, 0x2f
        /*021e*/ 	.short	(.L_145 - .L_144)
	.align		4
.L_144:
        /*0220*/ 	.word	index@(_ZN3cub18CUB_300001_SM_10006detail9transform16transform_kernelINS2_10policy_hubILb1EN4cuda3std3__45tupleIJN6thrust24THRUST_300001_SM_1000_NS17counting_iteratorIjNSA_11use_defaultESC_SC_EEEEEE10policy1000Ei3prgNSA_6detail15normal_iteratorINSA_10device_ptrIdEEEEJSD_EEEvT0_iT1_T2_DpNS2_10kernel_argIT3_EE)
        /*0224*/ 	.word	0x0000001e


	//----- nvinfo : EIATTR_FRAME_SIZE
	.align		4
.L_145:
        /*0228*/ 	.byte	0x04, 0x11
        /*022a*/ 	.short	(.L_147 - .L_146)
	.align		4
.L_146:
        /*022c*/ 	.word	index@($__internal_5_$__cuda_sm20_div_rn_f64_full)
        /*0230*/ 	.word	0x00000000


	//----- nvinfo : EIATTR_FRAME_SIZE
	.align		4
.L_147:
        /*0234*/ 	.byte	0x04, 0x11
        /*0236*/ 	.short	(.L_149 - .L_148)
	.align		4
.L_148:
        /*0238*/ 	.word	index@(_ZN3cub18CUB_300001_SM_10006detail9transform16transform_kernelINS2_10policy_hubILb1EN4cuda3std3__45tupleIJN6thrust24THRUST_300001_SM_1000_NS17counting_iteratorIjNSA_11use_defaultESC_SC_EEEEEE10policy1000Ei3prgNSA_6detail15normal_iteratorINSA_10device_ptrIdEEEEJSD_EEEvT0_iT1_T2_DpNS2_10kernel_argIT3_EE)
        /*023c*/ 	.word	0x00000000


	//----- nvinfo : EIATTR_REGCOUNT
	.align		4
.L_149:
        /*0240*/ 	.byte	0x04, 0x2f
        /*0242*/ 	.short	(.L_151 - .L_150)
	.align		4
.L_150:
        /*0244*/ 	.word	index@(_ZN3cub18CUB_300001_SM_10006detail9transform16transform_kernelINS2_10policy_hubILb1EN4cuda3std3__45tupleIJN6thrust24THRUST_300001_SM_1000_NS17counting_iteratorIjNSA_11use_defaultESC_SC_EEEEEE10policy1000El3prgNSA_6detail15normal_iteratorINSA_10device_ptrIdEEEEJSD_EEEvT0_iT1_T2_DpNS2_10kernel_argIT3_EE)
        /*0248*/ 	.word	0x0000001c


	//----- nvinfo : EIATTR_FRAME_SIZE
	.align		4
.L_151:
        /*024c*/ 	.byte	0x04, 0x11
        /*024e*/ 	.short	(.L_153 - .L_152)
	.align		4
.L_152:
        /*0250*/ 	.word	index@($__internal_4_$__cuda_sm20_div_rn_f64_full)
        /*0254*/ 	.word	0x00000000


	//----- nvinfo : EIATTR_FRAME_SIZE
	.align		4
.L_153:
        /*0258*/ 	.byte	0x04, 0x11
        /*025a*/ 	.short	(.L_155 - .L_154)
	.align		4
.L_154:
        /*025c*/ 	.word	index@(_ZN3cub18CUB_300001_SM_10006detail9transform16transform_kernelINS2_10policy_hubILb1EN4cuda3std3__45tupleIJN6thrust24THRUST_300001_SM_1000_NS17counting_iteratorIjNSA_11use_defaultESC_SC_EEEEEE10policy1000El3prgNSA_6detail15normal_iteratorINSA_10device_ptrIdEEEEJSD_EEEvT0_iT1_T2_DpNS2_10kernel_argIT3_EE)
        /*0260*/ 	.word	0x00000000


	//----- nvinfo : EIATTR_REGCOUNT
	.align		4
.L_155:
        /*0264*/ 	.byte	0x04, 0x2f
        /*0266*/ 	.short	(.L_157 - .L_156)
	.align		4
.L_156:
        /*0268*/ 	.word	index@(_ZN3cub18CUB_300001_SM_10006detail9transform16transform_kernelINS2_10policy_hubILb1EN4cuda3std3__45tupleIJN6thrust24THRUST_300001_SM_1000_NS17counting_iteratorIjNSA_11use_defaultESC_SC_EEEEEE10policy1000Ei6normalNSA_6detail15normal_iteratorINSA_10device_ptrIdEEEEJSD_EEEvT0_iT1_T2_DpNS2_10kernel_argIT3_EE)
        /*026c*/ 	.word	0x00000020


	//----- nvinfo : EIATTR_FRAME_SIZE
	.align		4
.L_157:
        /*0270*/ 	.byte	0x04, 0x11
        /*0272*/ 	.short	(.L_159 - .L_158)
	.align		4
.L_158:
        /*0274*/ 	.word	index@($__internal_3_$__cuda_sm20_drsqrt_f64_slowpath_v2)
        /*0278*/ 	.word	0x00000000


	//----- nvinfo : EIATTR_FRAME_SIZE
	.align		4
.L_159:
        /*027c*/ 	.byte	0x04, 0x11
        /*027e*/ 	.short	(.L_161 - .L_160)
	.align		4
.L_160:
        /*0280*/ 	.word	index@($__internal_2_$__cuda_sm20_div_rn_f64_full)
        /*0284*/ 	.word	0x00000000


	//----- nvinfo : EIATTR_FRAME_SIZE
	.align		4
.L_161:
        /*0288*/ 	.byte	0x04, 0x11
        /*028a*/ 	.short	(.L_163 - .L_162)
	.align		4
.L_162:
        /*028c*/ 	.word	index@(_ZN3cub18CUB_300001_SM_10006detail9transform16transform_kernelINS2_10policy_hubILb1EN4cuda3std3__45tupleIJN6thrust24THRUST_300001_SM_1000_NS17counting_iteratorIjNSA_11use_defaultESC_SC_EEEEEE10policy1000Ei6normalNSA_6detail15normal_iteratorINSA_10device_ptrIdEEEEJSD_EEEvT0_iT1_T2_DpNS2_10kernel_argIT3_EE)
        /*0290*/ 	.word	0x00000000


	//----- nvinfo : EIATTR_REGCOUNT
	.align		4
.L_163:
        /*0294*/ 	.byte	0x04, 0x2f
        /*0296*/ 	.short	(.L_165 - .L_164)
	.align		4
.L_164:
        /*0298*/ 	.word	index@(_ZN3cub18CUB_300001_SM_10006detail9transform16transform_kernelINS2_10policy_hubILb1EN4cuda3std3__45tupleIJN6thrust24THRUST_300001_SM_1000_NS17counting_iteratorIjNSA_11use_defaultESC_SC_EEEEEE10policy1000El6normalNSA_6detail15normal_iteratorINSA_10device_ptrIdEEEEJSD_EEEvT0_iT1_T2_DpNS2_10kernel_argIT3_EE)
        /*029c*/ 	.word	0x00000020


	//----- nvinfo : EIATTR_FRAME_SIZE
	.align		4
.L_165:
        /*02a0*/ 	.byte	0x04, 0x11
        /*02a2*/ 	.short	(.L_167 - .L_166)
	.align		4
.L_166:
        /*02a4*/ 	.word	index@($__internal_1_$__cuda_sm20_drsqrt_f64_slowpath_v2)
        /*02a8*/ 	.word	0x00000000


	//----- nvinfo : EIATTR_FRAME_SIZE
	.align		4
.L_167:
        /*02ac*/ 	.byte	0x04, 0x11
        /*02ae*/ 	.short	(.L_169 - .L_168)
	.align		4
.L_168:
        /*02b0*/ 	.word	index@($__internal_0_$__cuda_sm20_div_rn_f64_full)
        /*02b4*/ 	.word	0x00000000


	//----- nvinfo : EIATTR_FRAME_SIZE
	.align		4
.L_169:
        /*02b8*/ 	.byte	0x04, 0x11
        /*02ba*/ 	.short	(.L_171 - .L_170)
	.align		4
.L_170:
        /*02bc*/ 	.word	index@(_ZN3cub18CUB_300001_SM_10006detail9transform16transform_kernelINS2_10policy_hubILb1EN4cuda3std3__45tupleIJN6thrust24THRUST_300001_SM_1000_NS17counting_iteratorIjNSA_11use_defaultESC_SC_EEEEEE10policy1000El6normalNSA_6detail15normal_iteratorINSA_10device_ptrIdEEEEJSD_EEEvT0_iT1_T2_DpNS2_10kernel_argIT3_EE)
        /*02c0*/ 	.word	0x00000000


	//----- nvinfo : EIATTR_REGCOUNT
	.align		4
.L_171:
        /*02c4*/ 	.byte	0x04, 0x2f
        /*02c6*/ 	.short	(.L_173 - .L_172)
	.align		4
.L_172:
        /*02c8*/ 	.word	index@(_ZN3cub18CUB_300001_SM_10006detail6reduce28DeviceReduceSingleTileKernelINS2_10policy_hubIN4cuda3std3__45tupleIJdiEEEj12larger_tupleIdEE10Policy1000EN6thrust24THRUST_300001_SM_1000_NS12zip_iteratorINS8_IJNSF_6detail15normal_iteratorINSF_10device_ptrIdEEEENSF_17counting_iteratorIiNSF_11use_defaultESN_SN_EEEEEEEPS9_jSB_S9_S9_NS7_10__identityEEEvT0_T1_T2_T3_T4_T6_)
        /*02cc*/ 	.word	0x0000002c


	//----- nvinfo : EIATTR_FRAME_SIZE
	.align		4
.L_173:
        /*02d0*/ 	.byte	0x04, 0x11
        /*02d2*/ 	.short	(.L_175 - .L_174)
	.align		4
.L_174:
        /*02d4*/ 	.word	index@(_ZN3cub18CUB_300001_SM_10006detail6reduce28DeviceReduceSingleTileKernelINS2_10policy_hubIN4cuda3std3__45tupleIJdiEEEj12larger_tupleIdEE10Policy1000EN6thrust24THRUST_300001_SM_1000_NS12zip_iteratorINS8_IJNSF_6detail15normal_iteratorINSF_10device_ptrIdEEEENSF_17counting_iteratorIiNSF_11use_defaultESN_SN_EEEEEEEPS9_jSB_S9_S9_NS7_10__identityEEEvT0_T1_T2_T3_T4_T6_)
        /*02d8*/ 	.word	0x00000000


	//----- nvinfo : EIATTR_REGCOUNT
	.align		4
.L_175:
        /*02dc*/ 	.byte	0x04, 0x2f
        /*02de*/ 	.short	(.L_177 - .L_176)
	.align		4
.L_176:
        /*02e0*/ 	.word	index@(_ZN3cub18CUB_300001_SM_10006detail6reduce18DeviceReduceKernelINS2_10policy_hubIN4cuda3std3__45tupleIJdiEEEj12larger_tupleIdEE10Policy1000EN6thrust24THRUST_300001_SM_1000_NS12zip_iteratorINS8_IJNSF_6detail15normal_iteratorINSF_10device_ptrIdEEEENSF_17counting_iteratorIiNSF_11use_defaultESN_SN_EEEEEEEjSB_S9_NS7_10__identityEEEvT0_PT3_T1_NS0_13GridEvenShareISV_EET2_T4_)
        /*02e4*/ 	.word	0x0000001a


	//----- nvinfo : EIATTR_FRAME_SIZE
	.align		4
.L_177:
        /*02e8*/ 	.byte	0x04, 0x11
        /*02ea*/ 	.short	(.L_179 - .L_178)
	.align		4
.L_178:
        /*02ec*/ 	.word	index@(_ZN3cub18CUB_300001_SM_10006detail6reduce18DeviceReduceKernelINS2_10policy_hubIN4cuda3std3__45tupleIJdiEEEj12larger_tupleIdEE10Policy1000EN6thrust24THRUST_300001_SM_1000_NS12zip_iteratorINS8_IJNSF_6detail15normal_iteratorINSF_10device_ptrIdEEEENSF_17counting_iteratorIiNSF_11use_defaultESN_SN_EEEEEEEjSB_S9_NS7_10__identityEEEvT0_PT3_T1_NS0_13GridEvenShareISV_EET2_T4_)
        /*02f0*/ 	.word	0x00000000


	//----- nvinfo : EIATTR_REGCOUNT
	.align		4
.L_179:
        /*02f4*/ 	.byte	0x04, 0x2f
        /*02f6*/ 	.short	(.L_181 - .L_180)
	.align		4
.L_180:
        /*02f8*/ 	.word	index@(_ZN3cub18CUB_300001_SM_10006detail6reduce28DeviceReduceSingleTileKernelINS2_10policy_hubIN4cuda3std3__45tupleIJdiEEEj12larger_tupleIdEE10Policy1000EPS9_SE_iSB_S9_S9_NS7_10__identityEEEvT0_T1_T2_T3_T4_T6_)
        /*02fc*/ 	.word	0x0000002c


	//----- nvinfo : EIATTR_FRAME_SIZE
	.align		4
.L_181:
        /*0300*/ 	.byte	0x04, 0x11
        /*0302*/ 	.short	(.L_183 - .L_182)
	.align		4
.L_182:
        /*0304*/ 	.word	index@(_ZN3cub18CUB_300001_SM_10006detail6reduce28DeviceReduceSingleTileKernelINS2_10policy_hubIN4cuda3std3__45tupleIJdiEEEj12larger_tupleIdEE10Policy1000EPS9_SE_iSB_S9_S9_NS7_10__identityEEEvT0_T1_T2_T3_T4_T6_)
        /*0308*/ 	.word	0x00000000


	//----- nvinfo : EIATTR_REGCOUNT
	.align		4
.L_183:
        /*030c*/ 	.byte	0x04, 0x2f
        /*030e*/ 	.short	(.L_185 - .L_184)
	.align		4
.L_184:
        /*0310*/ 	.word	index@(_ZN3cub18CUB_300001_SM_10006detail6reduce28DeviceReduceSingleTileKernelINS2_10policy_hubIN4cuda3std3__45tupleIJdiEEEy12larger_tupleIdEE10Policy1000EN6thrust24THRUST_300001_SM_1000_NS12zip_iteratorINS8_IJNSF_6detail15normal_iteratorINSF_10device_ptrIdEEEENSF_17counting_iteratorIiNSF_11use_defaultESN_SN_EEEEEEEPS9_ySB_S9_S9_NS7_10__identityEEEvT0_T1_T2_T3_T4_T6_)
        /*0314*/ 	.word	0x0000002d


	//----- nvinfo : EIATTR_FRAME_SIZE
	.align		4
.L_185:
        /*0318*/ 	.byte	0x04, 0x11
        /*031a*/ 	.short	(.L_187 - .L_186)
	.align		4
.L_186:
        /*031c*/ 	.word	index@(_ZN3cub18CUB_300001_SM_10006detail6reduce28DeviceReduceSingleTileKernelINS2_10policy_hubIN4cuda3std3__45tupleIJdiEEEy12larger_tupleIdEE10Policy1000EN6thrust24THRUST_300001_SM_1000_NS12zip_iteratorINS8_IJNSF_6detail15normal_iteratorINSF_10device_ptrIdEEEENSF_17counting_iteratorIiNSF_11use_defaultESN_SN_EEEEEEEPS9_ySB_S9_S9_NS7_10__identityEEEvT0_T1_T2_T3_T4_T6_)
        /*0320*/ 	.word	0x00000000


	//----- nvinfo : EIATTR_REGCOUNT
	.align		4
.L_187:
        /*0324*/ 	.byte	0x04, 0x2f
        /*0326*/ 	.short	(.L_189 - .L_188)
	.align		4
.L_188:
        /*0328*/ 	.word	index@(_ZN3cub18CUB_300001_SM_10006detail6reduce18DeviceReduceKernelINS2_10policy_hubIN4cuda3std3__45tupleIJdiEEEy12larger_tupleIdEE10Policy1000EN6thrust24THRUST_300001_SM_1000_NS12zip_iteratorINS8_IJNSF_6detail15normal_iteratorINSF_10device_ptrIdEEEENSF_17counting_iteratorIiNSF_11use_defaultESN_SN_EEEEEEEySB_S9_NS7_10__identityEEEvT0_PT3_T1_NS0_13GridEvenShareISV_EET2_T4_)
        /*032c*/ 	.word	0x00000020


	//----- nvinfo : EIATTR_FRAME_SIZE
	.align		4
.L_189:
        /*0330*/ 	.byte	0x04, 0x11
        /*0332*/ 	.short	(.L_191 - .L_190)
	.align		4
.L_190:
        /*0334*/ 	.word	index@(_ZN3cub18CUB_300001_SM_10006detail6reduce18DeviceReduceKernelINS2_10policy_hubIN4cuda3std3__45tupleIJdiEEEy12larger_tupleIdEE10Policy1000EN6thrust24THRUST_300001_SM_1000_NS12zip_iteratorINS8_IJNSF_6detail15normal_iteratorINSF_10device_ptrIdEEEENSF_17counting_iteratorIiNSF_11use_defaultESN_SN_EEEEEEEySB_S9_NS7_10__identityEEEvT0_PT3_T1_NS0_13GridEvenShareISV_EET2_T4_)
        /*0338*/ 	.word	0x00000000


	//----- nvinfo : EIATTR_REGCOUNT
	.align		4
.L_191:
        /*033c*/ 	.byte	0x04, 0x2f
        /*033e*/ 	.short	(.L_193 - .L_192)
	.align		4
.L_192:
        /*0340*/ 	.word	index@(_ZN3cub18CUB_300001_SM_10006detail6reduce28DeviceReduceSingleTileKernelINS2_10policy_hubIN4cuda3std3__45tupleIJdiEEEy12larger_tupleIdEE10Policy1000EPS9_SE_iSB_S9_S9_NS7_10__identityEEEvT0_T1_T2_T3_T4_T6_)
        /*0344*/ 	.word	0x0000002c


	//----- nvinfo : EIATTR_FRAME_SIZE
	.align		4
.L_193:
        /*0348*/ 	.byte	0x04, 0x11
        /*034a*/ 	.short	(.L_195 - .L_194)
	.align		4
.L_194:
        /*034c*/ 	.word	index@(_ZN3cub18CUB_300001_SM_10006detail6reduce28DeviceReduceSingleTileKernelINS2_10policy_hubIN4cuda3std3__45tupleIJdiEEEy12larger_tupleIdEE10Policy1000EPS9_SE_iSB_S9_S9_NS7_10__identityEEEvT0_T1_T2_T3_T4_T6_)
        /*0350*/ 	.word	0x00000000


	//----- nvinfo : EIATTR_MIN_STACK_SIZE
	.align		4
.L_195:
        /*0354*/ 	.byte	0x04, 0x12
        /*0356*/ 	.short	(.L_197 - .L_196)
	.align		4
.L_196:
        /*0358*/ 	.word	index@(_ZN3cub18CUB_300001_SM_10006detail6reduce28DeviceReduceSingleTileKernelINS2_10policy_hubIN4cuda3std3__45tupleIJdiEEEy12larger_tupleIdEE10Policy1000EPS9_SE_iSB_S9_S9_NS7_10__identityEEEvT0_T1_T2_T3_T4_T6_)
        /*035c*/ 	.word	0x00000000


	//----- nvinfo : EIATTR_MIN_STACK_SIZE
	.align		4
.L_197:
        /*0360*/ 	.byte	0x04, 0x12
        /*0362*/ 	.short	(.L_199 - .L_198)
	.align		4
.L_198:
        /*0364*/ 	.word	index@(_ZN3cub18CUB_300001_SM_10006detail6reduce18DeviceReduceKernelINS2_10policy_hubIN4cuda3std3__45tupleIJdiEEEy12larger_tupleIdEE10Policy1000EN6thrust24THRUST_300001_SM_1000_NS12zip_iteratorINS8_IJNSF_6detail15normal_iteratorINSF_10device_ptrIdEEEENSF_17counting_iteratorIiNSF_11use_defaultESN_SN_EEEEEEEySB_S9_NS7_10__identityEEEvT0_PT3_T1_NS0_13GridEvenShareISV_EET2_T4_)
        /*0368*/ 	.word	0x00000000


	//----- nvinfo : EIATTR_MIN_STACK_SIZE
	.align		4
.L_199:
        /*036c*/ 	.byte	0x04, 0x12
        /*036e*/ 	.short	(.L_201 - .L_200)
	.align		4
.L_200:
        /*0370*/ 	.word	index@(_ZN3cub18CUB_300001_SM_10006detail6reduce28DeviceReduceSingleTileKernelINS2_10policy_hubIN4cuda3std3__45tupleIJdiEEEy12larger_tupleIdEE10Policy1000EN6thrust24THRUST_300001_SM_1000_NS12zip_iteratorINS8_IJNSF_6detail15normal_iteratorINSF_10device_ptrIdEEEENSF_17counting_iteratorIiNSF_11use_defaultESN_SN_EEEEEEEPS9_ySB_S9_S9_NS7_10__identityEEEvT0_T1_T2_T3_T4_T6_)
        /*0374*/ 	.word	0x00000000


	//----- nvinfo : EIATTR_MIN_STACK_SIZE
	.align		4
.L_201:
        /*0378*/ 	.byte	0x04, 0x12
        /*037a*/ 	.short	(.L_203 - .L_202)
	.align		4
.L_202:
        /*037c*/ 	.word	index@(_ZN3cub18CUB_300001_SM_10006detail6reduce28DeviceReduceSingleTileKernelINS2_10policy_hubIN4cuda3std3__45tupleIJdiEEEj12larger_tupleIdEE10Policy1000EPS9_SE_iSB_S9_S9_NS7_10__identityEEEvT0_T1_T2_T3_T4_T6_)
        /*0380*/ 	.word	0x00000000


	//----- nvinfo : EIATTR_MIN_STACK_SIZE
	.align		4
.L_203:
        /*0384*/ 	.byte	0x04, 0x12
        /*0386*/ 	.short	(.L_205 - .L_204)
	.align		4
.L_204:
        /*0388*/ 	.word	index@(_ZN3cub18CUB_300001_SM_10006detail6reduce18DeviceReduceKernelINS2_10policy_hubIN4cuda3std3__45tupleIJdiEEEj12larger_tupleIdEE10Policy1000EN6thrust24THRUST_300001_SM_1000_NS12zip_iteratorINS8_IJNSF_6detail15normal_iteratorINSF_10device_ptrIdEEEENSF_17counting_iteratorIiNSF_11use_defaultESN_SN_EEEEEEEjSB_S9_NS7_10__identityEEEvT0_PT3_T1_NS0_13GridEvenShareISV_EET2_T4_)
        /*038c*/ 	.word	0x00000000


	//----- nvinfo : EIATTR_MIN_STACK_SIZE
	.align		4
.L_205:
        /*0390*/ 	.byte	0x04, 0x12
        /*0392*/ 	.short	(.L_207 - .L_206)
	.align		4
.L_206:
        /*0394*/ 	.word	index@(_ZN3cub18CUB_300001_SM_10006detail6reduce28DeviceReduceSingleTileKernelINS2_10policy_hubIN4cuda3std3__45tupleIJdiEEEj12larger_tupleIdEE10Policy1000EN6thrust24THRUST_300001_SM_1000_NS12zip_iteratorINS8_IJNSF_6detail15normal_iteratorINSF_10device_ptrIdEEEENSF_17counting_iteratorIiNSF_11use_defaultESN_SN_EEEEEEEPS9_jSB_S9_S9_NS7_10__identityEEEvT0_T1_T2_T3_T4_T6_)
        /*0398*/ 	.word	0x00000000


	//----- nvinfo : EIATTR_MIN_STACK_SIZE
	.align		4
.L_207:
        /*039c*/ 	.byte	0x04, 0x12
        /*039e*/ 	.short	(.L_209 - .L_208)
	.align		4
.L_208:
        /*03a0*/ 	.word	index@(_ZN3cub18CUB_300001_SM_10006detail9transform16transform_kernelINS2_10policy_hubILb1EN4cuda3std3__45tupleIJN6thrust24THRUST_300001_SM_1000_NS17counting_iteratorIjNSA_11use_defaultESC_SC_EEEEEE10policy1000El6normalNSA_6detail15normal_iteratorINSA_10device_ptrIdEEEEJSD_EEEvT0_iT1_T2_DpNS2_10kernel_argIT3_EE)
        /*03a4*/ 	.word	0x00000000


	//----- nvinfo : EIATTR_MIN_STACK_SIZE
	.align		4
.L_209:
        /*03a8*/ 	.byte	0x04, 0x12
        /*03aa*/ 	.short	(.L_211 - .L_210)
	.align		4
.L_210:
        /*03ac*/ 	.word	index@(_ZN3cub18CUB_300001_SM_10006detail9transform16transform_kernelINS2_10policy_hubILb1EN4cuda3std3__45tupleIJN6thrust24THRUST_300001_SM_1000_NS17counting_iteratorIjNSA_11use_defaultESC_SC_EEEEEE10policy1000Ei6normalNSA_6detail15normal_iteratorINSA_10device_ptrIdEEEEJSD_EEEvT0_iT1_T2_DpNS2_10kernel_argIT3_EE)
        /*03b0*/ 	.word	0x00000000


	//----- nvinfo : EIATTR_MIN_STACK_SIZE
	.align		4
.L_211:
        /*03b4*/ 	.byte	0x04, 0x12
        /*03b6*/ 	.short	(.L_213 - .L_212)
	.align		4
.L_212:
        /*03b8*/ 	.word	index@(_ZN3cub18CUB_300001_SM_10006detail9transform16transform_kernelINS2_10policy_hubILb1EN4cuda3std3__45tupleIJN6thrust24THRUST_300001_SM_1000_NS17counting_iteratorIjNSA_11use_defaultESC_SC_EEEEEE10policy1000El3prgNSA_6detail15normal_iteratorINSA_10device_ptrIdEEEEJSD_EEEvT0_iT1_T2_DpNS2_10kernel_argIT3_EE)
        /*03bc*/ 	.word	0x00000000


	//----- nvinfo : EIATTR_MIN_STACK_SIZE
	.align		4
.L_213:
        /*03c0*/ 	.byte	0x04, 0x12
        /*03c2*/ 	.short	(.L_215 - .L_214)
	.align		4
.L_214:
        /*03c4*/ 	.word	index@(_ZN3cub18CUB_300001_SM_10006detail9transform16transform_kernelINS2_10policy_hubILb1EN4cuda3std3__45tupleIJN6thrust24THRUST_300001_SM_1000_NS17counting_iteratorIjNSA_11use_defaultESC_SC_EEEEEE10policy1000Ei3prgNSA_6detail15normal_iteratorINSA_10device_ptrIdEEEEJSD_EEEvT0_iT1_T2_DpNS2_10kernel_argIT3_EE)
        /*03c8*/ 	.word	0x00000000


	//----- nvinfo : EIATTR_MIN_STACK_SIZE
	.align		4
.L_215:
        /*03cc*/ 	.byte	0x04, 0x12
        /*03ce*/ 	.short	(.L_217 - .L_216)
	.align		4
.L_216:
        /*03d0*/ 	.word	index@(_ZN3cub18CUB_300001_SM_10006detail8for_each13static_kernelINS2_12policy_hub_t12policy_500_tEmN6thrust24THRUST_300001_SM_1000_NS8cuda_cub20__uninitialized_fill7functorINS7_10device_ptrIdEEdEEEEvT0_T1_)
        /*03d4*/ 	.word	0x00000000


	//----- nvinfo : EIATTR_MIN_STACK_SIZE
	.align		4
.L_217:
        /*03d8*/ 	.byte	0x04, 0x12
        /*03da*/ 	.short	(.L_219 - .L_218)
	.align		4
.L_218:
        /*03dc*/ 	.word	index@(_ZN3cub18CUB_300001_SM_10006detail11EmptyKernelIvEEvv)
        /*03e0*/ 	.word	0x00000000


	//----- nvinfo : EIATTR_MIN_STACK_SIZE
	.align		4
.L_219:
        /*03e4*/ 	.byte	0x04, 0x12
        /*03e6*/ 	.short	(.L_221 - .L_220)
	.align		4
.L_220:
        /*03e8*/ 	.word	index@(_ZN6thrust24THRUST_300001_SM_1000_NS8cuda_cub4core6detail13_kernel_agentINS1_8__reduce11ReduceAgentIPN4cuda3std3__45tupleIJdlEEESC_SB_lNS1_9__extrema9arg_min_fIdlNS9_4lessIdEEEEEEJSC_SC_iSH_EEEvDpT0_)
        /*03ec*/ 	.word	0x00000000


	//----- nvinfo : EIATTR_MIN_STACK_SIZE
	.align		4
.L_221:
        /*03f0*/ 	.byte	0x04, 0x12
        /*03f2*/ 	.short	(.L_223 - .L_222)
	.align		4
.L_222:
        /*03f4*/ 	.word	index@(_ZN6thrust24THRUST_300001_SM_1000_NS8cuda_cub4core6detail13_kernel_agentINS1_8__reduce11ReduceAgentINS0_12zip_iteratorIN4cuda3std3__45tupleIJNS0_6detail15normal_iteratorINS0_10device_ptrIdEEEENS0_17counting_iteratorIlNS0_11use_defaultESI_SI_EEEEEEEPNSB_IJdlEEESM_lNS1_9__extrema9arg_min_fIdlNSA_4lessIdEEEEEEJSL_SN_lN3cub18CUB_300001_SM_100013GridEvenShareIlEENSV_9GridQueueIyEESS_EEEvDpT0_)
        /*03f8*/ 	.word	0x00000000


	//----- nvinfo : EIATTR_MIN_STACK_SIZE
	.align		4
.L_223:
        /*03fc*/ 	.byte	0x04, 0x12
        /*03fe*/ 	.short	(.L_225 - .L_224)
	.align		4
.L_224:
        /*0400*/ 	.word	index@(_ZN6thrust24THRUST_300001_SM_1000_NS8cuda_cub4core6detail13_kernel_agentINS1_8__reduce11ReduceAgentINS0_12zip_iteratorIN4cuda3std3__45tupleIJNS0_6detail15normal_iteratorINS0_10device_ptrIdEEEENS0_17counting_iteratorIlNS0_11use_defaultESI_SI_EEEEEEEPNSB_IJdlEEESM_lNS1_9__extrema9arg_min_fIdlNSA_4lessIdEEEEEEJSL_SN_lSS_EEEvDpT0_)
        /*0404*/ 	.word	0x00000000


	//----- nvinfo : EIATTR_MIN_STACK_SIZE
	.align		4
.L_225:
        /*0408*/ 	.byte	0x04, 0x12
        /*040a*/ 	.short	(.L_227 - .L_226)
	.align		4
.L_226:
        /*040c*/ 	.word	index@(_ZN6thrust24THRUST_300001_SM_1000_NS8cuda_cub4core6detail13_kernel_agentINS1_8__reduce11ReduceAgentIPN4cuda3std3__45tupleIJdlEEESC_SB_iNS1_9__extrema9arg_min_fIdlNS9_4lessIdEEEEEEJSC_SC_iSH_EEEvDpT0_)
        /*0410*/ 	.word	0x00000000


	//----- nvinfo : EIATTR_MIN_STACK_SIZE
	.align		4
.L_227:
        /*0414*/ 	.byte	0x04, 0x12
        /*0416*/ 	.short	(.L_229 - .L_228)
	.align		4
.L_228:
        /*0418*/ 	.word	index@(_ZN6thrust24THRUST_300001_SM_1000_NS8cuda_cub4core6detail13_kernel_agentINS1_8__reduce11ReduceAgentINS0_12zip_iteratorIN4cuda3std3__45tupleIJNS0_6detail15normal_iteratorINS0_10device_ptrIdEEEENS0_17counting_iteratorIlNS0_11use_defaultESI_SI_EEEEEEEPNSB_IJdlEEESM_iNS1_9__extrema9arg_min_fIdlNSA_4lessIdEEEEEEJSL_SN_iN3cub18CUB_300001_SM_100013GridEvenShareIiEENSV_9GridQueueIjEESS_EEEvDpT0_)
        /*041c*/ 	.word	0x00000000


	//----- nvinfo : EIATTR_MIN_STACK_SIZE
	.align		4
.L_229:
        /*0420*/ 	.byte	0x04, 0x12
        /*0422*/ 	.short	(.L_231 - .L_230)
	.align		4
.L_230:
        /*0424*/ 	.word	index@(_ZN6thrust24THRUST_300001_SM_1000_NS8cuda_cub4core6detail13_kernel_agentINS1_8__reduce11ReduceAgentINS0_12zip_iteratorIN4cuda3std3__45tupleIJNS0_6detail15normal_iteratorINS0_10device_ptrIdEEEENS0_17counting_iteratorIlNS0_11use_defaultESI_SI_EEEEEEEPNSB_IJdlEEESM_iNS1_9__extrema9arg_min_fIdlNSA_4lessIdEEEEEEJSL_SN_iSS_EEEvDpT0_)
        /*0428*/ 	.word	0x00000000


	//----- nvinfo : EIATTR_MIN_STACK_SIZE
	.align		4
.L_231:
        /*042c*/ 	.byte	0x04, 0x12
        /*042e*/ 	.short	(.L_233 - .L_232)
	.align		4
.L_232:
        /*0430*/ 	.word	index@(_ZN6thrust24THRUST_300001_SM_1000_NS8cuda_cub4core6detail13_kernel_agentINS1_8__reduce11ReduceAgentIPN4cuda3std3__45tupleIJdlEEESC_SB_lNS1_9__extrema9arg_max_fIdlNS9_4lessIdEEEEEEJSC_SC_iSH_EEEvDpT0_)
        /*0434*/ 	.word	0x00000000


	//----- nvinfo : EIATTR_MIN_STACK_SIZE
	.align		4
.L_233:
        /*0438*/ 	.byte	0x04, 0x12
        /*043a*/ 	.short	(.L_235 - .L_234)
	.align		4
.L_234:
        /*043c*/ 	.word	index@(_ZN6thrust24THRUST_300001_SM_1000_NS8cuda_cub4core6detail13_kernel_agentINS1_8__reduce10DrainAgentIlEEJN3cub18CUB_300001_SM_10009GridQueueIyEElEEEvDpT0_)
        /*0440*/ 	.word	0x00000000


	//----- nvinfo : EIATTR_MIN_STACK_SIZE
	.align		4
.L_235:
        /*0444*/ 	.byte	0x04, 0x12
        /*0446*/ 	.short	(.L_237 - .L_236)
	.align		4
.L_236:
        /*0448*/ 	.word	index@(_ZN6thrust24THRUST_300001_SM_1000_NS8cuda_cub4core6detail13_kernel_agentINS1_8__reduce11ReduceAgentINS0_12zip_iteratorIN4cuda3std3__45tupleIJNS0_6detail15normal_iteratorINS0_10device_ptrIdEEEENS0_17counting_iteratorIlNS0_11use_defaultESI_SI_EEEEEEEPNSB_IJdlEEESM_lNS1_9__extrema9arg_max_fIdlNSA_4lessIdEEEEEEJSL_SN_lN3cub18CUB_300001_SM_100013GridEvenShareIlEENSV_9GridQueueIyEESS_EEEvDpT0_)
        /*044c*/ 	.word	0x00000000


	//----- nvinfo : EIATTR_MIN_STACK_SIZE
	.align		4
.L_237:
        /*0450*/ 	.byte	0x04, 0x12
        /*0452*/ 	.short	(.L_239 - .L_238)
	.align		4
.L_238:
        /*0454*/ 	.word	index@(_ZN6thrust24THRUST_300001_SM_1000_NS8cuda_cub4core6detail13_kernel_agentINS1_8__reduce11ReduceAgentINS0_12zip_iteratorIN4cuda3std3__45tupleIJNS0_6detail15normal_iteratorINS0_10device_ptrIdEEEENS0_17counting_iteratorIlNS0_11use_defaultESI_SI_EEEEEEEPNSB_IJdlEEESM_lNS1_9__extrema9arg_max_fIdlNSA_4lessIdEEEEEEJSL_SN_lSS_EEEvDpT0_)
        /*0458*/ 	.word	0x00000000


	//----- nvinfo : EIATTR_MIN_STACK_SIZE
	.align		4
.L_239:
        /*045c*/ 	.byte	0x04, 0x12
        /*045e*/ 	.short	(.L_241 - .L_240)
	.align		4
.L_240:
        /*0460*/ 	.word	index@(_ZN6thrust24THRUST_300001_SM_1000_NS8cuda_cub4core6detail13_kernel_agentINS1_8__reduce11ReduceAgentIPN4cuda3std3__45tupleIJdlEEESC_SB_iNS1_9__extrema9arg_max_fIdlNS9_4lessIdEEEEEEJSC_SC_iSH_EEEvDpT0_)
        /*0464*/ 	.word	0x00000000


	//----- nvinfo : EIATTR_MIN_STACK_SIZE
	.align		4
.L_241:
        /*0468*/ 	.byte	0x04, 0x12
        /*046a*/ 	.short	(.L_243 - .L_242)
	.align		4
.L_242:
        /*046c*/ 	.word	index@(_ZN6thrust24THRUST_300001_SM_1000_NS8cuda_cub4core6detail13_kernel_agentINS1_8__reduce10DrainAgentIiEEJN3cub18CUB_300001_SM_10009GridQueueIjEEiEEEvDpT0_)
        /*0470*/ 	.word	0x00000000


	//----- nvinfo : EIATTR_MIN_STACK_SIZE
	.align		4
.L_243:
        /*0474*/ 	.byte	0x04, 0x12
        /*0476*/ 	.short	(.L_245 - .L_244)
	.align		4
.L_244:
        /*0478*/ 	.word	index@(_ZN6thrust24THRUST_300001_SM_1000_NS8cuda_cub4core6detail13_kernel_agentINS1_8__reduce11ReduceAgentINS0_12zip_iteratorIN4cuda3std3__45tupleIJNS0_6detail15normal_iteratorINS0_10device_ptrIdEEEENS0_17counting_iteratorIlNS0_11use_defaultESI_SI_EEEEEEEPNSB_IJdlEEESM_iNS1_9__extrema9arg_max_fIdlNSA_4lessIdEEEEEEJSL_SN_iN3cub18CUB_300001_SM_100013GridEvenShareIiEENSV_9GridQueueIjEESS_EEEvDpT0_)
        /*047c*/ 	.word	0x00000000


	//----- nvinfo : EIATTR_MIN_STACK_SIZE
	.align		4
.L_245:
        /*0480*/ 	.byte	0x04, 0x12
        /*0482*/ 	.short	(.L_247 - .L_246)
	.align		4
.L_246:
        /*0484*/ 	.word	index@(_ZN6thrust24THRUST_300001_SM_1000_NS8cuda_cub4core6detail13_kernel_agentINS1_8__reduce11ReduceAgentINS0_12zip_iteratorIN4cuda3std3__45tupleIJNS0_6detail15normal_iteratorINS0_10device_ptrIdEEEENS0_17counting_iteratorIlNS0_11use_defaultESI_SI_EEEEEEEPNSB_IJdlEEESM_iNS1_9__extrema9arg_max_fIdlNSA_4lessIdEEEEEEJSL_SN_iSS_EEEvDpT0_)
        /*0488*/ 	.word	0x00000000


	//----- nvinfo : EIATTR_MIN_STACK_SIZE
	.align		4
.L_247:
        /*048c*/ 	.byte	0x04, 0x12
        /*048e*/ 	.short	(.L_249 - .L_248)
	.align		4
.L_248:
        /*0490*/ 	.word	index@(_Z9setRandomP17curandStateXORWOWPii)
        /*0494*/ 	.word	0x00000000


	//----- nvinfo : EIATTR_MIN_STACK_SIZE
	.align		4
.L_249:
        /*0498*/ 	.byte	0x04, 0x12
        /*049a*/ 	.short	(.L_251 - .L_250)
	.align		4
.L_250:
        /*049c*/ 	.word	index@(_Z4initjP17curandStateXORWOW)
        /*04a0*/ 	.word	0x00000000


	//----- nvinfo : EIATTR_MIN_STACK_SIZE
	.align		4
.L_251:
        /*04a4*/ 	.byte	0x04, 0x12
        /*04a6*/ 	.short	(.L_253 - .L_252)
	.align		4
.L_252:
        /*04a8*/ 	.word	index@(_Z15breedGenerationjjPiPdS0_S_S0_)
        /*04ac*/ 	.word	0x00000000


	//----- nvinfo : EIATTR_MIN_STACK_SIZE
	.align		4
.L_253:
        /*04b0*/ 	.byte	0x04, 0x12
        /*04b2*/ 	.short	(.L_255 - .L_254)
	.align		4
.L_254:
        /*04b4*/ 	.word	index@(_Z11pickParentsjjPiPdS_)
        /*04b8*/ 	.word	0x00000000


	//----- nvinfo : EIATTR_MIN_STACK_SIZE
	.align		4
.L_255:
        /*04bc*/ 	.byte	0x04, 0x12
        /*04be*/ 	.short	(.L_257 - .L_256)
	.align		4
.L_256:
        /*04c0*/ 	.word	index@(_Z5scorejjPdS_)
        /*04c4*/ 	.word	0x00000000
.L_257:


//--------------------- .nv.compat                --------------------------
	.section	.nv.compat,"",@"SHT_CUDA_COMPAT_INFO"
	.align	4
        /*0000*/ 	.byte	0x02, 0x09, 0x00, 0x00, 0x02, 0x02, 0x01, 0x00, 0x02, 0x05, 0x05, 0x00, 0x03, 0x07, 0x01, 0x01
        /*0010*/ 	.byte	0x02, 0x03, 0x00, 0x00, 0x02, 0x06, 0x01, 0x00, 0x04, 0x0b, 0x08, 0x00, 0x01, 0x00, 0x00, 0x00
        /*0020*/ 	.byte	0x00, 0x00, 0x00, 0x00


//--------------------- .nv.info._ZN3cub18CUB_300001_SM_10006detail6reduce28DeviceReduceSingleTileKernelINS2_10policy_hubIN4cuda3std3__45tupleIJdiEEEy12larger_tupleIdEE10Policy1000EPS9_SE_iSB_S9_S9_NS7_10__identityEEEvT0_T1_T2_T3_T4_T6_ --------------------------
	.section	.nv.info._ZN3cub18CUB_300001_SM_10006detail6reduce28DeviceReduceSingleTileKernelINS2_10policy_hubIN4cuda3std3__45tupleIJdiEEEy12larger_tupleIdEE10Policy1000EPS9_SE_iSB_S9_S9_NS7_10__identityEEEvT0_T1_T2_T3_T4_T6_,"",@"SHT_CUDA_INFO"
	.sectionflags	@""
	.align	4


	//----- nvinfo : EIATTR_CUDA_API_VERSION
	.align		4
        /*0000*/ 	.byte	0x04, 0x37
        /*0002*/ 	.short	(.L_259 - .L_258)
.L_258:
        /*0004*/ 	.word	0x00000082


	//----- nvinfo : EIATTR_KPARAM_INFO
	.align		4
.L_259:
        /*0008*/ 	.byte	0x04, 0x17
        /*000a*/ 	.short	(.L_261 - .L_260)
.L_260:
        /*000c*/ 	.word	0x00000000
        /*0010*/ 	.short	0x0005
        /*0012*/ 	.short	0x0028
        /*0014*/ 	.byte	0x00, 0xf0, 0x05, 0x00


	//----- nvinfo : EIATTR_KPARAM_INFO
	.align		4
.L_261:
        /*0018*/ 	.byte	0x04, 0x17
        /*001a*/ 	.short	(.L_263 - .L_262)
.L_262:
        /*001c*/ 	.word	0x00000000
        /*0020*/ 	.short	0x0004
        /*0022*/ 	.short	0x0018
        /*0024*/ 	.byte	0x00, 0xf0, 0x41, 0x00


	//----- nvinfo : EIATTR_KPARAM_INFO
	.align		4
.L_263:
        /*0028*/ 	.byte	0x04, 0x17
        /*002a*/ 	.short	(.L_265 - .L_264)
.L_264:
        /*002c*/ 	.word	0x00000000
        /*0030*/ 	.short	0x0003
        /*0032*/ 	.short	0x0014
        /*0034*/ 	.byte	0x00, 0xf0, 0x05, 0x00


	//----- nvinfo : EIATTR_KPARAM_INFO
	.align		4
.L_265:
        /*0038*/ 	.byte	0x04, 0x17
        /*003a*/ 	.short	(.L_267 - .L_266)
.L_266:
        /*003c*/ 	.word	0x00000000
        /*0040*/ 	.short	0x0002
        /*0042*/ 	.short	0x0010
        /*0044*/ 	.byte	0x00, 0xf0, 0x11, 0x00


	//----- nvinfo : EIATTR_KPARAM_INFO
	.align		4
.L_267:
        /*0048*/ 	.byte	0x04, 0x17
        /*004a*/ 	.short	(.L_269 - .L_268)
.L_268:
        /*004c*/ 	.word	0x00000000
        /*0050*/ 	.short	0x0001
        /*0052*/ 	.short	0x0008
        /*0054*/ 	.byte	0x00, 0xf5, 0x21, 0x00


	//----- nvinfo : EIATTR_KPARAM_INFO
	.align		4
.L_269:
        /*0058*/ 	.byte	0x04, 0x17
        /*005a*/ 	.short	(.L_271 - .L_270)
.L_270:
        /*005c*/ 	.word	0x00000000
        /*0060*/ 	.short	0x0000
        /*0062*/ 	.short	0x0000
        /*0064*/ 	.byte	0x00, 0xf5, 0x21, 0x00


	//----- nvinfo : EIATTR_SPARSE_MMA_MASK
	.align		4
.L_271:
        /*0068*/ 	.byte	0x03, 0x50
        /*006a*/ 	.short	0x0000


	//----- nvinfo : EIATTR_MAXREG_COUNT
	.align		4
        /*006c*/ 	.byte	0x03, 0x1b
        /*006e*/ 	.short	0x00ff


	//----- nvinfo : EIATTR_NUM_BARRIERS
	.align		4
        /*0070*/ 	.byte	0x02, 0x4c
        /*0072*/ 	.byte	0x01
	.zero		1


	//----- nvinfo : EIATTR_MERCURY_ISA_VERSION
	.align		4
        /*0074*/ 	.byte	0x03, 0x5f
        /*0076*/ 	.short	0x0101


	//----- nvinfo : EIATTR_COOP_GROUP_MASK_REGIDS
	.align		4
        /*0078*/ 	.byte	0x04, 0x29
        /*007a*/ 	.short	(.L_273 - .L_272)


	//   ....[0]....
.L_272:
        /*007c*/ 	.word	0xffffffff


	//   ....[1]....
        /*0080*/ 	.word	0xffffffff


	//   ....[2]....
        /*0084*/ 	.word	0xffffffff


	//   ....[3]....
        /*0088*/ 	.word	0xffffffff


	//   ....[4]....
        /*008c*/ 	.word	0xffffffff


	//   ....[5]....
        /*0090*/ 	.word	0xffffffff


	//   ....[6]....
        /*0094*/ 	.word	0xffffffff


	//   ....[7]....
        /*0098*/ 	.word	0xffffffff


	//   ....[8]....
        /*009c*/ 	.word	0xffffffff


	//   ....[9]....
        /*00a0*/ 	.word	0xffffffff


	//   ....[10]....
        /*00a4*/ 	.word	0xffffffff


	//   ....[11]....
        /*00a8*/ 	.word	0xffffffff


	//   ....[12]....
        /*00ac*/ 	.word	0xffffffff


	//   ....[13]....
        /*00b0*/ 	.word	0xffffffff


	//   ....[14]....
        /*00b4*/ 	.word	0xffffffff


	//   ....[15]....
        /*00b8*/ 	.word	0xffffffff


	//   ....[16]....
        /*00bc*/ 	.word	0xffffffff


	//   ....[17]....
        /*00c0*/ 	.word	0xffffffff


	//   ....[18]....
        /*00c4*/ 	.word	0xffffffff


	//   ....[19]....
        /*00c8*/ 	.word	0xffffffff


	//   ....[20]....
        /*00cc*/ 	.word	0xffffffff


	//   ....[21]....
        /*00d0*/ 	.word	0xffffffff


	//   ....[22]....
        /*00d4*/ 	.word	0xffffffff


	//   ....[23]....
        /*00d8*/ 	.word	0xffffffff


	//   ....[24]....
        /*00dc*/ 	.word	0xffffffff


	//   ....[25]....
        /*00e0*/ 	.word	0xffffffff


	//   ....[26]....
        /*00e4*/ 	.word	0xffffffff


	//   ....[27]....
        /*00e8*/ 	.word	0xffffffff


	//   ....[28]....
        /*00ec*/ 	.word	0xffffffff


	//   ....[29]....
        /*00f0*/ 	.word	0xffffffff


	//   ....[30]....
        /*00f4*/ 	.word	0xffffffff


	//   ....[31]....
        /*00f8*/ 	.word	0xffffffff


	//   ....[32]....
        /*00fc*/ 	.word	0xffffffff


	//   ....[33]....
        /*0100*/ 	.word	0xffffffff


	//   ....[34]....
        /*0104*/ 	.word	0xffffffff


	//   ....[35]....
        /*0108*/ 	.word	0xffffffff


	//   ....[36]....
        /*010c*/ 	.word	0xffffffff


	//   ....[37]....
        /*0110*/ 	.word	0xffffffff


	//   ....[38]....
        /*0114*/ 	.word	0xffffffff


	//   ....[39]....
        /*0118*/ 	.word	0xffffffff


	//   ....[40]....
        /*011c*/ 	.word	0xffffffff


	//   ....[41]....
        /*0120*/ 	.word	0xffffffff


	//   ....[42]....
        /*0124*/ 	.word	0xffffffff


	//   ....[43]....
        /*0128*/ 	.word	0xffffffff


	//   ....[44]....
        /*012c*/ 	.word	0xffffffff


	//   ....[45]....
        /*0130*/ 	.word	0xffffffff


	//   ....[46]....
        /*0134*/ 	.word	0xffffffff


	//   ....[47]....
        /*0138*/ 	.word	0xffffffff


	//   ....[48]....
        /*013c*/ 	.word	0xffffffff


	//   ....[49]....
        /*0140*/ 	.word	0xffffffff


	//   ....[50]....
        /*0144*/ 	.word	0xffffffff


	//   ....[51]....
        /*0148*/ 	.word	0xffffffff


	//   ....[52]....
        /*014c*/ 	.word	0xffffffff


	//   ....[53]....
        /*0150*/ 	.word	0xffffffff


	//   ....[54]....
        /*0154*/ 	.word	0xffffffff


	//   ....[55]....
        /*0158*/ 	.word	0xffffffff


	//   ....[56]....
        /*015c*/ 	.word	0xffffffff


	//   ....[57]....
        /*0160*/ 	.word	0xffffffff


	//   ....[58]....
        /*0164*/ 	.word	0xffffffff


	//   ....[59]....
        /*0168*/ 	.word	0xffffffff


	//----- nvinfo : EIATTR_COOP_GROUP_INSTR_OFFSETS
	.align		4
.L_273:
        /*016c*/ 	.byte	0x04, 0x28
        /*016e*/ 	.short	(.L_275 - .L_274)


	//   ....[0]....
.L_274:
        /*0170*/ 	.word	0x00000ab0


	//   ....[1]....
        /*0174*/ 	.word	0x00000b00


	//   ....[2]....
        /*0178*/ 	.word	0x00000b10


	//   ....[3]....
        /*017c*/ 	.word	0x00000ba0


	//   ....[4]....
        /*0180*/ 	.word	0x00000bc0


	//   ....[5]....
        /*0184*/ 	.word	0x00000be0


	//   ....[6]....
        /*0188*/ 	.word	0x00000c20


	//   ....[7]....
        /*018c*/ 	.word	0x00000d50


	//   ....[8]....
        /*0190*/ 	.word	0x00000d70


	//   ....[9]....
        /*0194*/ 	.word	0x00000d90


	//   ....[10]....
        /*0198*/ 	.word	0x00000db0


	//   ....[11]....
        /*019c*/ 	.word	0x00000ef0


	//   ....[12]....
        /*01a0*/ 	.word	0x00000f20


	//   ....[13]....
        /*01a4*/ 	.word	0x00000f30


	//   ....[14]....
        /*01a8*/ 	.word	0x00000f40


	//   ....[15]....
        /*01ac*/ 	.word	0x00001080


	//   ....[16]....
        /*01b0*/ 	.word	0x000010d0


	//   ....[17]....
        /*01b4*/ 	.word	0x000010e0


	//   ....[18]....
        /*01b8*/ 	.word	0x000010f0


	//   ....[19]....
        /*01bc*/ 	.word	0x00001250


	//   ....[20]....
        /*01c0*/ 	.word	0x00001b00


	//   ....[21]....
        /*01c4*/ 	.word	0x00001b10


	//   ....[22]....
        /*01c8*/ 	.word	0x00001b20


	//   ....[23]....
        /*01cc*/ 	.word	0x00001bb0


	//   ....[24]....
        /*01d0*/ 	.word	0x00001be0


	//   ....[25]....
        /*01d4*/ 	.word	0x00001c00


	//   ....[26]....
        /*01d8*/ 	.word	0x00001c40


	//   ....[27]....
        /*01dc*/ 	.word	0x00001d70


	//   ....[28]....
        /*01e0*/ 	.word	0x00001da0


	//   ....[29]....
        /*01e4*/ 	.word	0x00001dc0


	//   ....[30]....
        /*01e8*/ 	.word	0x00001de0


	//   ....[31]....
        /*01ec*/ 	.word	0x00001f40


	//   ....[32]....
        /*01f0*/ 	.word	0x00001f70


	//   ....[33]....
        /*01f4*/ 	.word	0x00001f90


	//   ....[34]....
        /*01f8*/ 	.word	0x00001fa0


	//   ....[35]....
        /*01fc*/ 	.word	0x000020e0


	//   ....[36]....
        /*0200*/ 	.word	0x00002120


	//   ....[37]....
        /*0204*/ 	.word	0x00002130


	//   ....[38]....
        /*0208*/ 	.word	0x00002140


	//   ....[39]....
        /*020c*/ 	.word	0x00002260


	//   ....[40]....
        /*0210*/ 	.word	0x00003bd0


	//   ....[41]....
        /*0214*/ 	.word	0x00003c20


	//   ....[42]....
        /*0218*/ 	.word	0x00003c30


	//   ....[43]....
        /*021c*/ 	.word	0x00003cc0


	//   ....[44]....
        /*0220*/ 	.word	0x00003ce0


	//   ....[45]....
        /*0224*/ 	.word	0x00003d00


	//   ....[46]....
        /*0228*/ 	.word	0x00003d40


	//   ....[47]....
        /*022c*/ 	.word	0x00003e70


	//   ....[48]....
        /*0230*/ 	.word	0x00003ea0


	//   ....[49]....
        /*0234*/ 	.word	0x00003ec0


	//   ....[50]....
        /*0238*/ 	.word	0x00003ed0


	//   ....[51]....
        /*023c*/ 	.word	0x00004020


	//   ....[52]....
        /*0240*/ 	.word	0x00004040


	//   ....[53]....
        /*0244*/ 	.word	0x00004050


	//   ....[54]....
        /*0248*/ 	.word	0x00004060


	//   ....[55]....
        /*024c*/ 	.word	0x000041a0


	//   ....[56]....
        /*0250*/ 	.word	0x000041f0


	//   ....[57]....
        /*0254*/ 	.word	0x00004200


	//   ....[58]....
        /*0258*/ 	.word	0x00004210


	//   ....[59]....
        /*025c*/ 	.word	0x00004360


	//----- nvinfo : EIATTR_VRC_CTA_INIT_COUNT
	.align		4
.L_275:
        /*0260*/ 	.byte	0x02, 0x4a
	.zero		1
	.zero		1


	//----- nvinfo : EIATTR_EXIT_INSTR_OFFSETS
	.align		4
        /*0264*/ 	.byte	0x04, 0x1c
        /*0266*/ 	.short	(.L_277 - .L_276)


	//   ....[0]....
.L_276:
        /*0268*/ 	.word	0x00000150


	//   ....[1]....
        /*026c*/ 	.word	0x00000220


	//   ....[2]....
        /*0270*/ 	.word	0x00004bb0


	//   ....[3]....
        /*0274*/ 	.word	0x00004d20


	//----- nvinfo : EIATTR_MAX_THREADS
	.align		4
.L_277:
        /*0278*/ 	.byte	0x04, 0x05
        /*027a*/ 	.short	(.L_279 - .L_278)
.L_278:
        /*027c*/ 	.word	0x00000100
        /*0280*/ 	.word	0x00000001
        /*0284*/ 	.word	0x00000001


	//----- nvinfo : EIATTR_CRS_STACK_SIZE
	.align		4
.L_279:
        /*0288*/ 	.byte	0x04, 0x1e
        /*028a*/ 	.short	(.L_281 - .L_280)
.L_280:
        /*028c*/ 	.word	0x00000000


	//----- nvinfo : EIATTR_CBANK_PARAM_SIZE
	.align		4
.L_281:
        /*0290*/ 	.byte	0x03, 0x19
        /*0292*/ 	.short	0x0029


	//----- nvinfo : EIATTR_PARAM_CBANK
	.align		4
        /*0294*/ 	.byte	0x04, 0x0a
        /*0296*/ 	.short	(.L_283 - .L_282)
	.align		4
.L_282:
        /*0298*/ 	.word	index@(.nv.constant0._ZN3cub18CUB_300001_SM_10006detail6reduce28DeviceReduceSingleTileKernelINS2_10policy_hubIN4cuda3std3__45tupleIJdiEEEy12larger_tupleIdEE10Policy1000EPS9_SE_iSB_S9_S9_NS7_10__identityEEEvT0_T1_T2_T3_T4_T6_)
        /*029c*/ 	.short	0x0380
        /*029e*/ 	.short	0x0029


	//----- nvinfo : EIATTR_SW_WAR
	.align		4
.L_283:
        /*02a0*/ 	.byte	0x04, 0x36
        /*02a2*/ 	.short	(.L_285 - .L_284)
.L_284:
        /*02a4*/ 	.word	0x00000008
.L_285:


//--------------------- .nv.info._ZN3cub18CUB_300001_SM_10006detail6reduce18DeviceReduceKernelINS2_10policy_hubIN4cuda3std3__45tupleIJdiEEEy12larger_tupleIdEE10Policy1000EN6thrust24THRUST_300001_SM_1000_NS12zip_iteratorINS8_IJNSF_6detail15normal_iteratorINSF_10device_ptrIdEEEENSF_17counting_iteratorIiNSF_11use_defaultESN_SN_EEEEEEEySB_S9_NS7_10__identityEEEvT0_PT3_T1_NS0_13GridEvenShareISV_EET2_T4_ --------------------------
	.section	.nv.info._ZN3cub18CUB_300001_SM_10006detail6reduce18DeviceReduceKernelINS2_10policy_hubIN4cuda3std3__45tupleIJdiEEEy12larger_tupleIdEE10Policy1000EN6thrust24THRUST_300001_SM_1000_NS12zip_iteratorINS8_IJNSF_6detail15normal_iteratorINSF_10device_ptrIdEEEENSF_17counting_iteratorIiNSF_11use_defaultESN_SN_EEEEEEEySB_S9_NS7_10__identityEEEvT0_PT3_T1_NS0_13GridEvenShareISV_EET2_T4_,"",@"SHT_CUDA_INFO"
	.sectionflags	@""
	.align	4


	//----- nvinfo : EIATTR_CUDA_API_VERSION
	.align		4
        /*0000*/ 	.byte	0x04, 0x37
        /*0002*/ 	.short	(.L_287 - .L_286)
.L_286:
        /*0004*/ 	.word	0x00000082


	//----- nvinfo : EIATTR_KPARAM_INFO
	.align		4
.L_287:
        /*0008*/ 	.byte	0x04, 0x17
        /*000a*/ 	.short	(.L_289 - .L_288)
.L_288:
        /*000c*/ 	.word	0x00000000
        /*0010*/ 	.short	0x0005
        /*0012*/ 	.short	0x0069
        /*0014*/ 	.byte	0x00, 0xf0, 0x05, 0x00


	//----- nvinfo : EIATTR_KPARAM_INFO
	.align		4
.L_289:
        /*0018*/ 	.byte	0x04, 0x17
        /*001a*/ 	.short	(.L_291 - .L_290)
.L_290:
        /*001c*/ 	.word	0x00000000
        /*0020*/ 	.short	0x0004
        /*0022*/ 	.short	0x0068
        /*0024*/ 	.byte	0x00, 0xf0, 0x05, 0x00


	//----- nvinfo : EIATTR_KPARAM_INFO
	.align		4
.L_291:
        /*0028*/ 	.byte	0x04, 0x17
        /*002a*/ 	.short	(.L_293 - .L_292)
.L_292:
        /*002c*/ 	.word	0x00000000
        /*0030*/ 	.short	0x0003
        /*0032*/ 	.short	0x0020
        /*0034*/ 	.byte	0x00, 0xf0, 0x21, 0x01


	//----- nvinfo : EIATTR_KPARAM_INFO
	.align		4
.L_293:
        /*0038*/ 	.byte	0x04, 0x17
        /*003a*/ 	.short	(.L_295 - .L_294)
.L_294:
        /*003c*/ 	.word	0x00000000
        /*0040*/ 	.short	0x0002
        /*0042*/ 	.short	0x0018
        /*0044*/ 	.byte	0x00, 0xf0, 0x21, 0x00


	//----- nvinfo : EIATTR_KPARAM_INFO
	.align		4
.L_295:
        /*0048*/ 	.byte	0x04, 0x17
        /*004a*/ 	.short	(.L_297 - .L_296)
.L_296:
        /*004c*/ 	.word	0x00000000
        /*0050*/ 	.short	0x0001
        /*0052*/ 	.short	0x0010
        /*0054*/ 	.byte	0x00, 0xf5, 0x21, 0x00


	//----- nvinfo : EIATTR_KPARAM_INFO
	.align		4
.L_297:
        /*0058*/ 	.byte	0x04, 0x17
        /*005a*/ 	.short	(.L_299 - .L_298)
.L_298:
        /*005c*/ 	.word	0x00000000
        /*0060*/ 	.short	0x0000
        /*0062*/ 	.short	0x0000
        /*0064*/ 	.byte	0x00, 0xf0, 0x41, 0x00


	//----- nvinfo : EIATTR_SPARSE_MMA_MASK
	.align		4
.L_299:
        /*0068*/ 	.byte	0x03, 0x50
        /*006a*/ 	.short	0x0000


	//----- nvinfo : EIATTR_MAXREG_COUNT
	.align		4
        /*006c*/ 	.byte	0x03, 0x1b
        /*006e*/ 	.short	0x00ff


	//----- nvinfo : EIATTR_NUM_BARRIERS
	.align		4
        /*0070*/ 	.byte	0x02, 0x4c
        /*0072*/ 	.byte	0x01
	.zero		1


	//----- nvinfo : EIATTR_MERCURY_ISA_VERSION
	.align		4
        /*0074*/ 	.byte	0x03, 0x5f
        /*0076*/ 	.short	0x0101


	//----- nvinfo : EIATTR_COOP_GROUP_MASK_REGIDS
	.align		4
        /*0078*/ 	.byte	0x04, 0x29
        /*007a*/ 	.short	(.L_301 - .L_300)


	//   ....[0]....
.L_300:
        /*007c*/ 	.word	0xffffffff


	//   ....[1]....
        /*0080*/ 	.word	0xffffffff


	//   ....[2]....
        /*0084*/ 	.word	0xffffffff


	//   ....[3]....
        /*0088*/ 	.word	0xffffffff


	//   ....[4]....
        /*008c*/ 	.word	0xffffffff


	//   ....[5]....
        /*0090*/ 	.word	0xffffffff


	//   ....[6]....
        /*0094*/ 	.word	0xffffffff


	//   ....[7]....
        /*0098*/ 	.word	0xffffffff


	//   ....[8]....
        /*009c*/ 	.word	0xffffffff


	//   ....[9]....
        /*00a0*/ 	.word	0xffffffff


	//   ....[10]....
        /*00a4*/ 	.word	0xffffffff


	//   ....[11]....
        /*00a8*/ 	.word	0xffffffff


	//   ....[12]....
        /*00ac*/ 	.word	0xffffffff


	//   ....[13]....
        /*00b0*/ 	.word	0xffffffff


	//   ....[14]....
        /*00b4*/ 	.word	0xffffffff


	//   ....[15]....
        /*00b8*/ 	.word	0xffffffff


	//   ....[16]....
        /*00bc*/ 	.word	0xffffffff


	//   ....[17]....
        /*00c0*/ 	.word	0xffffffff


	//   ....[18]....
        /*00c4*/ 	.word	0xffffffff


	//   ....[19]....
        /*00c8*/ 	.word	0xffffffff


	//   ....[20]....
        /*00cc*/ 	.word	0xffffffff


	//   ....[21]....
        /*00d0*/ 	.word	0xffffffff


	//   ....[22]....
        /*00d4*/ 	.word	0xffffffff


	//   ....[23]....
        /*00d8*/ 	.word	0xffffffff


	//   ....[24]....
        /*00dc*/ 	.word	0xffffffff


	//   ....[25]....
        /*00e0*/ 	.word	0xffffffff


	//   ....[26]....
        /*00e4*/ 	.word	0xffffffff


	//   ....[27]....
        /*00e8*/ 	.word	0xffffffff


	//   ....[28]....
        /*00ec*/ 	.word	0xffffffff


	//   ....[29]....
        /*00f0*/ 	.word	0xffffffff


	//   ....[30]....
        /*00f4*/ 	.word	0xffffffff


	//   ....[31]....
        /*00f8*/ 	.word	0xffffffff


	//   ....[32]....
        /*00fc*/ 	.word	0xffffffff


	//   ....[33]....
        /*0100*/ 	.word	0xffffffff


	//   ....[34]....
        /*0104*/ 	.word	0xffffffff


	//   ....[35]....
        /*0108*/ 	.word	0xffffffff


	//   ....[36]....
        /*010c*/ 	.word	0xffffffff


	//   ....[37]....
        /*0110*/ 	.word	0xffffffff


	//   ....[38]....
        /*0114*/ 	.word	0xffffffff


	//   ....[39]....
        /*0118*/ 	.word	0xffffffff


	//   ....[40]....
        /*011c*/ 	.word	0xffffffff


	//   ....[41]....
        /*0120*/ 	.word	0xffffffff


	//   ....[42]....
        /*0124*/ 	.word	0xffffffff


	//   ....[43]....
        /*0128*/ 	.word	0xffffffff


	//   ....[44]....
        /*012c*/ 	.word	0xffffffff


	//----- nvinfo : EIATTR_COOP_GROUP_INSTR_OFFSETS
	.align		4
.L_301:
        /*0130*/ 	.byte	0x04, 0x28
        /*0132*/ 	.short	(.L_303 - .L_302)


	//   ....[0]....
.L_302:
        /*0134*/ 	.word	0x00001a00


	//   ....[1]....
        /*0138*/ 	.word	0x00001a20


	//   ....[2]....
        /*013c*/ 	.word	0x00001a30


	//   ....[3]....
        /*0140*/ 	.word	0x00001ae0


	//   ....[4]....
        /*0144*/ 	.word	0x00001af0


	//   ....[5]....
        /*0148*/ 	.word	0x00001b00


	//   ....[6]....
        /*014c*/ 	.word	0x00001b90


	//   ....[7]....
        /*0150*/ 	.word	0x00001ba0


	//   ....[8]....
        /*0154*/ 	.word	0x00001bb0


	//   ....[9]....
        /*0158*/ 	.word	0x00001c40


	//   ....[10]....
        /*015c*/ 	.word	0x00001c50


	//   ....[11]....
        /*0160*/ 	.word	0x00001c60


	//   ....[12]....
        /*0164*/ 	.word	0x00001cf0


	//   ....[13]....
        /*0168*/ 	.word	0x00001d10


	//   ....[14]....
        /*016c*/ 	.word	0x00001d30


	//   ....[15]....
        /*0170*/ 	.word	0x00002350


	//   ....[16]....
        /*0174*/ 	.word	0x00002360


	//   ....[17]....
        /*0178*/ 	.word	0x00002370


	//   ....[18]....
        /*017c*/ 	.word	0x00002430


	//   ....[19]....
        /*0180*/ 	.word	0x00002440


	//   ....[20]....
        /*0184*/ 	.word	0x00002450


	//   ....[21]....
        /*0188*/ 	.word	0x000024f0


	//   ....[22]....
        /*018c*/ 	.word	0x00002500


	//   ....[23]....
        /*0190*/ 	.word	0x00002510


	//   ....[24]....
        /*0194*/ 	.word	0x000025b0


	//   ....[25]....
        /*0198*/ 	.word	0x000025c0


	//   ....[26]....
        /*019c*/ 	.word	0x000025d0


	//   ....[27]....
        /*01a0*/ 	.word	0x00002690


	//   ....[28]....
        /*01a4*/ 	.word	0x000026a0


	//   ....[29]....
        /*01a8*/ 	.word	0x000026b0


	//   ....[30]....
        /*01ac*/ 	.word	0x00004d50


	//   ....[31]....
        /*01b0*/ 	.word	0x00004d70


	//   ....[32]....
        /*01b4*/ 	.word	0x00004d80


	//   ....[33]....
        /*01b8*/ 	.word	0x00004e40


	//   ....[34]....
        /*01bc*/ 	.word	0x00004e50


	//   ....[35]....
        /*01c0*/ 	.word	0x00004e60


	//   ....[36]....
        /*01c4*/ 	.word	0x00004f00


	//   ....[37]....
        /*01c8*/ 	.word	0x00004f10


	//   ....[38]....
        /*01cc*/ 	.word	0x00004f20


	//   ....[39]....
        /*01d0*/ 	.word	0x00004fb0


	//   ....[40]....
        /*01d4*/ 	.word	0x00004fc0


	//   ....[41]....
        /*01d8*/ 	.word	0x00004fd0


	//   ....[42]....
        /*01dc*/ 	.word	0x00005060


	//   ....[43]....
        /*01e0*/ 	.word	0x00005070


	//   ....[44]....
        /*01e4*/ 	.word	0x00005080


	//----- nvinfo : EIATTR_VRC_CTA_INIT_COUNT
	.align		4
.L_303:
        /*01e8*/ 	.byte	0x02, 0x4a
	.zero		1
	.zero		1


	//----- nvinfo : EIATTR_EXIT_INSTR_OFFSETS
	.align		4
        /*01ec*/ 	.byte	0x04, 0x1c
        /*01ee*/ 	.short	(.L_305 - .L_304)


	//   ....[0]....
.L_304:
        /*01f0*/ 	.word	0x00005650


	//   ....[1]....
        /*01f4*/ 	.word	0x000056a0


	//----- nvinfo : EIATTR_MAX_THREADS
	.align		4
.L_305:
        /*01f8*/ 	.byte	0x04, 0x05
        /*01fa*/ 	.short	(.L_307 - .L_306)
.L_306:
        /*01fc*/ 	.word	0x00000100
        /*0200*/ 	.word	0x00000001
        /*0204*/ 	.word	0x00000001


	//----- nvinfo : EIATTR_CRS_STACK_SIZE
	.align		4
.L_307:
        /*0208*/ 	.byte	0x04, 0x1e
        /*020a*/ 	.short	(.L_309 - .L_308)
.L_308:
        /*020c*/ 	.word	0x00000000


	//----- nvinfo : EIATTR_CBANK_PARAM_SIZE
	.align		4
.L_309:
        /*0210*/ 	.byte	0x03, 0x19
        /*0212*/ 	.short	0x006a


	//----- nvinfo : EIATTR_PARAM_CBANK
	.align		4
        /*0214*/ 	.byte	0x04, 0x0a
        /*0216*/ 	.short	(.L_311 - .L_310)
	.align		4
.L_310:
        /*0218*/ 	.word	index@(.nv.constant0._ZN3cub18CUB_300001_SM_10006detail6reduce18DeviceReduceKernelINS2_10policy_hubIN4cuda3std3__45tupleIJdiEEEy12larger_tupleIdEE10Policy1000EN6thrust24THRUST_300001_SM_1000_NS12zip_iteratorINS8_IJNSF_6detail15normal_iteratorINSF_10device_ptrIdEEEENSF_17counting_iteratorIiNSF_11use_defaultESN_SN_EEEEEEEySB_S9_NS7_10__identityEEEvT0_PT3_T1_NS0_13GridEvenShareISV_EET2_T4_)
        /*021c*/ 	.short	0x0380
        /*021e*/ 	.short	0x006a


	//----- nvinfo : EIATTR_SW_WAR
	.align		4
.L_311:
        /*0220*/ 	.byte	0x04, 0x36
        /*0222*/ 	.short	(.L_313 - .L_312)
.L_312:
        /*0224*/ 	.word	0x00000008
.L_313:


//--------------------- .nv.info._ZN3cub18CUB_300001_SM_10006detail6reduce28DeviceReduceSingleTileKernelINS2_10policy_hubIN4cuda3std3__45tupleIJdiEEEy12larger_tupleIdEE10Policy1000EN6thrust24THRUST_300001_SM_1000_NS12zip_iteratorINS8_IJNSF_6detail15normal_iteratorINSF_10device_ptrIdEEEENSF_17counting_iteratorIiNSF_11use_defaultESN_SN_EEEEEEEPS9_ySB_S9_S9_NS7_10__identityEEEvT0_T1_T2_T3_T4_T6_ --------------------------
	.section	.nv.info._ZN3cub18CUB_300001_SM_10006detail6reduce28DeviceReduceSingleTileKernelINS2_10policy_hubIN4cuda3std3__45tupleIJdiEEEy12larger_tupleIdEE10Policy1000EN6thrust24THRUST_300001_SM_1000_NS12zip_iteratorINS8_IJNSF_6detail15normal_iteratorINSF_10device_ptrIdEEEENSF_17counting_iteratorIiNSF_11use_defaultESN_SN_EEEEEEEPS9_ySB_S9_S9_NS7_10__identityEEEvT0_T1_T2_T3_T4_T6_,"",@"SHT_CUDA_INFO"
	.sectionflags	@""
	.align	4


	//----- nvinfo : EIATTR_CUDA_API_VERSION
	.align		4
        /*0000*/ 	.byte	0x04, 0x37
        /*0002*/ 	.short	(.L_315 - .L_314)
.L_314:
        /*0004*/ 	.word	0x00000082


	//----- nvinfo : EIATTR_KPARAM_INFO
	.align		4
.L_315:
        /*0008*/ 	.byte	0x04, 0x17
        /*000a*/ 	.short	(.L_317 - .L_316)
.L_316:
        /*000c*/ 	.word	0x00000000
        /*0010*/ 	.short	0x0005
        /*0012*/ 	.short	0x0038
        /*0014*/ 	.byte	0x00, 0xf0, 0x05, 0x00


	//----- nvinfo : EIATTR_KPARAM_INFO
	.align		4
.L_317:
        /*0018*/ 	.byte	0x04, 0x17
        /*001a*/ 	.short	(.L_319 - .L_318)
.L_318:
        /*001c*/ 	.word	0x00000000
        /*0020*/ 	.short	0x0004
        /*0022*/ 	.short	0x0028
        /*0024*/ 	.byte	0x00, 0xf0, 0x41, 0x00


	//----- nvinfo : EIATTR_KPARAM_INFO
	.align		4
.L_319:
        /*0028*/ 	.byte	0x04, 0x17
        /*002a*/ 	.short	(.L_321 - .L_320)
.L_320:
        /*002c*/ 	.word	0x00000000
        /*0030*/ 	.short	0x0003
        /*0032*/ 	.short	0x0020
        /*0034*/ 	.byte	0x00, 0xf0, 0x05, 0x00


	//----- nvinfo : EIATTR_KPARAM_INFO
	.align		4
.L_321:
        /*0038*/ 	.byte	0x04, 0x17
        /*003a*/ 	.short	(.L_323 - .L_322)
.L_322:
        /*003c*/ 	.word	0x00000000
        /*0040*/ 	.short	0x0002
        /*0042*/ 	.short	0x0018
        /*0044*/ 	.byte	0x00, 0xf0, 0x21, 0x00


	//----- nvinfo : EIATTR_KPARAM_INFO
	.align		4
.L_323:
        /*0048*/ 	.byte	0x04, 0x17
        /*004a*/ 	.short	(.L_325 - .L_324)
.L_324:
        /*004c*/ 	.word	0x00000000
        /*0050*/ 	.short	0x0001
        /*0052*/ 	.short	0x0010
        /*0054*/ 	.byte	0x00, 0xf5, 0x21, 0x00


	//----- nvinfo : EIATTR_KPARAM_INFO
	.align		4
.L_325:
        /*0058*/ 	.byte	0x04, 0x17
        /*005a*/ 	.short	(.L_327 - .L_326)
.L_326:
        /*005c*/ 	.word	0x00000000
        /*0060*/ 	.short	0x0000
        /*0062*/ 	.short	0x0000
        /*0064*/ 	.byte	0x00, 0xf0, 0x41, 0x00


	//----- nvinfo : EIATTR_SPARSE_MMA_MASK
	.align		4
.L_327:
        /*0068*/ 	.byte	0x03, 0x50
        /*006a*/ 	.short	0x0000


	//----- nvinfo : EIATTR_MAXREG_COUNT
	.align		4
        /*006c*/ 	.byte	0x03, 0x1b
        /*006e*/ 	.short	0x00ff


	//----- nvinfo : EIATTR_NUM_BARRIERS
	.align		4
        /*0070*/ 	.byte	0x02, 0x4c
        /*0072*/ 	.byte	0x01
	.zero		1


	//----- nvinfo : EIATTR_MERCURY_ISA_VERSION
	.align		4
        /*0074*/ 	.byte	0x03, 0x5f
        /*0076*/ 	.short	0x0101


	//----- nvinfo : EIATTR_COOP_GROUP_MASK_REGIDS
	.align		4
        /*0078*/ 	.byte	0x04, 0x29
        /*007a*/ 	.short	(.L_329 - .L_328)


	//   ....[0]....
.L_328:
        /*007c*/ 	.word	0xffffffff


	//   ....[1]....
        /*0080*/ 	.word	0xffffffff


	//   ....[2]....
        /*0084*/ 	.word	0xffffffff


	//   ....[3]....
        /*0088*/ 	.word	0xffffffff


	//   ....[4]....
        /*008c*/ 	.word	0xffffffff


	//   ....[5]....
        /*0090*/ 	.word	0xffffffff


	//   ....[6]....
        /*0094*/ 	.word	0xffffffff


	//   ....[7]....
        /*0098*/ 	.word	0xffffffff


	//   ....[8]....
        /*009c*/ 	.word	0xffffffff


	//   ....[9]....
        /*00a0*/ 	.word	0xffffffff


	//   ....[10]....
        /*00a4*/ 	.word	0xffffffff


	//   ....[11]....
        /*00a8*/ 	.word	0xffffffff


	//   ....[12]....
        /*00ac*/ 	.word	0xffffffff


	//   ....[13]....
        /*00b0*/ 	.word	0xffffffff


	//   ....[14]....
        /*00b4*/ 	.word	0xffffffff


	//   ....[15]....
        /*00b8*/ 	.word	0xffffffff


	//   ....[16]....
        /*00bc*/ 	.word	0xffffffff


	//   ....[17]....
        /*00c0*/ 	.word	0xffffffff


	//   ....[18]....
        /*00c4*/ 	.word	0xffffffff


	//   ....[19]....
        /*00c8*/ 	.word	0xffffffff


	//   ....[20]....
        /*00cc*/ 	.word	0xffffffff


	//   ....[21]....
        /*00d0*/ 	.word	0xffffffff


	//   ....[22]....
        /*00d4*/ 	.word	0xffffffff


	//   ....[23]....
        /*00d8*/ 	.word	0xffffffff


	//   ....[24]....
        /*00dc*/ 	.word	0xffffffff


	//   ....[25]....
        /*00e0*/ 	.word	0xffffffff


	//   ....[26]....
        /*00e4*/ 	.word	0xffffffff


	//   ....[27]....
        /*00e8*/ 	.word	0xffffffff


	//   ....[28]....
        /*00ec*/ 	.word	0xffffffff


	//   ....[29]....
        /*00f0*/ 	.word	0xffffffff


	//   ....[30]....
        /*00f4*/ 	.word	0xffffffff


	//   ....[31]....
        /*00f8*/ 	.word	0xffffffff


	//   ....[32]....
        /*00fc*/ 	.word	0xffffffff


	//   ....[33]....
        /*0100*/ 	.word	0xffffffff


	//   ....[34]....
        /*0104*/ 	.word	0xffffffff


	//   ....[35]....
        /*0108*/ 	.word	0xffffffff


	//   ....[36]....
        /*010c*/ 	.word	0xffffffff


	//   ....[37]....
        /*0110*/ 	.word	0xffffffff


	//   ....[38]....
        /*0114*/ 	.word	0xffffffff


	//   ....[39]....
        /*0118*/ 	.word	0xffffffff


	//   ....[40]....
        /*011c*/ 	.word	0xffffffff


	//   ....[41]....
        /*0120*/ 	.word	0xffffffff


	//   ....[42]....
        /*0124*/ 	.word	0xffffffff


	//   ....[43]....
        /*0128*/ 	.word	0xffffffff


	//   ....[44]....
        /*012c*/ 	.word	0xffffffff


	//   ....[45]....
        /*0130*/ 	.word	0xffffffff


	//   ....[46]....
        /*0134*/ 	.word	0xffffffff


	//   ....[47]....
        /*0138*/ 	.word	0xffffffff


	//   ....[48]....
        /*013c*/ 	.word	0xffffffff


	//   ....[49]....
        /*0140*/ 	.word	0xffffffff


	//   ....[50]....
        /*0144*/ 	.word	0xffffffff


	//   ....[51]....
        /*0148*/ 	.word	0xffffffff


	//   ....[52]....
        /*014c*/ 	.word	0xffffffff


	//   ....[53]....
        /*0150*/ 	.word	0xffffffff


	//----- nvinfo : EIATTR_COOP_GROUP_INSTR_OFFSETS
	.align		4
.L_329:
        /*0154*/ 	.byte	0x04, 0x28
        /*0156*/ 	.short	(.L_331 - .L_330)


	//   ....[0]....
.L_330:
        /*0158*/ 	.word	0x00001b10


	//   ....[1]....
        /*015c*/ 	.word	0x00001b50


	//   ....[2]....
        /*0160*/ 	.word	0x00001b60


	//   ....[3]....
        /*0164*/ 	.word	0x00001bf0


	//   ....[4]....
        /*0168*/ 	.word	0x00001c00


	//   ....[5]....
        /*016c*/ 	.word	0x00001c10


	//   ....[6]....
        /*0170*/ 	.word	0x00001cc0


	//   ....[7]....
        /*0174*/ 	.word	0x00001cf0


	//   ....[8]....
        /*0178*/ 	.word	0x00001d10


	//   ....[9]....
        /*017c*/ 	.word	0x00001eb0


	//   ....[10]....
        /*0180*/ 	.word	0x00001ed0


	//   ....[11]....
        /*0184*/ 	.word	0x00001ee0


	//   ....[12]....
        /*0188*/ 	.word	0x00001ef0


	//   ....[13]....
        /*018c*/ 	.word	0x00002030


	//   ....[14]....
        /*0190*/ 	.word	0x00002080


	//   ....[15]....
        /*0194*/ 	.word	0x00002090


	//   ....[16]....
        /*0198*/ 	.word	0x000020a0


	//   ....[17]....
        /*019c*/ 	.word	0x000021f0


	//   ....[18]....
        /*01a0*/ 	.word	0x00002aa0


	//   ....[19]....
        /*01a4*/ 	.word	0x00002ab0


	//   ....[20]....
        /*01a8*/ 	.word	0x00002ac0


	//   ....[21]....
        /*01ac*/ 	.word	0x00002b50


	//   ....[22]....
        /*01b0*/ 	.word	0x00002b70


	//   ....[23]....
        /*01b4*/ 	.word	0x00002b80


	//   ....[24]....
        /*01b8*/ 	.word	0x00002c50


	//   ....[25]....
        /*01bc*/ 	.word	0x00002c70


	//   ....[26]....
        /*01c0*/ 	.word	0x00002c80


	//   ....[27]....
        /*01c4*/ 	.word	0x00002e50


	//   ....[28]....
        /*01c8*/ 	.word	0x00002e80


	//   ....[29]....
        /*01cc*/ 	.word	0x00002e90


	//   ....[30]....
        /*01d0*/ 	.word	0x00002ea0


	//   ....[31]....
        /*01d4*/ 	.word	0x00002fe0


	//   ....[32]....
        /*01d8*/ 	.word	0x00003020


	//   ....[33]....
        /*01dc*/ 	.word	0x00003030


	//   ....[34]....
        /*01e0*/ 	.word	0x00003040


	//   ....[35]....
        /*01e4*/ 	.word	0x00003190


	//   ....[36]....
        /*01e8*/ 	.word	0x00005a50


	//   ....[37]....
        /*01ec*/ 	.word	0x00005a90


	//   ....[38]....
        /*01f0*/ 	.word	0x00005aa0


	//   ....[39]....
        /*01f4*/ 	.word	0x00005b30


	//   ....[40]....
        /*01f8*/ 	.word	0x00005b40


	//   ....[41]....
        /*01fc*/ 	.word	0x00005b50


	//   ....[42]....
        /*0200*/ 	.word	0x00005c00


	//   ....[43]....
        /*0204*/ 	.word	0x00005c30


	//   ....[44]....
        /*0208*/ 	.word	0x00005c50


	//   ....[45]....
        /*020c*/ 	.word	0x00005df0


	//   ....[46]....
        /*0210*/ 	.word	0x00005e10


	//   ....[47]....
        /*0214*/ 	.word	0x00005e20


	//   ....[48]....
        /*0218*/ 	.word	0x00005e30


	//   ....[49]....
        /*021c*/ 	.word	0x00005f70


	//   ....[50]....
        /*0220*/ 	.word	0x00005fc0


	//   ....[51]....
        /*0224*/ 	.word	0x00005fd0


	//   ....[52]....
        /*0228*/ 	.word	0x00005fe0


	//   ....[53]....
        /*022c*/ 	.word	0x00006120


	//----- nvinfo : EIATTR_VRC_CTA_INIT_COUNT
	.align		4
.L_331:
        /*0230*/ 	.byte	0x02, 0x4a
	.zero		1
	.zero		1


	//----- nvinfo : EIATTR_EXIT_INSTR_OFFSETS
	.align		4
        /*0234*/ 	.byte	0x04, 0x1c
        /*0236*/ 	.short	(.L_333 - .L_332)


	//   ....[0]....
.L_332:
        /*0238*/ 	.word	0x00000160


	//   ....[1]....
        /*023c*/ 	.word	0x00000230


	//   ....[2]....
        /*0240*/ 	.word	0x00006990


	//   ....[3]....
        /*0244*/ 	.word	0x00006b00


	//----- nvinfo : EIATTR_MAX_THREADS
	.align		4
.L_333:
        /*0248*/ 	.byte	0x04, 0x05
        /*024a*/ 	.short	(.L_335 - .L_334)
.L_334:
        /*024c*/ 	.word	0x00000100
        /*0250*/ 	.word	0x00000001
        /*0254*/ 	.word	0x00000001


	//----- nvinfo : EIATTR_CRS_STACK_SIZE
	.align		4
.L_335:
        /*0258*/ 	.byte	0x04, 0x1e
        /*025a*/ 	.short	(.L_337 - .L_336)
.L_336:
        /*025c*/ 	.word	0x00000000


	//----- nvinfo : EIATTR_CBANK_PARAM_SIZE
	.align		4
.L_337:
        /*0260*/ 	.byte	0x03, 0x19
        /*0262*/ 	.short	0x0039


	//----- nvinfo : EIATTR_PARAM_CBANK
	.align		4
        /*0264*/ 	.byte	0x04, 0x0a
        /*0266*/ 	.short	(.L_339 - .L_338)
	.align		4
.L_338:
        /*0268*/ 	.word	index@(.nv.constant0._ZN3cub18CUB_300001_SM_10006detail6reduce28DeviceReduceSingleTileKernelINS2_10policy_hubIN4cuda3std3__45tupleIJdiEEEy12larger_tupleIdEE10Policy1000EN6thrust24THRUST_300001_SM_1000_NS12zip_iteratorINS8_IJNSF_6detail15normal_iteratorINSF_10device_ptrIdEEEENSF_17counting_iteratorIiNSF_11use_defaultESN_SN_EEEEEEEPS9_ySB_S9_S9_NS7_10__identityEEEvT0_T1_T2_T3_T4_T6_)
        /*026c*/ 	.short	0x0380
        /*026e*/ 	.short	0x0039


	//----- nvinfo : EIATTR_SW_WAR
	.align		4
.L_339:
        /*0270*/ 	.byte	0x04, 0x36
        /*0272*/ 	.short	(.L_341 - .L_340)
.L_340:
        /*0274*/ 	.word	0x00000008
.L_341:


//--------------------- .nv.info._ZN3cub18CUB_300001_SM_10006detail6reduce28DeviceReduceSingleTileKernelINS2_10policy_hubIN4cuda3std3__45tupleIJdiEEEj12larger_tupleIdEE10Policy1000EPS9_SE_iSB_S9_S9_NS7_10__identityEEEvT0_T1_T2_T3_T4_T6_ --------------------------
	.section	.nv.info._ZN3cub18CUB_300001_SM_10006detail6reduce28DeviceReduceSingleTileKernelINS2_10policy_hubIN4cuda3std3__45tupleIJdiEEEj12larger_tupleIdEE10Policy1000EPS9_SE_iSB_S9_S9_NS7_10__identityEEEvT0_T1_T2_T3_T4_T6_,"",@"SHT_CUDA_INFO"
	.sectionflags	@""
	.align	4


	//----- nvinfo : EIATTR_CUDA_API_VERSION
	.align		4
        /*0000*/ 	.byte	0x04, 0x37
        /*0002*/ 	.short	(.L_343 - .L_342)
.L_342:
        /*0004*/ 	.word	0x00000082


	//----- nvinfo : EIATTR_KPARAM_INFO
	.align		4
.L_343:
        /*0008*/ 	.byte	0x04, 0x17
        /*000a*/ 	.short	(.L_345 - .L_344)
.L_344:
        /*000c*/ 	.word	0x00000000
        /*0010*/ 	.short	0x0005
        /*0012*/ 	.short	0x0028
        /*0014*/ 	.byte	0x00, 0xf0, 0x05, 0x00


	//----- nvinfo : EIATTR_KPARAM_INFO
	.align		4
.L_345:
        /*0018*/ 	.byte	0x04, 0x17
        /*001a*/ 	.short	(.L_347 - .L_346)
.L_346:
        /*001c*/ 	.word	0x00000000
        /*0020*/ 	.short	0x0004
        /*0022*/ 	.short	0x0018
        /*0024*/ 	.byte	0x00, 0xf0, 0x41, 0x00


	//----- nvinfo : EIATTR_KPARAM_INFO
	.align		4
.L_347:
        /*0028*/ 	.byte	0x04, 0x17
        /*002a*/ 	.short	(.L_349 - .L_348)
.L_348:
        /*002c*/ 	.word	0x00000000
        /*0030*/ 	.short	0x0003
        /*0032*/ 	.short	0x0014
        /*0034*/ 	.byte	0x00, 0xf0, 0x05, 0x00


	//----- nvinfo : EIATTR_KPARAM_INFO
	.align		4
.L_349:
        /*0038*/ 	.byte	0x04, 0x17
        /*003a*/ 	.short	(.L_351 - .L_350)
.L_350:
        /*003c*/ 	.word	0x00000000
        /*0040*/ 	.short	0x0002
        /*0042*/ 	.short	0x0010
        /*0044*/ 	.byte	0x00, 0xf0, 0x11, 0x00


	//----- nvinfo : EIATTR_KPARAM_INFO
	.align		4
.L_351:
        /*0048*/ 	.byte	0x04, 0x17
        /*004a*/ 	.short	(.L_353 - .L_352)
.L_352:
        /*004c*/ 	.word	0x00000000
        /*0050*/ 	.short	0x0001
        /*0052*/ 	.short	0x0008
        /*0054*/ 	.byte	0x00, 0xf5, 0x21, 0x00


	//----- nvinfo : EIATTR_KPARAM_INFO
	.align		4
.L_353:
        /*0058*/ 	.byte	0x04, 0x17
        /*005a*/ 	.short	(.L_355 - .L_354)
.L_354:
        /*005c*/ 	.word	0x00000000
        /*0060*/ 	.short	0x0000
        /*0062*/ 	.short	0x0000
        /*0064*/ 	.byte	0x00, 0xf5, 0x21, 0x00


	//----- nvinfo : EIATTR_SPARSE_MMA_MASK
	.align		4
.L_355:
        /*0068*/ 	.byte	0x03, 0x50
        /*006a*/ 	.short	0x0000


	//----- nvinfo : EIATTR_MAXREG_COUNT
	.align		4
        /*006c*/ 	.byte	0x03, 0x1b
        /*006e*/ 	.short	0x00ff


	//----- nvinfo : EIATTR_NUM_BARRIERS
	.align		4
        /*0070*/ 	.byte	0x02, 0x4c
        /*0072*/ 	.byte	0x01
	.zero		1


	//----- nvinfo : EIATTR_MERCURY_ISA_VERSION
	.align		4
        /*0074*/ 	.byte	0x03, 0x5f
        /*0076*/ 	.short	0x0101


	//----- nvinfo : EIATTR_COOP_GROUP_MASK_REGIDS
	.align		4
        /*0078*/ 	.byte	0x04, 0x29
        /*007a*/ 	.short	(.L_357 - .L_356)


	//   ....[0]....
.L_356:
        /*007c*/ 	.word	0xffffffff


	//   ....[1]....
        /*0080*/ 	.word	0xffffffff


	//   ....[2]....
        /*0084*/ 	.word	0xffffffff


	//   ....[3]....
        /*0088*/ 	.word	0xffffffff


	//   ....[4]....
        /*008c*/ 	.word	0xffffffff


	//   ....[5]....
        /*0090*/ 	.word	0xffffffff


	//   ....[6]....
        /*0094*/ 	.word	0xffffffff


	//   ....[7]....
        /*0098*/ 	.word	0xffffffff


	//   ....[8]....
        /*009c*/ 	.word	0xffffffff


	//   ....[9]....
        /*00a0*/ 	.word	0xffffffff


	//   ....[10]....
        /*00a4*/ 	.word	0xffffffff


	//   ....[11]....
        /*00a8*/ 	.word	0xffffffff


	//   ....[12]....
        /*00ac*/ 	.word	0xffffffff


	//   ....[13]....
        /*00b0*/ 	.word	0xffffffff


	//   ....[14]....
        /*00b4*/ 	.word	0xffffffff


	//   ....[15]....
        /*00b8*/ 	.word	0xffffffff


	//   ....[16]....
        /*00bc*/ 	.word	0xffffffff


	//   ....[17]....
        /*00c0*/ 	.word	0xffffffff


	//   ....[18]....
        /*00c4*/ 	.word	0xffffffff


	//   ....[19]....
        /*00c8*/ 	.word	0xffffffff


	//   ....[20]....
        /*00cc*/ 	.word	0xffffffff


	//   ....[21]....
        /*00d0*/ 	.word	0xffffffff


	//   ....[22]....
        /*00d4*/ 	.word	0xffffffff


	//   ....[23]....
        /*00d8*/ 	.word	0xffffffff


	//   ....[24]....
        /*00dc*/ 	.word	0xffffffff


	//   ....[25]....
        /*00e0*/ 	.word	0xffffffff


	//   ....[26]....
        /*00e4*/ 	.word	0xffffffff


	//   ....[27]....
        /*00e8*/ 	.word	0xffffffff


	//   ....[28]....
        /*00ec*/ 	.word	0xffffffff


	//   ....[29]....
        /*00f0*/ 	.word	0xffffffff


	//   ....[30]....
        /*00f4*/ 	.word	0xffffffff


	//   ....[31]....
        /*00f8*/ 	.word	0xffffffff


	//   ....[32]....
        /*00fc*/ 	.word	0xffffffff


	//   ....[33]....
        /*0100*/ 	.word	0xffffffff


	//   ....[34]....
        /*0104*/ 	.word	0xffffffff


	//   ....[35]....
        /*0108*/ 	.word	0xffffffff


	//   ....[36]....
        /*010c*/ 	.word	0xffffffff


	//   ....[37]....
        /*0110*/ 	.word	0xffffffff


	//   ....[38]....
        /*0114*/ 	.word	0xffffffff


	//   ....[39]....
        /*0118*/ 	.word	0xffffffff


	//   ....[40]....
        /*011c*/ 	.word	0xffffffff


	//   ....[41]....
        /*0120*/ 	.word	0xffffffff


	//   ....[42]....
        /*0124*/ 	.word	0xffffffff


	//   ....[43]....
        /*0128*/ 	.word	0xffffffff


	//   ....[44]....
        /*012c*/ 	.word	0xffffffff


	//   ....[45]....
        /*0130*/ 	.word	0xffffffff


	//   ....[46]....
        /*0134*/ 	.word	0xffffffff


	//   ....[47]....
        /*0138*/ 	.word	0xffffffff


	//   ....[48]....
        /*013c*/ 	.word	0xffffffff


	//   ....[49]....
        /*0140*/ 	.word	0xffffffff


	//   ....[50]....
        /*0144*/ 	.word	0xffffffff


	//   ....[51]....
        /*0148*/ 	.word	0xffffffff


	//   ....[52]....
        /*014c*/ 	.word	0xffffffff


	//   ....[53]....
        /*0150*/ 	.word	0xffffffff


	//   ....[54]....
        /*0154*/ 	.word	0xffffffff


	//   ....[55]....
        /*0158*/ 	.word	0xffffffff


	//   ....[56]....
        /*015c*/ 	.word	0xffffffff


	//   ....[57]....
        /*0160*/ 	.word	0xffffffff


	//   ....[58]....
        /*0164*/ 	.word	0xffffffff


	//   ....[59]....
        /*0168*/ 	.word	0xffffffff


	//----- nvinfo : EIATTR_COOP_GROUP_INSTR_OFFSETS
	.align		4
.L_357:
        /*016c*/ 	.byte	0x04, 0x28
        /*016e*/ 	.short	(.L_359 - .L_358)


	//   ....[0]....
.L_358:
        /*0170*/ 	.word	0x00000ab0


	//   ....[1]....
        /*0174*/ 	.word	0x00000b00


	//   ....[2]....
        /*0178*/ 	.word	0x00000b10


	//   ....[3]....
        /*017c*/ 	.word	0x00000ba0


	//   ....[4]....
        /*0180*/ 	.word	0x00000bc0


	//   ....[5]....
        /*0184*/ 	.word	0x00000be0


	//   ....[6]....
        /*0188*/ 	.word	0x00000c20


	//   ....[7]....
        /*018c*/ 	.word	0x00000d50


	//   ....[8]....
        /*0190*/ 	.word	0x00000d70


	//   ....[9]....
        /*0194*/ 	.word	0x00000d90


	//   ....[10]....
        /*0198*/ 	.word	0x00000db0


	//   ....[11]....
        /*019c*/ 	.word	0x00000ef0


	//   ....[12]....
        /*01a0*/ 	.word	0x00000f20


	//   ....[13]....
        /*01a4*/ 	.word	0x00000f30


	//   ....[14]....
        /*01a8*/ 	.word	0x00000f40


	//   ....[15]....
        /*01ac*/ 	.word	0x00001080


	//   ....[16]....
        /*01b0*/ 	.word	0x000010d0


	//   ....[17]....
        /*01b4*/ 	.word	0x000010e0


	//   ....[18]....
        /*01b8*/ 	.word	0x000010f0


	//   ....[19]....
        /*01bc*/ 	.word	0x00001250


	//   ....[20]....
        /*01c0*/ 	.word	0x00001b00


	//   ....[21]....
        /*01c4*/ 	.word	0x00001b10


	//   ....[22]....
        /*01c8*/ 	.word	0x00001b20


	//   ....[23]....
        /*01cc*/ 	.word	0x00001bb0


	//   ....[24]....
        /*01d0*/ 	.word	0x00001be0


	//   ....[25]....
        /*01d4*/ 	.word	0x00001c00


	//   ....[26]....
        /*01d8*/ 	.word	0x00001c40


	//   ....[27]....
        /*01dc*/ 	.word	0x00001d70


	//   ....[28]....
        /*01e0*/ 	.word	0x00001da0


	//   ....[29]....
        /*01e4*/ 	.word	0x00001dc0


	//   ....[30]....
        /*01e8*/ 	.word	0x00001de0


	//   ....[31]....
        /*01ec*/ 	.word	0x00001f40


	//   ....[32]....
        /*01f0*/ 	.word	0x00001f70


	//   ....[33]....
        /*01f4*/ 	.word	0x00001f90


	//   ....[34]....
        /*01f8*/ 	.word	0x00001fa0


	//   ....[35]....
        /*01fc*/ 	.word	0x000020e0


	//   ....[36]....
        /*0200*/ 	.word	0x00002120


	//   ....[37]....
        /*0204*/ 	.word	0x00002130


	//   ....[38]....
        /*0208*/ 	.word	0x00002140


	//   ....[39]....
        /*020c*/ 	.word	0x00002260


	//   ....[40]....
        /*0210*/ 	.word	0x00003bd0


	//   ....[41]....
        /*0214*/ 	.word	0x00003c20


	//   ....[42]....
        /*0218*/ 	.word	0x00003c30


	//   ....[43]....
        /*021c*/ 	.word	0x00003cc0


	//   ....[44]....
        /*0220*/ 	.word	0x00003ce0


	//   ....[45]....
        /*0224*/ 	.word	0x00003d00


	//   ....[46]....
        /*0228*/ 	.word	0x00003d40


	//   ....[47]....
        /*022c*/ 	.word	0x00003e70


	//   ....[48]....
        /*0230*/ 	.word	0x00003ea0


	//   ....[49]....
        /*0234*/ 	.word	0x00003ec0


	//   ....[50]....
        /*0238*/ 	.word	0x00003ed0


	//   ....[51]....
        /*023c*/ 	.word	0x00004020


	//   ....[52]....
        /*0240*/ 	.word	0x00004040


	//   ....[53]....
        /*0244*/ 	.word	0x00004050


	//   ....[54]....
        /*0248*/ 	.word	0x00004060


	//   ....[55]....
        /*024c*/ 	.word	0x000041a0


	//   ....[56]....
        /*0250*/ 	.word	0x000041f0


	//   ....[57]....
        /*0254*/ 	.word	0x00004200


	//   ....[58]....
        /*0258*/ 	.word	0x00004210


	//   ....[59]....
        /*025c*/ 	.word	0x00004360


	//----- nvinfo : EIATTR_VRC_CTA_INIT_COUNT
	.align		4
.L_359:
        /*0260*/ 	.byte	0x02, 0x4a
	.zero		1
	.zero		1


	//----- nvinfo : EIATTR_EXIT_INSTR_OFFSETS
	.align		4
        /*0264*/ 	.byte	0x04, 0x1c
        /*0266*/ 	.short	(.L_361 - .L_360)


	//   ....[0]....
.L_360:
        /*0268*/ 	.word	0x00000150


	//   ....[1]....
        /*026c*/ 	.word	0x00000220


	//   ....[2]....
        /*0270*/ 	.word	0x00004bb0


	//   ....[3]....
        /*0274*/ 	.word	0x00004d20


	//----- nvinfo : EIATTR_MAX_THREADS
	.align		4
.L_361:
        /*0278*/ 	.byte	0x04, 0x05
        /*027a*/ 	.short	(.L_363 - .L_362)
.L_362:
        /*027c*/ 	.word	0x00000100
        /*0280*/ 	.word	0x00000001
        /*0284*/ 	.word	0x00000001


	//----- nvinfo : EIATTR_CRS_STACK_SIZE
	.align		4
.L_363:
        /*0288*/ 	.byte	0x04, 0x1e
        /*028a*/ 	.short	(.L_365 - .L_364)
.L_364:
        /*028c*/ 	.word	0x00000000


	//----- nvinfo : EIATTR_CBANK_PARAM_SIZE
	.align		4
.L_365:
        /*0290*/ 	.byte	0x03, 0x19
        /*0292*/ 	.short	0x0029


	//----- nvinfo : EIATTR_PARAM_CBANK
	.align		4
        /*0294*/ 	.byte	0x04, 0x0a
        /*0296*/ 	.short	(.L_367 - .L_366)
	.align		4
.L_366:
        /*0298*/ 	.word	index@(.nv.constant0._ZN3cub18CUB_300001_SM_10006detail6reduce28DeviceReduceSingleTileKernelINS2_10policy_hubIN4cuda3std3__45tupleIJdiEEEj12larger_tupleIdEE10Policy1000EPS9_SE_iSB_S9_S9_NS7_10__identityEEEvT0_T1_T2_T3_T4_T6_)
        /*029c*/ 	.short	0x0380
        /*029e*/ 	.short	0x0029


	//----- nvinfo : EIATTR_SW_WAR
	.align		4
.L_367:
        /*02a0*/ 	.byte	0x04, 0x36
        /*02a2*/ 	.short	(.L_369 - .L_368)
.L_368:
        /*02a4*/ 	.word	0x00000008
.L_369:


//--------------------- .nv.info._ZN3cub18CUB_300001_SM_10006detail6reduce18DeviceReduceKernelINS2_10policy_hubIN4cuda3std3__45tupleIJdiEEEj12larger_tupleIdEE10Policy1000EN6thrust24THRUST_300001_SM_1000_NS12zip_iteratorINS8_IJNSF_6detail15normal_iteratorINSF_10device_ptrIdEEEENSF_17counting_iteratorIiNSF_11use_defaultESN_SN_EEEEEEEjSB_S9_NS7_10__identityEEEvT0_PT3_T1_NS0_13GridEvenShareISV_EET2_T4_ --------------------------
	.section	.nv.info._ZN3cub18CUB_300001_SM_10006detail6reduce18DeviceReduceKernelINS2_10policy_hubIN4cuda3std3__45tupleIJdiEEEj12larger_tupleIdEE10Policy1000EN6thrust24THRUST_300001_SM_1000_NS12zip_iteratorINS8_IJNSF_6detail15normal_iteratorINSF_10device_ptrIdEEEENSF_17counting_iteratorIiNSF_11use_defaultESN_SN_EEEEEEEjSB_S9_NS7_10__identityEEEvT0_PT3_T1_NS0_13GridEvenShareISV_EET2_T4_,"",@"SHT_CUDA_INFO"
	.sectionflags	@""
	.align	4


	//----- nvinfo : EIATTR_CUDA_API_VERSION
	.align		4
        /*0000*/ 	.byte	0x04, 0x37
        /*0002*/ 	.short	(.L_371 - .L_370)
.L_370:
        /*0004*/ 	.word	0x00000082


	//----- nvinfo : EIATTR_KPARAM_INFO
	.align		4
.L_371:
        /*0008*/ 	.byte	0x04, 0x17
        /*000a*/ 	.short	(.L_373 - .L_372)
.L_372:
        /*000c*/ 	.word	0x00000000
        /*0010*/ 	.short	0x0005
        /*0012*/ 	.short	0x0045
        /*0014*/ 	.byte	0x00, 0xf0, 0x05, 0x00


	//----- nvinfo : EIATTR_KPARAM_INFO
	.align		4
.L_373:
        /*0018*/ 	.byte	0x04, 0x17
        /*001a*/ 	.short	(.L_375 - .L_374)
.L_374:
        /*001c*/ 	.word	0x00000000
        /*0020*/ 	.short	0x0004
        /*0022*/ 	.short	0x0044
        /*0024*/ 	.byte	0x00, 0xf0, 0x05, 0x00


	//----- nvinfo : EIATTR_KPARAM_INFO
	.align		4
.L_375:
        /*0028*/ 	.byte	0x04, 0x17
        /*002a*/ 	.short	(.L_377 - .L_376)
.L_376:
        /*002c*/ 	.word	0x00000000
        /*0030*/ 	.short	0x0003
        /*0032*/ 	.short	0x001c
        /*0034*/ 	.byte	0x00, 0xf0, 0xa1, 0x00


	//----- nvinfo : EIATTR_KPARAM_INFO
	.align		4
.L_377:
        /*0038*/ 	.byte	0x04, 0x17
        /*003a*/ 	.short	(.L_379 - .L_378)
.L_378:
        /*003c*/ 	.word	0x00000000
        /*0040*/ 	.short	0x0002
        /*0042*/ 	.short	0x0018
        /*0044*/ 	.byte	0x00, 0xf0, 0x11, 0x00


	//----- nvinfo : EIATTR_KPARAM_INFO
	.align		4
.L_379:
        /*0048*/ 	.byte	0x04, 0x17
        /*004a*/ 	.short	(.L_381 - .L_380)
.L_380:
        /*004c*/ 	.word	0x00000000
        /*0050*/ 	.short	0x0001
        /*0052*/ 	.short	0x0010
        /*0054*/ 	.byte	0x00, 0xf5, 0x21, 0x00


	//----- nvinfo : EIATTR_KPARAM_INFO
	.align		4
.L_381:
        /*0058*/ 	.byte	0x04, 0x17
        /*005a*/ 	.short	(.L_383 - .L_382)
.L_382:
        /*005c*/ 	.word	0x00000000
        /*0060*/ 	.short	0x0000
        /*0062*/ 	.short	0x0000
        /*0064*/ 	.byte	0x00, 0xf0, 0x41, 0x00


	//----- nvinfo : EIATTR_SPARSE_MMA_MASK
	.align		4
.L_383:
        /*0068*/ 	.byte	0x03, 0x50
        /*006a*/ 	.short	0x0000


	//----- nvinfo : EIATTR_MAXREG_COUNT
	.align		4
        /*006c*/ 	.byte	0x03, 0x1b
        /*006e*/ 	.short	0x00ff


	//----- nvinfo : EIATTR_NUM_BARRIERS
	.align		4
        /*0070*/ 	.byte	0x02, 0x4c
        /*0072*/ 	.byte	0x01
	.zero		1


	//----- nvinfo : EIATTR_MERCURY_ISA_VERSION
	.align		4
        /*0074*/ 	.byte	0x03, 0x5f
        /*0076*/ 	.short	0x0101


	//----- nvinfo : EIATTR_COOP_GROUP_MASK_REGIDS
	.align		4
        /*0078*/ 	.byte	0x04, 0x29
        /*007a*/ 	.short	(.L_385 - .L_384)


	//   ....[0]....
.L_384:
        /*007c*/ 	.word	0xffffffff


	//   ....[1]....
        /*0080*/ 	.word	0xffffffff


	//   ....[2]....
        /*0084*/ 	.word	0xffffffff


	//   ....[3]....
        /*0088*/ 	.word	0xffffffff


	//   ....[4]....
        /*008c*/ 	.word	0xffffffff


	//   ....[5]....
        /*0090*/ 	.word	0xffffffff


	//   ....[6]....
        /*0094*/ 	.word	0xffffffff


	//   ....[7]....
        /*0098*/ 	.word	0xffffffff


	//   ....[8]....
        /*009c*/ 	.word	0xffffffff


	//   ....[9]....
        /*00a0*/ 	.word	0xffffffff


	//   ....[10]....
        /*00a4*/ 	.word	0xffffffff


	//   ....[11]....
        /*00a8*/ 	.word	0xffffffff


	//   ....[12]....
        /*00ac*/ 	.word	0xffffffff


	//   ....[13]....
        /*00b0*/ 	.word	0xffffffff


	//   ....[14]....
        /*00b4*/ 	.word	0xffffffff


	//   ....[15]....
        /*00b8*/ 	.word	0xffffffff


	//   ....[16]....
        /*00bc*/ 	.word	0xffffffff


	//   ....[17]....
        /*00c0*/ 	.word	0xffffffff


	//   ....[18]....
        /*00c4*/ 	.word	0xffffffff


	//   ....[19]....
        /*00c8*/ 	.word	0xffffffff


	//   ....[20]....
        /*00cc*/ 	.word	0xffffffff


	//   ....[21]....
        /*00d0*/ 	.word	0xffffffff


	//   ....[22]....
        /*00d4*/ 	.word	0xffffffff


	//   ....[23]....
        /*00d8*/ 	.word	0xffffffff


	//   ....[24]....
        /*00dc*/ 	.word	0xffffffff


	//   ....[25]....
        /*00e0*/ 	.word	0xffffffff


	//   ....[26]....
        /*00e4*/ 	.word	0xffffffff


	//   ....[27]....
        /*00e8*/ 	.word	0xffffffff


	//   ....[28]....
        /*00ec*/ 	.word	0xffffffff


	//   ....[29]....
        /*00f0*/ 	.word	0xffffffff


	//   ....[30]....
        /*00f4*/ 	.word	0xffffffff


	//   ....[31]....
        /*00f8*/ 	.word	0xffffffff


	//   ....[32]....
        /*00fc*/ 	.word	0xffffffff


	//   ....[33]....
        /*0100*/ 	.word	0xffffffff


	//   ....[34]....
        /*0104*/ 	.word	0xffffffff


	//   ....[35]....
        /*0108*/ 	.word	0xffffffff


	//   ....[36]....
        /*010c*/ 	.word	0xffffffff


	//   ....[37]....
        /*0110*/ 	.word	0xffffffff


	//   ....[38]....
        /*0114*/ 	.word	0xffffffff


	//   ....[39]....
        /*0118*/ 	.word	0xffffffff


	//   ....[40]....
        /*011c*/ 	.word	0xffffffff


	//   ....[41]....
        /*0120*/ 	.word	0xffffffff


	//   ....[42]....
        /*0124*/ 	.word	0xffffffff


	//   ....[43]....
        /*0128*/ 	.word	0xffffffff


	//   ....[44]....
        /*012c*/ 	.word	0xffffffff


	//----- nvinfo : EIATTR_COOP_GROUP_INSTR_OFFSETS
	.align		4
.L_385:
        /*0130*/ 	.byte	0x04, 0x28
        /*0132*/ 	.short	(.L_387 - .L_386)


	//   ....[0]....
.L_386:
        /*0134*/ 	.word	0x000007a0


	//   ....[1]....
        /*0138*/ 	.word	0x000007c0


	//   ....[2]....
        /*013c*/ 	.word	0x000007d0


	//   ....[3]....
        /*0140*/ 	.word	0x00000880


	//   ....[4]....
        /*0144*/ 	.word	0x00000890


	//   ....[5]....
        /*0148*/ 	.word	0x000008a0


	//   ....[6]....
        /*014c*/ 	.word	0x00000930


	//   ....[7]....
        /*0150*/ 	.word	0x00000940


	//   ....[8]....
        /*0154*/ 	.word	0x00000950


	//   ....[9]....
        /*0158*/ 	.word	0x000009e0


	//   ....[10]....
        /*015c*/ 	.word	0x000009f0


	//   ....[11]....
        /*0160*/ 	.word	0x00000a00


	//   ....[12]....
        /*0164*/ 	.word	0x00000a90


	//   ....[13]....
        /*0168*/ 	.word	0x00000ab0


	//   ....[14]....
        /*016c*/ 	.word	0x00000ad0


	//   ....[15]....
        /*0170*/ 	.word	0x000010f0


	//   ....[16]....
        /*0174*/ 	.word	0x00001100


	//   ....[17]....
        /*0178*/ 	.word	0x00001110


	//   ....[18]....
        /*017c*/ 	.word	0x000011d0


	//   ....[19]....
        /*0180*/ 	.word	0x000011e0


	//   ....[20]....
        /*0184*/ 	.word	0x000011f0


	//   ....[21]....
        /*0188*/ 	.word	0x00001290


	//   ....[22]....
        /*018c*/ 	.word	0x000012a0


	//   ....[23]....
        /*0190*/ 	.word	0x000012b0


	//   ....[24]....
        /*0194*/ 	.word	0x00001350


	//   ....[25]....
        /*0198*/ 	.word	0x00001360


	//   ....[26]....
        /*019c*/ 	.word	0x00001370


	//   ....[27]....
        /*01a0*/ 	.word	0x00001430


	//   ....[28]....
        /*01a4*/ 	.word	0x00001440


	//   ....[29]....
        /*01a8*/ 	.word	0x00001450


	//   ....[30]....
        /*01ac*/ 	.word	0x00002840


	//   ....[31]....
        /*01b0*/ 	.word	0x00002860


	//   ....[32]....
        /*01b4*/ 	.word	0x00002870


	//   ....[33]....
        /*01b8*/ 	.word	0x00002930


	//   ....[34]....
        /*01bc*/ 	.word	0x00002940


	//   ....[35]....
        /*01c0*/ 	.word	0x00002950


	//   ....[36]....
        /*01c4*/ 	.word	0x000029f0


	//   ....[37]....
        /*01c8*/ 	.word	0x00002a00


	//   ....[38]....
        /*01cc*/ 	.word	0x00002a10


	//   ....[39]....
        /*01d0*/ 	.word	0x00002aa0


	//   ....[40]....
        /*01d4*/ 	.word	0x00002ab0


	//   ....[41]....
        /*01d8*/ 	.word	0x00002ac0


	//   ....[42]....
        /*01dc*/ 	.word	0x00002b50


	//   ....[43]....
        /*01e0*/ 	.word	0x00002b60


	//   ....[44]....
        /*01e4*/ 	.word	0x00002b70


	//----- nvinfo : EIATTR_VRC_CTA_INIT_COUNT
	.align		4
.L_387:
        /*01e8*/ 	.byte	0x02, 0x4a
	.zero		1
	.zero		1


	//----- nvinfo : EIATTR_EXIT_INSTR_OFFSETS
	.align		4
        /*01ec*/ 	.byte	0x04, 0x1c
        /*01ee*/ 	.short	(.L_389 - .L_388)


	//   ....[0]....
.L_388:
        /*01f0*/ 	.word	0x00003130


	//   ....[1]....
        /*01f4*/ 	.word	0x00003180


	//----- nvinfo : EIATTR_MAX_THREADS
	.align		4
.L_389:
        /*01f8*/ 	.byte	0x04, 0x05
        /*01fa*/ 	.short	(.L_391 - .L_390)
.L_390:
        /*01fc*/ 	.word	0x00000100
        /*0200*/ 	.word	0x00000001
        /*0204*/ 	.word	0x00000001


	//----- nvinfo : EIATTR_CRS_STACK_SIZE
	.align		4
.L_391:
        /*0208*/ 	.byte	0x04, 0x1e
        /*020a*/ 	.short	(.L_393 - .L_392)
.L_392:
        /*020c*/ 	.word	0x00000000


	//----- nvinfo : EIATTR_CBANK_PARAM_SIZE
	.align		4
.L_393:
        /*0210*/ 	.byte	0x03, 0x19
        /*0212*/ 	.short	0x0046


	//----- nvinfo : EIATTR_PARAM_CBANK
	.align		4
        /*0214*/ 	.byte	0x04, 0x0a
        /*0216*/ 	.short	(.L_395 - .L_394)
	.align		4
.L_394:
        /*0218*/ 	.word	index@(.nv.constant0._ZN3cub18CUB_300001_SM_10006detail6reduce18DeviceReduceKernelINS2_10policy_hubIN4cuda3std3__45tupleIJdiEEEj12larger_tupleIdEE10Policy1000EN6thrust24THRUST_300001_SM_1000_NS12zip_iteratorINS8_IJNSF_6detail15normal_iteratorINSF_10device_ptrIdEEEENSF_17counting_iteratorIiNSF_11use_defaultESN_SN_EEEEEEEjSB_S9_NS7_10__identityEEEvT0_PT3_T1_NS0_13GridEvenShareISV_EET2_T4_)
        /*021c*/ 	.short	0x0380
        /*021e*/ 	.short	0x0046


	//----- nvinfo : EIATTR_SW_WAR
	.align		4
.L_395:
        /*0220*/ 	.byte	0x04, 0x36
        /*0222*/ 	.short	(.L_397 - .L_396)
.L_396:
        /*0224*/ 	.word	0x00000008
.L_397:


//--------------------- .nv.info._ZN3cub18CUB_300001_SM_10006detail6reduce28DeviceReduceSingleTileKernelINS2_10policy_hubIN4cuda3std3__45tupleIJdiEEEj12larger_tupleIdEE10Policy1000EN6thrust24THRUST_300001_SM_1000_NS12zip_iteratorINS8_IJNSF_6detail15normal_iteratorINSF_10device_ptrIdEEEENSF_17counting_iteratorIiNSF_11use_defaultESN_SN_EEEEEEEPS9_jSB_S9_S9_NS7_10__identityEEEvT0_T1_T2_T3_T4_T6_ --------------------------
	.section	.nv.info._ZN3cub18CUB_300001_SM_10006detail6reduce28DeviceReduceSingleTileKernelINS2_10policy_hubIN4cuda3std3__45tupleIJdiEEEj12larger_tupleIdEE10Policy1000EN6thrust24THRUST_300001_SM_1000_NS12zip_iteratorINS8_IJNSF_6detail15normal_iteratorINSF_10device_ptrIdEEEENSF_17counting_iteratorIiNSF_11use_defaultESN_SN_EEEEEEEPS9_jSB_S9_S9_NS7_10__identityEEEvT0_T1_T2_T3_T4_T6_,"",@"SHT_CUDA_INFO"
	.sectionflags	@""
	.align	4


	//----- nvinfo : EIATTR_CUDA_API_VERSION
	.align		4
        /*0000*/ 	.byte	0x04, 0x37
        /*0002*/ 	.short	(.L_399 - .L_398)
.L_398:
        /*0004*/ 	.word	0x00000082


	//----- nvinfo : EIATTR_KPARAM_INFO
	.align		4
.L_399:
        /*0008*/ 	.byte	0x04, 0x17
        /*000a*/ 	.short	(.L_401 - .L_400)
.L_400:
        /*000c*/ 	.word	0x00000000
        /*0010*/ 	.short	0x0005
        /*0012*/ 	.short	0x0030
        /*0014*/ 	.byte	0x00, 0xf0, 0x05, 0x00


	//----- nvinfo : EIATTR_KPARAM_INFO
	.align		4
.L_401:
        /*0018*/ 	.byte	0x04, 0x17
        /*001a*/ 	.short	(.L_403 - .L_402)
.L_402:
        /*001c*/ 	.word	0x00000000
        /*0020*/ 	.short	0x0004
        /*0022*/ 	.short	0x0020
        /*0024*/ 	.byte	0x00, 0xf0, 0x41, 0x00


	//----- nvinfo : EIATTR_KPARAM_INFO
	.align		4
.L_403:
        /*0028*/ 	.byte	0x04, 0x17
        /*002a*/ 	.short	(.L_405 - .L_404)
.L_404:
        /*002c*/ 	.word	0x00000000
        /*0030*/ 	.short	0x0003
        /*0032*/ 	.short	0x001c
        /*0034*/ 	.byte	0x00, 0xf0, 0x05, 0x00


	//----- nvinfo : EIATTR_KPARAM_INFO
	.align		4
.L_405:
        /*0038*/ 	.byte	0x04, 0x17
        /*003a*/ 	.short	(.L_407 - .L_406)
.L_406:
        /*003c*/ 	.word	0x00000000
        /*0040*/ 	.short	0x0002
        /*0042*/ 	.short	0x0018
        /*0044*/ 	.byte	0x00, 0xf0, 0x11, 0x00


	//----- nvinfo : EIATTR_KPARAM_INFO
	.align		4
.L_407:
        /*0048*/ 	.byte	0x04, 0x17
        /*004a*/ 	.short	(.L_409 - .L_408)
.L_408:
        /*004c*/ 	.word	0x00000000
        /*0050*/ 	.short	0x0001
        /*0052*/ 	.short	0x0010
        /*0054*/ 	.byte	0x00, 0xf5, 0x21, 0x00


	//----- nvinfo : EIATTR_KPARAM_INFO
	.align		4
.L_409:
        /*0058*/ 	.byte	0x04, 0x17
        /*005a*/ 	.short	(.L_411 - .L_410)
.L_410:
        /*005c*/ 	.word	0x00000000
        /*0060*/ 	.short	0x0000
        /*0062*/ 	.short	0x0000
        /*0064*/ 	.byte	0x00, 0xf0, 0x41, 0x00


	//----- nvinfo : EIATTR_SPARSE_MMA_MASK
	.align		4
.L_411:
        /*0068*/ 	.byte	0x03, 0x50
        /*006a*/ 	.short	0x0000


	//----- nvinfo : EIATTR_MAXREG_COUNT
	.align		4
        /*006c*/ 	.byte	0x03, 0x1b
        /*006e*/ 	.short	0x00ff


	//----- nvinfo : EIATTR_NUM_BARRIERS
	.align		4
        /*0070*/ 	.byte	0x02, 0x4c
        /*0072*/ 	.byte	0x01
	.zero		1


	//----- nvinfo : EIATTR_MERCURY_ISA_VERSION
	.align		4
        /*0074*/ 	.byte	0x03, 0x5f
        /*0076*/ 	.short	0x0101


	//----- nvinfo : EIATTR_COOP_GROUP_MASK_REGIDS
	.align		4
        /*0078*/ 	.byte	0x04, 0x29
        /*007a*/ 	.short	(.L_413 - .L_412)


	//   ....[0]....
.L_412:
        /*007c*/ 	.word	0xffffffff


	//   ....[1]....
        /*0080*/ 	.word	0xffffffff


	//   ....[2]....
        /*0084*/ 	.word	0xffffffff


	//   ....[3]....
        /*0088*/ 	.word	0xffffffff


	//   ....[4]....
        /*008c*/ 	.word	0xffffffff


	//   ....[5]....
        /*0090*/ 	.word	0xffffffff


	//   ....[6]....
        /*0094*/ 	.word	0xffffffff


	//   ....[7]....
        /*0098*/ 	.word	0xffffffff


	//   ....[8]....
        /*009c*/ 	.word	0xffffffff


	//   ....[9]....
        /*00a0*/ 	.word	0xffffffff


	//   ....[10]....
        /*00a4*/ 	.word	0xffffffff


	//   ....[11]....
        /*00a8*/ 	.word	0xffffffff


	//   ....[12]....
        /*00ac*/ 	.word	0xffffffff


	//   ....[13]....
        /*00b0*/ 	.word	0xffffffff


	//   ....[14]....
        /*00b4*/ 	.word	0xffffffff


	//   ....[15]....
        /*00b8*/ 	.word	0xffffffff


	//   ....[16]....
        /*00bc*/ 	.word	0xffffffff


	//   ....[17]....
        /*00c0*/ 	.word	0xffffffff


	//   ....[18]....
        /*00c4*/ 	.word	0xffffffff


	//   ....[19]....
        /*00c8*/ 	.word	0xffffffff


	//   ....[20]....
        /*00cc*/ 	.word	0xffffffff


	//   ....[21]....
        /*00d0*/ 	.word	0xffffffff


	//   ....[22]....
        /*00d4*/ 	.word	0xffffffff


	//   ....[23]....
        /*00d8*/ 	.word	0xffffffff


	//   ....[24]....
        /*00dc*/ 	.word	0xffffffff


	//   ....[25]....
        /*00e0*/ 	.word	0xffffffff


	//   ....[26]....
        /*00e4*/ 	.word	0xffffffff


	//   ....[27]....
        /*00e8*/ 	.word	0xffffffff


	//   ....[28]....
        /*00ec*/ 	.word	0xffffffff


	//   ....[29]....
        /*00f0*/ 	.word	0xffffffff


	//   ....[30]....
        /*00f4*/ 	.word	0xffffffff


	//   ....[31]....
        /*00f8*/ 	.word	0xffffffff


	//   ....[32]....
        /*00fc*/ 	.word	0xffffffff


	//   ....[33]....
        /*0100*/ 	.word	0xffffffff


	//   ....[34]....
        /*0104*/ 	.word	0xffffffff


	//   ....[35]....
        /*0108*/ 	.word	0xffffffff


	//   ....[36]....
        /*010c*/ 	.word	0xffffffff


	//   ....[37]....
        /*0110*/ 	.word	0xffffffff


	//   ....[38]....
        /*0114*/ 	.word	0xffffffff


	//   ....[39]....
        /*0118*/ 	.word	0xffffffff


	//   ....[40]....
        /*011c*/ 	.word	0xffffffff


	//   ....[41]....
        /*0120*/ 	.word	0xffffffff


	//   ....[42]....
        /*0124*/ 	.word	0xffffffff


	//   ....[43]....
        /*0128*/ 	.word	0xffffffff


	//   ....[44]....
        /*012c*/ 	.word	0xffffffff


	//   ....[45]....
        /*0130*/ 	.word	0xffffffff


	//   ....[46]....
        /*0134*/ 	.word	0xffffffff


	//   ....[47]....
        /*0138*/ 	.word	0xffffffff


	//   ....[48]....
        /*013c*/ 	.word	0xffffffff


	//   ....[49]....
        /*0140*/ 	.word	0xffffffff


	//   ....[50]....
        /*0144*/ 	.word	0xffffffff


	//   ....[51]....
        /*0148*/ 	.word	0xffffffff


	//   ....[52]....
        /*014c*/ 	.word	0xffffffff


	//   ....[53]....
        /*0150*/ 	.word	0xffffffff


	//----- nvinfo : EIATTR_COOP_GROUP_INSTR_OFFSETS
	.align		4
.L_413:
        /*0154*/ 	.byte	0x04, 0x28
        /*0156*/ 	.short	(.L_415 - .L_414)


	//   ....[0]....
.L_414:
        /*0158*/ 	.word	0x00001ae0


	//   ....[1]....
        /*015c*/ 	.word	0x00001b40


	//   ....[2]....
        /*0160*/ 	.word	0x00001b60


	//   ....[3]....
        /*0164*/ 	.word	0x00001bf0


	//   ....[4]....
        /*0168*/ 	.word	0x00001c00


	//   ....[5]....
        /*016c*/ 	.word	0x00001c10


	//   ....[6]....
        /*0170*/ 	.word	0x00001cb0


	//   ....[7]....
        /*0174*/ 	.word	0x00001cd0


	//   ....[8]....
        /*0178*/ 	.word	0x00001ce0


	//   ....[9]....
        /*017c*/ 	.word	0x00001e80


	//   ....[10]....
        /*0180*/ 	.word	0x00001ea0


	//   ....[11]....
        /*0184*/ 	.word	0x00001eb0


	//   ....[12]....
        /*0188*/ 	.word	0x00001ec0


	//   ....[13]....
        /*018c*/ 	.word	0x00002000


	//   ....[14]....
        /*0190*/ 	.word	0x00002050


	//   ....[15]....
        /*0194*/ 	.word	0x00002060


	//   ....[16]....
        /*0198*/ 	.word	0x00002070


	//   ....[17]....
        /*019c*/ 	.word	0x000021c0


	//   ....[18]....
        /*01a0*/ 	.word	0x00002a80


	//   ....[19]....
        /*01a4*/ 	.word	0x00002a90


	//   ....[20]....
        /*01a8*/ 	.word	0x00002aa0


	//   ....[21]....
        /*01ac*/ 	.word	0x00002b30


	//   ....[22]....
        /*01b0*/ 	.word	0x00002b50


	//   ....[23]....
        /*01b4*/ 	.word	0x00002b60


	//   ....[24]....
        /*01b8*/ 	.word	0x00002c10


	//   ....[25]....
        /*01bc*/ 	.word	0x00002c40


	//   ....[26]....
        /*01c0*/ 	.word	0x00002c50


	//   ....[27]....
        /*01c4*/ 	.word	0x00002e00


	//   ....[28]....
        /*01c8*/ 	.word	0x00002e30


	//   ....[29]....
        /*01cc*/ 	.word	0x00002e60


	//   ....[30]....
        /*01d0*/ 	.word	0x00002e70


	//   ....[31]....
        /*01d4*/ 	.word	0x00002fb0


	//   ....[32]....
        /*01d8*/ 	.word	0x00002ff0


	//   ....[33]....
        /*01dc*/ 	.word	0x00003000


	//   ....[34]....
        /*01e0*/ 	.word	0x00003010


	//   ....[35]....
        /*01e4*/ 	.word	0x00003160


	//   ....[36]....
        /*01e8*/ 	.word	0x00004760


	//   ....[37]....
        /*01ec*/ 	.word	0x000047c0


	//   ....[38]....
        /*01f0*/ 	.word	0x000047e0


	//   ....[39]....
        /*01f4*/ 	.word	0x00004870


	//   ....[40]....
        /*01f8*/ 	.word	0x00004880


	//   ....[41]....
        /*01fc*/ 	.word	0x00004890


	//   ....[42]....
        /*0200*/ 	.word	0x00004930


	//   ....[43]....
        /*0204*/ 	.word	0x00004950


	//   ....[44]....
        /*0208*/ 	.word	0x00004960


	//   ....[45]....
        /*020c*/ 	.word	0x00004b00


	//   ....[46]....
        /*0210*/ 	.word	0x00004b20


	//   ....[47]....
        /*0214*/ 	.word	0x00004b30


	//   ....[48]....
        /*0218*/ 	.word	0x00004b40


	//   ....[49]....
        /*021c*/ 	.word	0x00004c80


	//   ....[50]....
        /*0220*/ 	.word	0x00004cd0


	//   ....[51]....
        /*0224*/ 	.word	0x00004ce0


	//   ....[52]....
        /*0228*/ 	.word	0x00004cf0


	//   ....[53]....
        /*022c*/ 	.word	0x00004e50


	//----- nvinfo : EIATTR_VRC_CTA_INIT_COUNT
	.align		4
.L_415:
        /*0230*/ 	.byte	0x02, 0x4a
	.zero		1
	.zero		1


	//----- nvinfo : EIATTR_EXIT_INSTR_OFFSETS
	.align		4
        /*0234*/ 	.byte	0x04, 0x1c
        /*0236*/ 	.short	(.L_417 - .L_416)


	//   ....[0]....
.L_416:
        /*0238*/ 	.word	0x00000150


	//   ....[1]....
        /*023c*/ 	.word	0x00000220


	//   ....[2]....
        /*0240*/ 	.word	0x000056a0


	//   ....[3]....
        /*0244*/ 	.word	0x00005810


	//----- nvinfo : EIATTR_MAX_THREADS
	.align		4
.L_417:
        /*0248*/ 	.byte	0x04, 0x05
        /*024a*/ 	.short	(.L_419 - .L_418)
.L_418:
        /*024c*/ 	.word	0x00000100
        /*0250*/ 	.word	0x00000001
        /*0254*/ 	.word	0x00000001


	//----- nvinfo : EIATTR_CRS_STACK_SIZE
	.align		4
.L_419:
        /*0258*/ 	.byte	0x04, 0x1e
        /*025a*/ 	.short	(.L_421 - .L_420)
.L_420:
        /*025c*/ 	.word	0x00000000


	//----- nvinfo : EIATTR_CBANK_PARAM_SIZE
	.align		4
.L_421:
        /*0260*/ 	.byte	0x03, 0x19
        /*0262*/ 	.short	0x0031


	//----- nvinfo : EIATTR_PARAM_CBANK
	.align		4
        /*0264*/ 	.byte	0x04, 0x0a
        /*0266*/ 	.short	(.L_423 - .L_422)
	.align		4
.L_422:
        /*0268*/ 	.word	index@(.nv.constant0._ZN3cub18CUB_300001_SM_10006detail6reduce28DeviceReduceSingleTileKernelINS2_10policy_hubIN4cuda3std3__45tupleIJdiEEEj12larger_tupleIdEE10Policy1000EN6thrust24THRUST_300001_SM_1000_NS12zip_iteratorINS8_IJNSF_6detail15normal_iteratorINSF_10device_ptrIdEEEENSF_17counting_iteratorIiNSF_11use_defaultESN_SN_EEEEEEEPS9_jSB_S9_S9_NS7_10__identityEEEvT0_T1_T2_T3_T4_T6_)
        /*026c*/ 	.short	0x0380
        /*026e*/ 	.short	0x0031


	//----- nvinfo : EIATTR_SW_WAR
	.align		4
.L_423:
        /*0270*/ 	.byte	0x04, 0x36
        /*0272*/ 	.short	(.L_425 - .L_424)
.L_424:
        /*0274*/ 	.word	0x00000008
.L_425:


//--------------------- .nv.info._ZN3cub18CUB_300001_SM_10006detail9transform16transform_kernelINS2_10policy_hubILb1EN4cuda3std3__45tupleIJN6thrust24THRUST_300001_SM_1000_NS17counting_iteratorIjNSA_11use_defaultESC_SC_EEEEEE10policy1000El6normalNSA_6detail15normal_iteratorINSA_10device_ptrIdEEEEJSD_EEEvT0_iT1_T2_DpNS2_10kernel_argIT3_EE --------------------------
	.section	.nv.info._ZN3cub18CUB_300001_SM_10006detail9transform16transform_kernelINS2_10policy_hubILb1EN4cuda3std3__45tupleIJN6thrust24THRUST_300001_SM_1000_NS17counting_iteratorIjNSA_11use_defaultESC_SC_EEEEEE10policy1000El6normalNSA_6detail15normal_iteratorINSA_10device_ptrIdEEEEJSD_EEEvT0_iT1_T2_DpNS2_10kernel_argIT3_EE,"",@"SHT_CUDA_INFO"
	.sectionflags	@""
	.align	4


	//----- nvinfo : EIATTR_CUDA_API_VERSION
	.align		4
        /*0000*/ 	.byte	0x04, 0x37
        /*0002*/ 	.short	(.L_427 - .L_426)
.L_426:
        /*0004*/ 	.word	0x00000082


	//----- nvinfo : EIATTR_KPARAM_INFO
	.align		4
.L_427:
        /*0008*/ 	.byte	0x04, 0x17
        /*000a*/ 	.short	(.L_429 - .L_428)
.L_428:
        /*000c*/ 	.word	0x00000000
        /*0010*/ 	.short	0x0004
        /*0012*/ 	.short	0x0028
        /*0014*/ 	.byte	0x00, 0xf0, 0x41, 0x00


	//----- nvinfo : EIATTR_KPARAM_INFO
	.align		4
.L_429:
        /*0018*/ 	.byte	0x04, 0x17
        /*001a*/ 	.short	(.L_431 - .L_430)
.L_430:
        /*001c*/ 	.word	0x00000000
        /*0020*/ 	.short	0x0003
        /*0022*/ 	.short	0x0020
        /*0024*/ 	.byte	0x00, 0xf0, 0x21, 0x00


	//----- nvinfo : EIATTR_KPARAM_INFO
	.align		4
.L_431:
        /*0028*/ 	.byte	0x04, 0x17
        /*002a*/ 	.short	(.L_433 - .L_432)
.L_432:
        /*002c*/ 	.word	0x00000000
        /*0030*/ 	.short	0x0002
        /*0032*/ 	.short	0x0010
        /*0034*/ 	.byte	0x00, 0xf0, 0x41, 0x00


	//----- nvinfo : EIATTR_KPARAM_INFO
	.align		4
.L_433:
        /*0038*/ 	.byte	0x04, 0x17
        /*003a*/ 	.short	(.L_435 - .L_434)
.L_434:
        /*003c*/ 	.word	0x00000000
        /*0040*/ 	.short	0x0001
        /*0042*/ 	.short	0x0008
        /*0044*/ 	.byte	0x00, 0xf0, 0x11, 0x00


	//----- nvinfo : EIATTR_KPARAM_INFO
	.align		4
.L_435:
        /*0048*/ 	.byte	0x04, 0x17
        /*004a*/ 	.short	(.L_437 - .L_436)
.L_436:
        /*004c*/ 	.word	0x00000000
        /*0050*/ 	.short	0x0000
        /*0052*/ 	.short	0x0000
        /*0054*/ 	.byte	0x00, 0xf0, 0x21, 0x00


	//----- nvinfo : EIATTR_SPARSE_MMA_MASK
	.align		4
.L_437:
        /*0058*/ 	.byte	0x03, 0x50
        /*005a*/ 	.short	0x0000


	//----- nvinfo : EIATTR_MAXREG_COUNT
	.align		4
        /*005c*/ 	.byte	0x03, 0x1b
        /*005e*/ 	.short	0x00ff


	//----- nvinfo : EIATTR_MERCURY_ISA_VERSION
	.align		4
        /*0060*/ 	.byte	0x03, 0x5f
        /*0062*/ 	.short	0x0101


	//----- nvinfo : EIATTR_VRC_CTA_INIT_COUNT
	.align		4
        /*0064*/ 	.byte	0x02, 0x4a
	.zero		1
	.zero		1


	//----- nvinfo : EIATTR_EXIT_INSTR_OFFSETS
	.align		4
        /*0068*/ 	.byte	0x04, 0x1c
        /*006a*/ 	.short	(.L_439 - .L_438)


	//   ....[0]....
.L_438:
        /*006c*/ 	.word	0x00000170


	//   ....[1]....
        /*0070*/ 	.word	0x000023e0


	//   ....[2]....
        /*0074*/ 	.word	0x00002400


	//   ....[3]....
        /*0078*/ 	.word	0x000045f0


	//----- nvinfo : EIATTR_MAX_THREADS
	.align		4
.L_439:
        /*007c*/ 	.byte	0x04, 0x05
        /*007e*/ 	.short	(.L_441 - .L_440)
.L_440:
        /*0080*/ 	.word	0x00000080
        /*0084*/ 	.word	0x00000001
        /*0088*/ 	.word	0x00000001


	//----- nvinfo : EIATTR_CRS_STACK_SIZE
	.align		4
.L_441:
        /*008c*/ 	.byte	0x04, 0x1e
        /*008e*/ 	.short	(.L_443 - .L_442)
.L_442:
        /*0090*/ 	.word	0x00000000


	//----- nvinfo : EIATTR_CBANK_PARAM_SIZE
	.align		4
.L_443:
        /*0094*/ 	.byte	0x03, 0x19
        /*0096*/ 	.short	0x0038


	//----- nvinfo : EIATTR_PARAM_CBANK
	.align		4
        /*0098*/ 	.byte	0x04, 0x0a
        /*009a*/ 	.short	(.L_445 - .L_444)
	.align		4
.L_444:
        /*009c*/ 	.word	index@(.nv.constant0._ZN3cub18CUB_300001_SM_10006detail9transform16transform_kernelINS2_10policy_hubILb1EN4cuda3std3__45tupleIJN6thrust24THRUST_300001_SM_1000_NS17counting_iteratorIjNSA_11use_defaultESC_SC_EEEEEE10policy1000El6normalNSA_6detail15normal_iteratorINSA_10device_ptrIdEEEEJSD_EEEvT0_iT1_T2_DpNS2_10kernel_argIT3_EE)
        /*00a0*/ 	.short	0x0380
        /*00a2*/ 	.short	0x0038


	//----- nvinfo : EIATTR_SW_WAR
	.align		4
.L_445:
        /*00a4*/ 	.byte	0x04, 0x36
        /*00a6*/ 	.short	(.L_447 - .L_446)
.L_446:
        /*00a8*/ 	.word	0x00000008
.L_447:


//--------------------- .nv.info._ZN3cub18CUB_300001_SM_10006detail9transform16transform_kernelINS2_10policy_hubILb1EN4cuda3std3__45tupleIJN6thrust24THRUST_300001_SM_1000_NS17counting_iteratorIjNSA_11use_defaultESC_SC_EEEEEE10policy1000Ei6normalNSA_6detail15normal_iteratorINSA_10device_ptrIdEEEEJSD_EEEvT0_iT1_T2_DpNS2_10kernel_argIT3_EE --------------------------
	.section	.nv.info._ZN3cub18CUB_300001_SM_10006detail9transform16transform_kernelINS2_10policy_hubILb1EN4cuda3std3__45tupleIJN6thrust24THRUST_300001_SM_1000_NS17counting_iteratorIjNSA_11use_defaultESC_SC_EEEEEE10policy1000Ei6normalNSA_6detail15normal_iteratorINSA_10device_ptrIdEEEEJSD_EEEvT0_iT1_T2_DpNS2_10kernel_argIT3_EE,"",@"SHT_CUDA_INFO"
	.sectionflags	@""
	.align	4


	//----- nvinfo : EIATTR_CUDA_API_VERSION
	.align		4
        /*0000*/ 	.byte	0x04, 0x37
        /*0002*/ 	.short	(.L_449 - .L_448)
.L_448:
        /*0004*/ 	.word	0x00000082


	//----- nvinfo : EIATTR_KPARAM_INFO
	.align		4
.L_449:
        /*0008*/ 	.byte	0x04, 0x17
        /*000a*/ 	.short	(.L_451 - .L_450)
.L_450:
        /*000c*/ 	.word	0x00000000
        /*0010*/ 	.short	0x0004
        /*0012*/ 	.short	0x0020
        /*0014*/ 	.byte	0x00, 0xf0, 0x41, 0x00


	//----- nvinfo : EIATTR_KPARAM_INFO
	.align		4
.L_451:
        /*0018*/ 	.byte	0x04, 0x17
        /*001a*/ 	.short	(.L_453 - .L_452)
.L_452:
        /*001c*/ 	.word	0x00000000
        /*0020*/ 	.short	0x0003
        /*0022*/ 	.short	0x0018
        /*0024*/ 	.byte	0x00, 0xf0, 0x21, 0x00


	//----- nvinfo : EIATTR_KPARAM_INFO
	.align		4
.L_453:
        /*0028*/ 	.byte	0x04, 0x17
        /*002a*/ 	.short	(.L_455 - .L_454)
.L_454:
        /*002c*/ 	.word	0x00000000
        /*0030*/ 	.short	0x0002
        /*0032*/ 	.short	0x0008
        /*0034*/ 	.byte	0x00, 0xf0, 0x41, 0x00


	//----- nvinfo : EIATTR_KPARAM_INFO
	.align		4
.L_455:
        /*0038*/ 	.byte	0x04, 0x17
        /*003a*/ 	.short	(.L_457 - .L_456)
.L_456:
        /*003c*/ 	.word	0x00000000
        /*0040*/ 	.short	0x0001
        /*0042*/ 	.short	0x0004
        /*0044*/ 	.byte	0x00, 0xf0, 0x11, 0x00


	//----- nvinfo : EIATTR_KPARAM_INFO
	.align		4
.L_457:
        /*0048*/ 	.byte	0x04, 0x17
        /*004a*/ 	.short	(.L_459 - .L_458)
.L_458:
        /*004c*/ 	.word	0x00000000
        /*0050*/ 	.short	0x0000
        /*0052*/ 	.short	0x0000
        /*0054*/ 	.byte	0x00, 0xf0, 0x11, 0x00


	//----- nvinfo : EIATTR_SPARSE_MMA_MASK
	.align		4
.L_459:
        /*0058*/ 	.byte	0x03, 0x50
        /*005a*/ 	.short	0x0000


	//----- nvinfo : EIATTR_MAXREG_COUNT
	.align		4
        /*005c*/ 	.byte	0x03, 0x1b
        /*005e*/ 	.short	0x00ff


	//----- nvinfo : EIATTR_MERCURY_ISA_VERSION
	.align		4
        /*0060*/ 	.byte	0x03, 0x5f
        /*0062*/ 	.short	0x0101


	//----- nvinfo : EIATTR_VRC_CTA_INIT_COUNT
	.align		4
        /*0064*/ 	.byte	0x02, 0x4a
	.zero		1
	.zero		1


	//----- nvinfo : EIATTR_EXIT_INSTR_OFFSETS
	.align		4
        /*0068*/ 	.byte	0x04, 0x1c
        /*006a*/ 	.short	(.L_461 - .L_460)


	//   ....[0]....
.L_460:
        /*006c*/ 	.word	0x000000f0


	//   ....[1]....
        /*0070*/ 	.word	0x000022f0


	//   ....[2]....
        /*0074*/ 	.word	0x00002320


	//   ....[3]....
        /*0078*/ 	.word	0x000045a0


	//----- nvinfo : EIATTR_MAX_THREADS
	.align		4
.L_461:
        /*007c*/ 	.byte	0x04, 0x05
        /*007e*/ 	.short	(.L_463 - .L_462)
.L_462:
        /*0080*/ 	.word	0x00000080
        /*0084*/ 	.word	0x00000001
        /*0088*/ 	.word	0x00000001


	//----- nvinfo : EIATTR_CRS_STACK_SIZE
	.align		4
.L_463:
        /*008c*/ 	.byte	0x04, 0x1e
        /*008e*/ 	.short	(.L_465 - .L_464)
.L_464:
        /*0090*/ 	.word	0x00000000


	//----- nvinfo : EIATTR_CBANK_PARAM_SIZE
	.align		4
.L_465:
        /*0094*/ 	.byte	0x03, 0x19
        /*0096*/ 	.short	0x0030


	//----- nvinfo : EIATTR_PARAM_CBANK
	.align		4
        /*0098*/ 	.byte	0x04, 0x0a
        /*009a*/ 	.short	(.L_467 - .L_466)
	.align		4
.L_466:
        /*009c*/ 	.word	index@(.nv.constant0._ZN3cub18CUB_300001_SM_10006detail9transform16transform_kernelINS2_10policy_hubILb1EN4cuda3std3__45tupleIJN6thrust24THRUST_300001_SM_1000_NS17counting_iteratorIjNSA_11use_defaultESC_SC_EEEEEE10policy1000Ei6normalNSA_6detail15normal_iteratorINSA_10device_ptrIdEEEEJSD_EEEvT0_iT1_T2_DpNS2_10kernel_argIT3_EE)
        /*00a0*/ 	.short	0x0380
        /*00a2*/ 	.short	0x0030


	//----- nvinfo : EIATTR_SW_WAR
	.align		4
.L_467:
        /*00a4*/ 	.byte	0x04, 0x36
        /*00a6*/ 	.short	(.L_469 - .L_468)
.L_468:
        /*00a8*/ 	.word	0x00000008
.L_469:


//--------------------- .nv.info._ZN3cub18CUB_300001_SM_10006detail9transform16transform_kernelINS2_10policy_hubILb1EN4cuda3std3__45tupleIJN6thrust24THRUST_300001_SM_1000_NS17counting_iteratorIjNSA_11use_defaultESC_SC_EEEEEE10policy1000El3prgNSA_6detail15normal_iteratorINSA_10device_ptrIdEEEEJSD_EEEvT0_iT1_T2_DpNS2_10kernel_argIT3_EE --------------------------
	.section	.nv.info._ZN3cub18CUB_300001_SM_10006detail9transform16transform_kernelINS2_10policy_hubILb1EN4cuda3std3__45tupleIJN6thrust24THRUST_300001_SM_1000_NS17counting_iteratorIjNSA_11use_defaultESC_SC_EEEEEE10policy1000El3prgNSA_6detail15normal_iteratorINSA_10device_ptrIdEEEEJSD_EEEvT0_iT1_T2_DpNS2_10kernel_argIT3_EE,"",@"SHT_CUDA_INFO"
	.sectionflags	@""
	.align	4


	//----- nvinfo : EIATTR_CUDA_API_VERSION
	.align		4
        /*0000*/ 	.byte	0x04, 0x37
        /*0002*/ 	.short	(.L_471 - .L_470)
.L_470:
        /*0004*/ 	.word	0x00000082


	//----- nvinfo : EIATTR_KPARAM_INFO
	.align		4
.L_471:
        /*0008*/ 	.byte	0x04, 0x17
        /*000a*/ 	.short	(.L_473 - .L_472)
.L_472:
        /*000c*/ 	.word	0x00000000
        /*0010*/ 	.short	0x0004
        /*0012*/ 	.short	0x0028
        /*0014*/ 	.byte	0x00, 0xf0, 0x41, 0x00


	//----- nvinfo : EIATTR_KPARAM_INFO
	.align		4
.L_473:
        /*0018*/ 	.byte	0x04, 0x17
        /*001a*/ 	.short	(.L_475 - .L_474)
.L_474:
        /*001c*/ 	.word	0x00000000
        /*0020*/ 	.short	0x0003
        /*0022*/ 	.short	0x0020
        /*0024*/ 	.byte	0x00, 0xf0, 0x21, 0x00


	//----- nvinfo : EIATTR_KPARAM_INFO
	.align		4
.L_475:
        /*0028*/ 	.byte	0x04, 0x17
        /*002a*/ 	.short	(.L_477 - .L_476)
.L_476:
        /*002c*/ 	.word	0x00000000
        /*0030*/ 	.short	0x0002
        /*0032*/ 	.short	0x0010
        /*0034*/ 	.byte	0x00, 0xf0, 0x41, 0x00


	//----- nvinfo : EIATTR_KPARAM_INFO
	.align		4
.L_477:
        /*0038*/ 	.byte	0x04, 0x17
        /*003a*/ 	.short	(.L_479 - .L_478)
.L_478:
        /*003c*/ 	.word	0x00000000
        /*0040*/ 	.short	0x0001
        /*0042*/ 	.short	0x0008
        /*0044*/ 	.byte	0x00, 0xf0, 0x11, 0x00


	//----- nvinfo : EIATTR_KPARAM_INFO
	.align		4
.L_479:
        /*0048*/ 	.byte	0x04, 0x17
        /*004a*/ 	.short	(.L_481 - .L_480)
.L_480:
        /*004c*/ 	.word	0x00000000
        /*0050*/ 	.short	0x0000
        /*0052*/ 	.short	0x0000
        /*0054*/ 	.byte	0x00, 0xf0, 0x21, 0x00


	//----- nvinfo : EIATTR_SPARSE_MMA_MASK
	.align		4
.L_481:
        /*0058*/ 	.byte	0x03, 0x50
        /*005a*/ 	.short	0x0000


	//----- nvinfo : EIATTR_MAXREG_COUNT
	.align		4
        /*005c*/ 	.byte	0x03, 0x1b
        /*005e*/ 	.short	0x00ff


	//----- nvinfo : EIATTR_MERCURY_ISA_VERSION
	.align		4
        /*0060*/ 	.byte	0x03, 0x5f
        /*0062*/ 	.short	0x0101


	//----- nvinfo : EIATTR_VRC_CTA_INIT_COUNT
	.align		4
        /*0064*/ 	.byte	0x02, 0x4a
	.zero		1
	.zero		1


	//----- nvinfo : EIATTR_EXIT_INSTR_OFFSETS
	.align		4
        /*0068*/ 	.byte	0x04, 0x1c
        /*006a*/ 	.short	(.L_483 - .L_482)


	//   ....[0]....
.L_482:
        /*006c*/ 	.word	0x000001a0


	//   ....[1]....
        /*0070*/ 	.word	0x00000920


	//   ....[2]....
        /*0074*/ 	.word	0x00000950


	//   ....[3]....
        /*0078*/ 	.word	0x000010b0


	//----- nvinfo : EIATTR_MAX_THREADS
	.align		4
.L_483:
        /*007c*/ 	.byte	0x04, 0x05
        /*007e*/ 	.short	(.L_485 - .L_484)
.L_484:
        /*0080*/ 	.word	0x00000080
        /*0084*/ 	.word	0x00000001
        /*0088*/ 	.word	0x00000001


	//----- nvinfo : EIATTR_CRS_STACK_SIZE
	.align		4
.L_485:
        /*008c*/ 	.byte	0x04, 0x1e
        /*008e*/ 	.short	(.L_487 - .L_486)
.L_486:
        /*0090*/ 	.word	0x00000000


	//----- nvinfo : EIATTR_CBANK_PARAM_SIZE
	.align		4
.L_487:
        /*0094*/ 	.byte	0x03, 0x19
        /*0096*/ 	.short	0x0038


	//----- nvinfo : EIATTR_PARAM_CBANK
	.align		4
        /*0098*/ 	.byte	0x04, 0x0a
        /*009a*/ 	.short	(.L_489 - .L_488)
	.align		4
.L_488:
        /*009c*/ 	.word	index@(.nv.constant0._ZN3cub18CUB_300001_SM_10006detail9transform16transform_kernelINS2_10policy_hubILb1EN4cuda3std3__45tupleIJN6thrust24THRUST_300001_SM_1000_NS17counting_iteratorIjNSA_11use_defaultESC_SC_EEEEEE10policy1000El3prgNSA_6detail15normal_iteratorINSA_10device_ptrIdEEEEJSD_EEEvT0_iT1_T2_DpNS2_10kernel_argIT3_EE)
        /*00a0*/ 	.short	0x0380
        /*00a2*/ 	.short	0x0038


	//----- nvinfo : EIATTR_SW_WAR
	.align		4
.L_489:
        /*00a4*/ 	.byte	0x04, 0x36
        /*00a6*/ 	.short	(.L_491 - .L_490)
.L_490:
        /*00a8*/ 	.word	0x00000008
.L_491:


//--------------------- .nv.info._ZN3cub18CUB_300001_SM_10006detail9transform16transform_kernelINS2_10policy_hubILb1EN4cuda3std3__45tupleIJN6thrust24THRUST_300001_SM_1000_NS17counting_iteratorIjNSA_11use_defaultESC_SC_EEEEEE10policy1000Ei3prgNSA_6detail15normal_iteratorINSA_10device_ptrIdEEEEJSD_EEEvT0_iT1_T2_DpNS2_10kernel_argIT3_EE --------------------------
	.section	.nv.info._ZN3cub18CUB_300001_SM_10006detail9transform16transform_kernelINS2_10policy_hubILb1EN4cuda3std3__45tupleIJN6thrust24THRUST_300001_SM_1000_NS17counting_iteratorIjNSA_11use_defaultESC_SC_EEEEEE10policy1000Ei3prgNSA_6detail15normal_iteratorINSA_10device_ptrIdEEEEJSD_EEEvT0_iT1_T2_DpNS2_10kernel_argIT3_EE,"",@"SHT_CUDA_INFO"
	.sectionflags	@""
	.align	4


	//----- nvinfo : EIATTR_CUDA_API_VERSION
	.align		4
        /*0000*/ 	.byte	0x04, 0x37
        /*0002*/ 	.short	(.L_493 - .L_492)
.L_492:
        /*0004*/ 	.word	0x00000082


	//----- nvinfo : EIATTR_KPARAM_INFO
	.align		4
.L_493:
        /*0008*/ 	.byte	0x04, 0x17
        /*000a*/ 	.short	(.L_495 - .L_494)
.L_494:
        /*000c*/ 	.word	0x00000000
        /*0010*/ 	.short	0x0004
        /*0012*/ 	.short	0x0020
        /*0014*/ 	.byte	0x00, 0xf0, 0x41, 0x00


	//----- nvinfo : EIATTR_KPARAM_INFO
	.align		4
.L_495:
        /*0018*/ 	.byte	0x04, 0x17
        /*001a*/ 	.short	(.L_497 - .L_496)
.L_496:
        /*001c*/ 	.word	0x00000000
        /*0020*/ 	.short	0x0003
        /*0022*/ 	.short	0x0018
        /*0024*/ 	.byte	0x00, 0xf0, 0x21, 0x00


	//----- nvinfo : EIATTR_KPARAM_INFO
	.align		4
.L_497:
        /*0028*/ 	.byte	0x04, 0x17
        /*002a*/ 	.short	(.L_499 - .L_498)
.L_498:
        /*002c*/ 	.word	0x00000000
        /*0030*/ 	.short	0x0002
        /*0032*/ 	.short	0x0008
        /*0034*/ 	.byte	0x00, 0xf0, 0x41, 0x00


	//----- nvinfo : EIATTR_KPARAM_INFO
	.align		4
.L_499:
        /*0038*/ 	.byte	0x04, 0x17
        /*003a*/ 	.short	(.L_501 - .L_500)
.L_500:
        /*003c*/ 	.word	0x00000000
        /*0040*/ 	.short	0x0001
        /*0042*/ 	.short	0x0004
        /*0044*/ 	.byte	0x00, 0xf0, 0x11, 0x00


	//----- nvinfo : EIATTR_KPARAM_INFO
	.align		4
.L_501:
        /*0048*/ 	.byte	0x04, 0x17
        /*004a*/ 	.short	(.L_503 - .L_502)
.L_502:
        /*004c*/ 	.word	0x00000000
        /*0050*/ 	.short	0x0000
        /*0052*/ 	.short	0x0000
        /*0054*/ 	.byte	0x00, 0xf0, 0x11, 0x00


	//----- nvinfo : EIATTR_SPARSE_MMA_MASK
	.align		4
.L_503:
        /*0058*/ 	.byte	0x03, 0x50
        /*005a*/ 	.short	0x0000


	//----- nvinfo : EIATTR_MAXREG_COUNT
	.align		4
        /*005c*/ 	.byte	0x03, 0x1b
        /*005e*/ 	.short	0x00ff


	//----- nvinfo : EIATTR_MERCURY_ISA_VERSION
	.align		4
        /*0060*/ 	.byte	0x03, 0x5f
        /*0062*/ 	.short	0x0101


	//----- nvinfo : EIATTR_VRC_CTA_INIT_COUNT
	.align		4
        /*0064*/ 	.byte	0x02, 0x4a
	.zero		1
	.zero		1


	//----- nvinfo : EIATTR_EXIT_INSTR_OFFSETS
	.align		4
        /*0068*/ 	.byte	0x04, 0x1c
        /*006a*/ 	.short	(.L_505 - .L_504)


	//   ....[0]....
.L_504:
        /*006c*/ 	.word	0x00000130


	//   ....[1]....
        /*0070*/ 	.word	0x00000890


	//   ....[2]....
        /*0074*/ 	.word	0x000008d0


	//   ....[3]....
        /*0078*/ 	.word	0x00001070


	//----- nvinfo : EIATTR_MAX_THREADS
	.align		4
.L_505:
        /*007c*/ 	.byte	0x04, 0x05
        /*007e*/ 	.short	(.L_507 - .L_506)
.L_506:
        /*0080*/ 	.word	0x00000080
        /*0084*/ 	.word	0x00000001
        /*0088*/ 	.word	0x00000001


	//----- nvinfo : EIATTR_CRS_STACK_SIZE
	.align		4
.L_507:
        /*008c*/ 	.byte	0x04, 0x1e
        /*008e*/ 	.short	(.L_509 - .L_508)
.L_508:
        /*0090*/ 	.word	0x00000000


	//----- nvinfo : EIATTR_CBANK_PARAM_SIZE
	.align		4
.L_509:
        /*0094*/ 	.byte	0x03, 0x19
        /*0096*/ 	.short	0x0030


	//----- nvinfo : EIATTR_PARAM_CBANK
	.align		4
        /*0098*/ 	.byte	0x04, 0x0a
        /*009a*/ 	.short	(.L_511 - .L_510)
	.align		4
.L_510:
        /*009c*/ 	.word	index@(.nv.constant0._ZN3cub18CUB_300001_SM_10006detail9transform16transform_kernelINS2_10policy_hubILb1EN4cuda3std3__45tupleIJN6thrust24THRUST_300001_SM_1000_NS17counting_iteratorIjNSA_11use_defaultESC_SC_EEEEEE10policy1000Ei3prgNSA_6detail15normal_iteratorINSA_10device_ptrIdEEEEJSD_EEEvT0_iT1_T2_DpNS2_10kernel_argIT3_EE)
        /*00a0*/ 	.short	0x0380
        /*00a2*/ 	.short	0x0030


	//----- nvinfo : EIATTR_SW_WAR
	.align		4
.L_511:
        /*00a4*/ 	.byte	0x04, 0x36
        /*00a6*/ 	.short	(.L_513 - .L_512)
.L_512:
        /*00a8*/ 	.word	0x00000008
.L_513:


//--------------------- .nv.info._ZN3cub18CUB_300001_SM_10006detail8for_each13static_kernelINS2_12policy_hub_t12policy_500_tEmN6thrust24THRUST_300001_SM_1000_NS8cuda_cub20__uninitialized_fill7functorINS7_10device_ptrIdEEdEEEEvT0_T1_ --------------------------
	.section	.nv.info._ZN3cub18CUB_300001_SM_10006detail8for_each13static_kernelINS2_12policy_hub_t12policy_500_tEmN6thrust24THRUST_300001_SM_1000_NS8cuda_cub20__uninitialized_fill7functorINS7_10device_ptrIdEEdEEEEvT0_T1_,"",@"SHT_CUDA_INFO"
	.sectionflags	@""
	.align	4


	//----- nvinfo : EIATTR_CUDA_API_VERSION
	.align		4
        /*0000*/ 	.byte	0x04, 0x37
        /*0002*/ 	.short	(.L_515 - .L_514)
.L_514:
        /*0004*/ 	.word	0x00000082


	//----- nvinfo : EIATTR_KPARAM_INFO
	.align		4
.L_515:
        /*0008*/ 	.byte	0x04, 0x17
        /*000a*/ 	.short	(.L_517 - .L_516)
.L_516:
        /*000c*/ 	.word	0x00000000
        /*0010*/ 	.short	0x0001
        /*0012*/ 	.short	0x0008
        /*0014*/ 	.byte	0x00, 0xf0, 0x41, 0x00


	//----- nvinfo : EIATTR_KPARAM_INFO
	.align		4
.L_517:
        /*0018*/ 	.byte	0x04, 0x17
        /*001a*/ 	.short	(.L_519 - .L_518)
.L_518:
        /*001c*/ 	.word	0x00000000
        /*0020*/ 	.short	0x0000
        /*0022*/ 	.short	0x0000
        /*0024*/ 	.byte	0x00, 0xf0, 0x21, 0x00


	//----- nvinfo : EIATTR_SPARSE_MMA_MASK
	.align		4
.L_519:
        /*0028*/ 	.byte	0x03, 0x50
        /*002a*/ 	.short	0x0000


	//----- nvinfo : EIATTR_MAXREG_COUNT
	.align		4
        /*002c*/ 	.byte	0x03, 0x1b
        /*002e*/ 	.short	0x00ff


	//----- nvinfo : EIATTR_MERCURY_ISA_VERSION
	.align		4
        /*0030*/ 	.byte	0x03, 0x5f
        /*0032*/ 	.short	0x0101


	//----- nvinfo : EIATTR_VRC_CTA_INIT_COUNT
	.align		4
        /*0034*/ 	.byte	0x02, 0x4a
	.zero		1
	.zero		1


	//----- nvinfo : EIATTR_EXIT_INSTR_OFFSETS
	.align		4
        /*0038*/ 	.byte	0x04, 0x1c
        /*003a*/ 	.short	(.L_521 - .L_520)


	//   ....[0]....
.L_520:
        /*003c*/ 	.word	0x00000130


	//   ....[1]....
        /*0040*/ 	.word	0x00000230


	//   ....[2]....
        /*0044*/ 	.word	0x00000260


	//----- nvinfo : EIATTR_MAX_THREADS
	.align		4
.L_521:
        /*0048*/ 	.byte	0x04, 0x05
        /*004a*/ 	.short	(.L_523 - .L_522)
.L_522:
        /*004c*/ 	.word	0x00000100
        /*0050*/ 	.word	0x00000001
        /*0054*/ 	.word	0x00000001


	//----- nvinfo : EIATTR_CBANK_PARAM_SIZE
	.align		4
.L_523:
        /*0058*/ 	.byte	0x03, 0x19
        /*005a*/ 	.short	0x0018


	//----- nvinfo : EIATTR_PARAM_CBANK
	.align		4
        /*005c*/ 	.byte	0x04, 0x0a
        /*005e*/ 	.short	(.L_525 - .L_524)
	.align		4
.L_524:
        /*0060*/ 	.word	index@(.nv.constant0._ZN3cub18CUB_300001_SM_10006detail8for_each13static_kernelINS2_12policy_hub_t12policy_500_tEmN6thrust24THRUST_300001_SM_1000_NS8cuda_cub20__uninitialized_fill7functorINS7_10device_ptrIdEEdEEEEvT0_T1_)
        /*0064*/ 	.short	0x0380
        /*0066*/ 	.short	0x0018


	//----- nvinfo : EIATTR_SW_WAR
	.align		4
.L_525:
        /*0068*/ 	.byte	0x04, 0x36
        /*006a*/ 	.short	(.L_527 - .L_526)
.L_526:
        /*006c*/ 	.word	0x00000008
.L_527:


//--------------------- .nv.info._ZN3cub18CUB_300001_SM_10006detail11EmptyKernelIvEEvv --------------------------
	.section	.nv.info._ZN3cub18CUB_300001_SM_10006detail11EmptyKernelIvEEvv,"",@"SHT_CUDA_INFO"
	.sectionflags	@""
	.align	4


	//----- nvinfo : EIATTR_CUDA_API_VERSION
	.align		4
        /*0000*/ 	.byte	0x04, 0x37
        /*0002*/ 	.short	(.L_529 - .L_528)
.L_528:
        /*0004*/ 	.word	0x00000082


	//----- nvinfo : EIATTR_SPARSE_MMA_MASK
	.align		4
.L_529:
        /*0008*/ 	.byte	0x03, 0x50
        /*000a*/ 	.short	0x0000


	//----- nvinfo : EIATTR_MAXREG_COUNT
	.align		4
        /*000c*/ 	.byte	0x03, 0x1b
        /*000e*/ 	.short	0x00ff


	//----- nvinfo : EIATTR_MERCURY_ISA_VERSION
	.align		4
        /*0010*/ 	.byte	0x03, 0x5f
        /*0012*/ 	.short	0x0101


	//----- nvinfo : EIATTR_VRC_CTA_INIT_COUNT
	.align		4
        /*0014*/ 	.byte	0x02, 0x4a
	.zero		1
	.zero		1


	//----- nvinfo : EIATTR_EXIT_INSTR_OFFSETS
	.align		4
        /*0018*/ 	.byte	0x04, 0x1c
        /*001a*/ 	.short	(.L_531 - .L_530)


	//   ....[0]....
.L_530:
        /*001c*/ 	.word	0x00000010


	//----- nvinfo : EIATTR_SW_WAR
	.align		4
.L_531:
        /*0020*/ 	.byte	0x04, 0x36
        /*0022*/ 	.short	(.L_533 - .L_532)
.L_532:
        /*0024*/ 	.word	0x00000008
.L_533:


//--------------------- .nv.info._ZN6thrust24THRUST_300001_SM_1000_NS8cuda_cub4core6detail13_kernel_agentINS1_8__reduce11ReduceAgentIPN4cuda3std3__45tupleIJdlEEESC_SB_lNS1_9__extrema9arg_min_fIdlNS9_4lessIdEEEEEEJSC_SC_iSH_EEEvDpT0_ --------------------------
	.section	.nv.info._ZN6thrust24THRUST_300001_SM_1000_NS8cuda_cub4core6detail13_kernel_agentINS1_8__reduce11ReduceAgentIPN4cuda3std3__45tupleIJdlEEESC_SB_lNS1_9__extrema9arg_min_fIdlNS9_4lessIdEEEEEEJSC_SC_iSH_EEEvDpT0_,"",@"SHT_CUDA_INFO"
	.sectionflags	@""
	.align	4


	//----- nvinfo : EIATTR_CUDA_API_VERSION
	.align		4
        /*0000*/ 	.byte	0x04, 0x37
        /*0002*/ 	.short	(.L_535 - .L_534)
.L_534:
        /*0004*/ 	.word	0x00000082


	//----- nvinfo : EIATTR_KPARAM_INFO
	.align		4
.L_535:
        /*0008*/ 	.byte	0x04, 0x17
        /*000a*/ 	.short	(.L_537 - .L_536)
.L_536:
        /*000c*/ 	.word	0x00000000
        /*0010*/ 	.short	0x0003
        /*0012*/ 	.short	0x0014
        /*0014*/ 	.byte	0x00, 0xf0, 0x05, 0x00


	//----- nvinfo : EIATTR_KPARAM_INFO
	.align		4
.L_537:
        /*0018*/ 	.byte	0x04, 0x17
        /*001a*/ 	.short	(.L_539 - .L_538)
.L_538:
        /*001c*/ 	.word	0x00000000
        /*0020*/ 	.short	0x0002
        /*0022*/ 	.short	0x0010
        /*0024*/ 	.byte	0x00, 0xf0, 0x11, 0x00


	//----- nvinfo : EIATTR_KPARAM_INFO
	.align		4
.L_539:
        /*0028*/ 	.byte	0x04, 0x17
        /*002a*/ 	.short	(.L_541 - .L_540)
.L_540:
        /*002c*/ 	.word	0x00000000
        /*0030*/ 	.short	0x0001
        /*0032*/ 	.short	0x0008
        /*0034*/ 	.byte	0x00, 0xf5, 0x21, 0x00


	//----- nvinfo : EIATTR_KPARAM_INFO
	.align		4
.L_541:
        /*0038*/ 	.byte	0x04, 0x17
        /*003a*/ 	.short	(.L_543 - .L_542)
.L_542:
        /*003c*/ 	.word	0x00000000
        /*0040*/ 	.short	0x0000
        /*0042*/ 	.short	0x0000
        /*0044*/ 	.byte	0x00, 0xf5, 0x21, 0x00


	//----- nvinfo : EIATTR_SPARSE_MMA_MASK
	.align		4
.L_543:
        /*0048*/ 	.byte	0x03, 0x50
        /*004a*/ 	.short	0x0000


	//----- nvinfo : EIATTR_MAXREG_COUNT
	.align		4
        /*004c*/ 	.byte	0x03, 0x1b
        /*004e*/ 	.short	0x00ff


	//----- nvinfo : EIATTR_NUM_BARRIERS
	.align		4
        /*0050*/ 	.byte	0x02, 0x4c
        /*0052*/ 	.byte	0x01
	.zero		1


	//----- nvinfo : EIATTR_MERCURY_ISA_VERSION
	.align		4
        /*0054*/ 	.byte	0x03, 0x5f
        /*0056*/ 	.short	0x0101


	//----- nvinfo : EIATTR_COOP_GROUP_MASK_REGIDS
	.align		4
        /*0058*/ 	.byte	0x04, 0x29
        /*005a*/ 	.short	(.L_545 - .L_544)


	//   ....[0]....
.L_544:
        /*005c*/ 	.word	0xffffffff


	//   ....[1]....
        /*0060*/ 	.word	0xffffffff


	//   ....[2]....
        /*0064*/ 	.word	0xffffffff


	//   ....[3]....
        /*0068*/ 	.word	0xffffffff


	//   ....[4]....
        /*006c*/ 	.word	0xffffffff


	//   ....[5]....
        /*0070*/ 	.word	0xffffffff


	//   ....[6]....
        /*0074*/ 	.word	0xffffffff


	//   ....[7]....
        /*0078*/ 	.word	0xffffffff


	//   ....[8]....
        /*007c*/ 	.word	0xffffffff


	//   ....[9]....
        /*0080*/ 	.word	0xffffffff


	//   ....[10]....
        /*0084*/ 	.word	0xffffffff


	//   ....[11]....
        /*0088*/ 	.word	0xffffffff


	//   ....[12]....
        /*008c*/ 	.word	0xffffffff


	//   ....[13]....
        /*0090*/ 	.word	0xffffffff


	//   ....[14]....
        /*0094*/ 	.word	0xffffffff


	//   ....[15]....
        /*0098*/ 	.word	0xffffffff


	//   ....[16]....
        /*009c*/ 	.word	0xffffffff


	//   ....[17]....
        /*00a0*/ 	.word	0xffffffff


	//   ....[18]....
        /*00a4*/ 	.word	0xffffffff


	//   ....[19]....
        /*00a8*/ 	.word	0xffffffff


	//   ....[20]....
        /*00ac*/ 	.word	0xffffffff


	//   ....[21]....
        /*00b0*/ 	.word	0xffffffff


	//   ....[22]....
        /*00b4*/ 	.word	0xffffffff


	//   ....[23]....
        /*00b8*/ 	.word	0xffffffff


	//   ....[24]....
        /*00bc*/ 	.word	0xffffffff


	//   ....[25]....
        /*00c0*/ 	.word	0xffffffff


	//   ....[26]....
        /*00c4*/ 	.word	0xffffffff


	//   ....[27]....
        /*00c8*/ 	.word	0xffffffff


	//   ....[28]....
        /*00cc*/ 	.word	0xffffffff


	//   ....[29]....
        /*00d0*/ 	.word	0xffffffff


	//   ....[30]....
        /*00d4*/ 	.word	0xffffffff


	//   ....[31]....
        /*00d8*/ 	.word	0xffffffff


	//   ....[32]....
        /*00dc*/ 	.word	0xffffffff


	//   ....[33]....
        /*00e0*/ 	.word	0xffffffff


	//   ....[34]....
        /*00e4*/ 	.word	0xffffffff


	//   ....[35]....
        /*00e8*/ 	.word	0xffffffff


	//   ....[36]....
        /*00ec*/ 	.word	0xffffffff


	//   ....[37]....
        /*00f0*/ 	.word	0xffffffff


	//   ....[38]....
        /*00f4*/ 	.word	0xffffffff


	//   ....[39]....
        /*00f8*/ 	.word	0xffffffff


	//   ....[40]....
        /*00fc*/ 	.word	0xffffffff


	//   ....[41]....
        /*0100*/ 	.word	0xffffffff


	//   ....[42]....
        /*0104*/ 	.word	0xffffffff


	//   ....[43]....
        /*0108*/ 	.word	0xffffffff


	//   ....[44]....
        /*010c*/ 	.word	0xffffffff


	//   ....[45]....
        /*0110*/ 	.word	0xffffffff


	//   ....[46]....
        /*0114*/ 	.word	0xffffffff


	//   ....[47]....
        /*0118*/ 	.word	0xffffffff


	//   ....[48]....
        /*011c*/ 	.word	0xffffffff


	//   ....[49]....
        /*0120*/ 	.word	0xffffffff


	//   ....[50]....
        /*0124*/ 	.word	0xffffffff


	//   ....[51]....
        /*0128*/ 	.word	0xffffffff


	//   ....[52]....
        /*012c*/ 	.word	0xffffffff


	//   ....[53]....
        /*0130*/ 	.word	0xffffffff


	//   ....[54]....
        /*0134*/ 	.word	0xffffffff


	//   ....[55]....
        /*0138*/ 	.word	0xffffffff


	//   ....[56]....
        /*013c*/ 	.word	0xffffffff


	//   ....[57]....
        /*0140*/ 	.word	0xffffffff


	//   ....[58]....
        /*0144*/ 	.word	0xffffffff


	//   ....[59]....
        /*0148*/ 	.word	0xffffffff


	//----- nvinfo : EIATTR_COOP_GROUP_INSTR_OFFSETS
	.align		4
.L_545:
        /*014c*/ 	.byte	0x04, 0x28
        /*014e*/ 	.short	(.L_547 - .L_546)


	//   ....[0]....
.L_546:
        /*0150*/ 	.word	0x00000b10


	//   ....[1]....
        /*0154*/ 	.word	0x00000b40


	//   ....[2]....
        /*0158*/ 	.word	0x00000b60


	//   ....[3]....
        /*015c*/ 	.word	0x00000b70


	//   ....[4]....
        /*0160*/ 	.word	0x00000ca0


	//   ....[5]....
        /*0164*/ 	.word	0x00000cd0


	//   ....[6]....
        /*0168*/ 	.word	0x00000d00


	//   ....[7]....
        /*016c*/ 	.word	0x00000d20


	//   ....[8]....
        /*0170*/ 	.word	0x00000e50


	//   ....[9]....
        /*0174*/ 	.word	0x00000e80


	//   ....[10]....
        /*0178*/ 	.word	0x00000eb0


	//   ....[11]....
        /*017c*/ 	.word	0x00000ed0


	//   ....[12]....
        /*0180*/ 	.word	0x00001000


	//   ....[13]....
        /*0184*/ 	.word	0x00001030


	//   ....[14]....
        /*0188*/ 	.word	0x00001060


	//   ....[15]....
        /*018c*/ 	.word	0x00001080


	//   ....[16]....
        /*0190*/ 	.word	0x000011b0


	//   ....[17]....
        /*0194*/ 	.word	0x000011f0


	//   ....[18]....
        /*0198*/ 	.word	0x00001220


	//   ....[19]....
        /*019c*/ 	.word	0x00001260


	//   ....[20]....
        /*01a0*/ 	.word	0x00001f30


	//   ....[21]....
        /*01a4*/ 	.word	0x00001f40


	//   ....[22]....
        /*01a8*/ 	.word	0x00001f50


	//   ....[23]....
        /*01ac*/ 	.word	0x00001f60


	//   ....[24]....
        /*01b0*/ 	.word	0x00002090


	//   ....[25]....
        /*01b4*/ 	.word	0x000020d0


	//   ....[26]....
        /*01b8*/ 	.word	0x00002100


	//   ....[27]....
        /*01bc*/ 	.word	0x00002110


	//   ....[28]....
        /*01c0*/ 	.word	0x00002250


	//   ....[29]....
        /*01c4*/ 	.word	0x00002290


	//   ....[30]....
        /*01c8*/ 	.word	0x000022c0


	//   ....[31]....
        /*01cc*/ 	.word	0x000022d0


	//   ....[32]....
        /*01d0*/ 	.word	0x00002410


	//   ....[33]....
        /*01d4*/ 	.word	0x00002450


	//   ....[34]....
        /*01d8*/ 	.word	0x00002480


	//   ....[35]....
        /*01dc*/ 	.word	0x00002490


	//   ....[36]....
        /*01e0*/ 	.word	0x000025d0


	//   ....[37]....
        /*01e4*/ 	.word	0x00002610


	//   ....[38]....
        /*01e8*/ 	.word	0x00002640


	//   ....[39]....
        /*01ec*/ 	.word	0x00002660


	//   ....[40]....
        /*01f0*/ 	.word	0x00006110


	//   ....[41]....
        /*01f4*/ 	.word	0x00006140


	//   ....[42]....
        /*01f8*/ 	.word	0x00006160


	//   ....[43]....
        /*01fc*/ 	.word	0x00006170


	//   ....[44]....
        /*0200*/ 	.word	0x000062a0


	//   ....[45]....
        /*0204*/ 	.word	0x000062d0


	//   ....[46]....
        /*0208*/ 	.word	0x00006300


	//   ....[47]....
        /*020c*/ 	.word	0x00006320


	//   ....[48]....
        /*0210*/ 	.word	0x00006450


	//   ....[49]....
        /*0214*/ 	.word	0x00006480


	//   ....[50]....
        /*0218*/ 	.word	0x000064b0


	//   ....[51]....
        /*021c*/ 	.word	0x000064d0


	//   ....[52]....
        /*0220*/ 	.word	0x00006600


	//   ....[53]....
        /*0224*/ 	.word	0x00006630


	//   ....[54]....
        /*0228*/ 	.word	0x00006660


	//   ....[55]....
        /*022c*/ 	.word	0x00006680


	//   ....[56]....
        /*0230*/ 	.word	0x000067b0


	//   ....[57]....
        /*0234*/ 	.word	0x000067f0


	//   ....[58]....
        /*0238*/ 	.word	0x00006820


	//   ....[59]....
        /*023c*/ 	.word	0x00006830


	//----- nvinfo : EIATTR_VRC_CTA_INIT_COUNT
	.align		4
.L_547:
        /*0240*/ 	.byte	0x02, 0x4a
	.zero		1
	.zero		1


	//----- nvinfo : EIATTR_EXIT_INSTR_OFFSETS
	.align		4
        /*0244*/ 	.byte	0x04, 0x1c
        /*0246*/ 	.short	(.L_549 - .L_548)


	//   ....[0]....
.L_548:
        /*0248*/ 	.word	0x00000030


	//   ....[1]....
        /*024c*/ 	.word	0x00007470


	//   ....[2]....
        /*0250*/ 	.word	0x000074b0


	//----- nvinfo : EIATTR_MAX_THREADS
	.align		4
.L_549:
        /*0254*/ 	.byte	0x04, 0x05
        /*0256*/ 	.short	(.L_551 - .L_550)
.L_550:
        /*0258*/ 	.word	0x00000100
        /*025c*/ 	.word	0x00000001
        /*0260*/ 	.word	0x00000001


	//----- nvinfo : EIATTR_CRS_STACK_SIZE
	.align		4
.L_551:
        /*0264*/ 	.byte	0x04, 0x1e
        /*0266*/ 	.short	(.L_553 - .L_552)
.L_552:
        /*0268*/ 	.word	0x00000000


	//----- nvinfo : EIATTR_CBANK_PARAM_SIZE
	.align		4
.L_553:
        /*026c*/ 	.byte	0x03, 0x19
        /*026e*/ 	.short	0x0015


	//----- nvinfo : EIATTR_PARAM_CBANK
	.align		4
        /*0270*/ 	.byte	0x04, 0x0a
        /*0272*/ 	.short	(.L_555 - .L_554)
	.align		4
.L_554:
        /*0274*/ 	.word	index@(.nv.constant0._ZN6thrust24THRUST_300001_SM_1000_NS8cuda_cub4core6detail13_kernel_agentINS1_8__reduce11ReduceAgentIPN4cuda3std3__45tupleIJdlEEESC_SB_lNS1_9__extrema9arg_min_fIdlNS9_4lessIdEEEEEEJSC_SC_iSH_EEEvDpT0_)
        /*0278*/ 	.short	0x0380
        /*027a*/ 	.short	0x0015


	//----- nvinfo : EIATTR_SW_WAR
	.align		4
.L_555:
        /*027c*/ 	.byte	0x04, 0x36
        /*027e*/ 	.short	(.L_557 - .L_556)
.L_556:
        /*0280*/ 	.word	0x00000008
.L_557:


//--------------------- .nv.info._ZN6thrust24THRUST_300001_SM_1000_NS8cuda_cub4core6detail13_kernel_agentINS1_8__reduce11ReduceAgentINS0_12zip_iteratorIN4cuda3std3__45tupleIJNS0_6detail15normal_iteratorINS0_10device_ptrIdEEEENS0_17counting_iteratorIlNS0_11use_defaultESI_SI_EEEEEEEPNSB_IJdlEEESM_lNS1_9__extrema9arg_min_fIdlNSA_4lessIdEEEEEEJSL_SN_lN3cub18CUB_300001_SM_100013GridEvenShareIlEENSV_9GridQueueIyEESS_EEEvDpT0_ --------------------------
	.section	.nv.info._ZN6thrust24THRUST_300001_SM_1000_NS8cuda_cub4core6detail13_kernel_agentINS1_8__reduce11ReduceAgentINS0_12zip_iteratorIN4cuda3std3__45tupleIJNS0_6detail15normal_iteratorINS0_10device_ptrIdEEEENS0_17counting_iteratorIlNS0_11use_defaultESI_SI_EEEEEEEPNSB_IJdlEEESM_lNS1_9__extrema9arg_min_fIdlNSA_4lessIdEEEEEEJSL_SN_lN3cub18CUB_300001_SM_100013GridEvenShareIlEENSV_9GridQueueIyEESS_EEEvDpT0_,"",@"SHT_CUDA_INFO"
	.sectionflags	@""
	.align	4


	//----- nvinfo : EIATTR_CUDA_API_VERSION
	.align		4
        /*0000*/ 	.byte	0x04, 0x37
        /*0002*/ 	.short	(.L_559 - .L_558)
.L_558:
        /*0004*/ 	.word	0x00000082


	//----- nvinfo : EIATTR_KPARAM_INFO
	.align		4
.L_559:
        /*0008*/ 	.byte	0x04, 0x17
        /*000a*/ 	.short	(.L_561 - .L_560)
.L_560:
        /*000c*/ 	.word	0x00000000
        /*0010*/ 	.short	0x0005
        /*0012*/ 	.short	0x0070
        /*0014*/ 	.byte	0x00, 0xf0, 0x05, 0x00


	//----- nvinfo : EIATTR_KPARAM_INFO
	.align		4
.L_561:
        /*0018*/ 	.byte	0x04, 0x17
        /*001a*/ 	.short	(.L_563 - .L_562)
.L_562:
        /*001c*/ 	.word	0x00000000
        /*0020*/ 	.short	0x0004
        /*0022*/ 	.short	0x0068
        /*0024*/ 	.byte	0x00, 0xf0, 0x21, 0x00


	//----- nvinfo : EIATTR_KPARAM_INFO
	.align		4
.L_563:
        /*0028*/ 	.byte	0x04, 0x17
        /*002a*/ 	.short	(.L_565 - .L_564)
.L_564:
        /*002c*/ 	.word	0x00000000
        /*0030*/ 	.short	0x0003
        /*0032*/ 	.short	0x0020
        /*0034*/ 	.byte	0x00, 0xf0, 0x21, 0x01


	//----- nvinfo : EIATTR_KPARAM_INFO
	.align		4
.L_565:
        /*0038*/ 	.byte	0x04, 0x17
        /*003a*/ 	.short	(.L_567 - .L_566)
.L_566:
        /*003c*/ 	.word	0x00000000
        /*0040*/ 	.short	0x0002
        /*0042*/ 	.short	0x0018
        /*0044*/ 	.byte	0x00, 0xf0, 0x21, 0x00


	//----- nvinfo : EIATTR_KPARAM_INFO
	.align		4
.L_567:
        /*0048*/ 	.byte	0x04, 0x17
        /*004a*/ 	.short	(.L_569 - .L_568)
.L_568:
        /*004c*/ 	.word	0x00000000
        /*0050*/ 	.short	0x0001
        /*0052*/ 	.short	0x0010
        /*0054*/ 	.byte	0x00, 0xf5, 0x21, 0x00


	//----- nvinfo : EIATTR_KPARAM_INFO
	.align		4
.L_569:
        /*0058*/ 	.byte	0x04, 0x17
        /*005a*/ 	.short	(.L_571 - .L_570)
.L_570:
        /*005c*/ 	.word	0x00000000
        /*0060*/ 	.short	0x0000
        /*0062*/ 	.short	0x0000
        /*0064*/ 	.byte	0x00, 0xf0, 0x41, 0x00


	//----- nvinfo : EIATTR_SPARSE_MMA_MASK
	.align		4
.L_571:
        /*0068*/ 	.byte	0x03, 0x50
        /*006a*/ 	.short	0x0000


	//----- nvinfo : EIATTR_MAXREG_COUNT
	.align		4
        /*006c*/ 	.byte	0x03, 0x1b
        /*006e*/ 	.short	0x00ff


	//----- nvinfo : EIATTR_NUM_BARRIERS
	.align		4
        /*0070*/ 	.byte	0x02, 0x4c
        /*0072*/ 	.byte	0x01
	.zero		1


	//----- nvinfo : EIATTR_MERCURY_ISA_VERSION
	.align		4
        /*0074*/ 	.byte	0x03, 0x5f
        /*0076*/ 	.short	0x0101


	//----- nvinfo : EIATTR_COOP_GROUP_MASK_REGIDS
	.align		4
        /*0078*/ 	.byte	0x04, 0x29
        /*007a*/ 	.short	(.L_573 - .L_572)


	//   ....[0]....
.L_572:
        /*007c*/ 	.word	0xffffffff


	//   ....[1]....
        /*0080*/ 	.word	0xffffffff


	//   ....[2]....
        /*0084*/ 	.word	0xffffffff


	//   ....[3]....
        /*0088*/ 	.word	0xffffffff


	//   ....[4]....
        /*008c*/ 	.word	0xffffffff


	//   ....[5]....
        /*0090*/ 	.word	0xffffffff


	//   ....[6]....
        /*0094*/ 	.word	0xffffffff


	//   ....[7]....
        /*0098*/ 	.word	0xffffffff


	//   ....[8]....
        /*009c*/ 	.word	0xffffffff


	//   ....[9]....
        /*00a0*/ 	.word	0xffffffff


	//   ....[10]....
        /*00a4*/ 	.word	0xffffffff


	//   ....[11]....
        /*00a8*/ 	.word	0xffffffff


	//   ....[12]....
        /*00ac*/ 	.word	0xffffffff


	//   ....[13]....
        /*00b0*/ 	.word	0xffffffff


	//   ....[14]....
        /*00b4*/ 	.word	0xffffffff


	//   ....[15]....
        /*00b8*/ 	.word	0xffffffff


	//   ....[16]....
        /*00bc*/ 	.word	0xffffffff


	//   ....[17]....
        /*00c0*/ 	.word	0xffffffff


	//   ....[18]....
        /*00c4*/ 	.word	0xffffffff


	//   ....[19]....
        /*00c8*/ 	.word	0xffffffff


	//   ....[20]....
        /*00cc*/ 	.word	0xffffffff


	//   ....[21]....
        /*00d0*/ 	.word	0xffffffff


	//   ....[22]....
        /*00d4*/ 	.word	0xffffffff


	//   ....[23]....
        /*00d8*/ 	.word	0xffffffff


	//   ....[24]....
        /*00dc*/ 	.word	0xffffffff


	//   ....[25]....
        /*00e0*/ 	.word	0xffffffff


	//   ....[26]....
        /*00e4*/ 	.word	0xffffffff


	//   ....[27]....
        /*00e8*/ 	.word	0xffffffff


	//   ....[28]....
        /*00ec*/ 	.word	0xffffffff


	//   ....[29]....
        /*00f0*/ 	.word	0xffffffff


	//   ....[30]....
        /*00f4*/ 	.word	0xffffffff


	//   ....[31]....
        /*00f8*/ 	.word	0xffffffff


	//   ....[32]....
        /*00fc*/ 	.word	0xffffffff


	//   ....[33]....
        /*0100*/ 	.word	0xffffffff


	//   ....[34]....
        /*0104*/ 	.word	0xffffffff


	//   ....[35]....
        /*0108*/ 	.word	0xffffffff


	//   ....[36]....
        /*010c*/ 	.word	0xffffffff


	//   ....[37]....
        /*0110*/ 	.word	0xffffffff


	//   ....[38]....
        /*0114*/ 	.word	0xffffffff


	//   ....[39]....
        /*0118*/ 	.word	0xffffffff


	//   ....[40]....
        /*011c*/ 	.word	0xffffffff


	//   ....[41]....
        /*0120*/ 	.word	0xffffffff


	//   ....[42]....
        /*0124*/ 	.word	0xffffffff


	//   ....[43]....
        /*0128*/ 	.word	0xffffffff


	//   ....[44]....
        /*012c*/ 	.word	0xffffffff


	//   ....[45]....
        /*0130*/ 	.word	0xffffffff


	//   ....[46]....
        /*0134*/ 	.word	0xffffffff


	//   ....[47]....
        /*0138*/ 	.word	0xffffffff


	//   ....[48]....
        /*013c*/ 	.word	0xffffffff


	//   ....[49]....
        /*0140*/ 	.word	0xffffffff


	//   ....[50]....
        /*0144*/ 	.word	0xffffffff


	//   ....[51]....
        /*0148*/ 	.word	0xffffffff


	//   ....[52]....
        /*014c*/ 	.word	0xffffffff


	//   ....[53]....
        /*0150*/ 	.word	0xffffffff


	//   ....[54]....
        /*0154*/ 	.word	0xffffffff


	//   ....[55]....
        /*0158*/ 	.word	0xffffffff


	//   ....[56]....
        /*015c*/ 	.word	0xffffffff


	//   ....[57]....
        /*0160*/ 	.word	0xffffffff


	//   ....[58]....
        /*0164*/ 	.word	0xffffffff


	//   ....[59]....
        /*0168*/ 	.word	0xffffffff


	//----- nvinfo : EIATTR_COOP_GROUP_INSTR_OFFSETS
	.align		4
.L_573:
        /*016c*/ 	.byte	0x04, 0x28
        /*016e*/ 	.short	(.L_575 - .L_574)


	//   ....[0]....
.L_574:
        /*0170*/ 	.word	0x00000d40


	//   ....[1]....
        /*0174*/ 	.word	0x00000d70


	//   ....[2]....
        /*0178*/ 	.word	0x00000d90


	//   ....[3]....
        /*017c*/ 	.word	0x00000da0


	//   ....[4]....
        /*0180*/ 	.word	0x00000ed0


	//   ....[5]....
        /*0184*/ 	.word	0x00000f00


	//   ....[6]....
        /*0188*/ 	.word	0x00000f30


	//   ....[7]....
        /*018c*/ 	.word	0x00000f50


	//   ....[8]....
        /*0190*/ 	.word	0x00001080


	//   ....[9]....
        /*0194*/ 	.word	0x000010b0


	//   ....[10]....
        /*0198*/ 	.word	0x000010e0


	//   ....[11]....
        /*019c*/ 	.word	0x00001100


	//   ....[12]....
        /*01a0*/ 	.word	0x00001230


	//   ....[13]....
        /*01a4*/ 	.word	0x00001260


	//   ....[14]....
        /*01a8*/ 	.word	0x00001290


	//   ....[15]....
        /*01ac*/ 	.word	0x000012b0


	//   ....[16]....
        /*01b0*/ 	.word	0x000013e0


	//   ....[17]....
        /*01b4*/ 	.word	0x00001420


	//   ....[18]....
        /*01b8*/ 	.word	0x00001450


	//   ....[19]....
        /*01bc*/ 	.word	0x00001490


	//   ....[20]....
        /*01c0*/ 	.word	0x00002160


	//   ....[21]....
        /*01c4*/ 	.word	0x00002170


	//   ....[22]....
        /*01c8*/ 	.word	0x00002180


	//   ....[23]....
        /*01cc*/ 	.word	0x00002190


	//   ....[24]....
        /*01d0*/ 	.word	0x000022c0


	//   ....[25]....
        /*01d4*/ 	.word	0x00002300


	//   ....[26]....
        /*01d8*/ 	.word	0x00002330


	//   ....[27]....
        /*01dc*/ 	.word	0x00002340


	//   ....[28]....
        /*01e0*/ 	.word	0x00002480


	//   ....[29]....
        /*01e4*/ 	.word	0x000024c0


	//   ....[30]....
        /*01e8*/ 	.word	0x000024f0


	//   ....[31]....
        /*01ec*/ 	.word	0x00002510


	//   ....[32]....
        /*01f0*/ 	.word	0x00002640


	//   ....[33]....
        /*01f4*/ 	.word	0x00002680


	//   ....[34]....
        /*01f8*/ 	.word	0x000026b0


	//   ....[35]....
        /*01fc*/ 	.word	0x000026c0


	//   ....[36]....
        /*0200*/ 	.word	0x00002800


	//   ....[37]....
        /*0204*/ 	.word	0x00002840


	//   ....[38]....
        /*0208*/ 	.word	0x00002870


	//   ....[39]....
        /*020c*/ 	.word	0x00002890


	//   ....[40]....
        /*0210*/ 	.word	0x00005490


	//   ....[41]....
        /*0214*/ 	.word	0x000054c0


	//   ....[42]....
        /*0218*/ 	.word	0x000054e0


	//   ....[43]....
        /*021c*/ 	.word	0x000054f0


	//   ....[44]....
        /*0220*/ 	.word	0x00005620


	//   ....[45]....
        /*0224*/ 	.word	0x00005650


	//   ....[46]....
        /*0228*/ 	.word	0x00005680


	//   ....[47]....
        /*022c*/ 	.word	0x000056a0


	//   ....[48]....
        /*0230*/ 	.word	0x000057d0


	//   ....[49]....
        /*0234*/ 	.word	0x00005800


	//   ....[50]....
        /*0238*/ 	.word	0x00005830


	//   ....[51]....
        /*023c*/ 	.word	0x00005850


	//   ....[52]....
        /*0240*/ 	.word	0x00005980


	//   ....[53]....
        /*0244*/ 	.word	0x000059b0


	//   ....[54]....
        /*0248*/ 	.word	0x000059e0


	//   ....[55]....
        /*024c*/ 	.word	0x00005a00


	//   ....[56]....
        /*0250*/ 	.word	0x00005b30


	//   ....[57]....
        /*0254*/ 	.word	0x00005b70


	//   ....[58]....
        /*0258*/ 	.word	0x00005ba0


	//   ....[59]....
        /*025c*/ 	.word	0x00005be0


	//----- nvinfo : EIATTR_VRC_CTA_INIT_COUNT
	.align		4
.L_575:
        /*0260*/ 	.byte	0x02, 0x4a
	.zero		1
	.zero		1


	//----- nvinfo : EIATTR_EXIT_INSTR_OFFSETS
	.align		4
        /*0264*/ 	.byte	0x04, 0x1c
        /*0266*/ 	.short	(.L_577 - .L_576)


	//   ....[0]....
.L_576:
        /*0268*/ 	.word	0x000067f0


	//   ....[1]....
        /*026c*/ 	.word	0x00006840


	//----- nvinfo : EIATTR_MAX_THREADS
	.align		4
.L_577:
        /*0270*/ 	.byte	0x04, 0x05
        /*0272*/ 	.short	(.L_579 - .L_578)
.L_578:
        /*0274*/ 	.word	0x00000100
        /*0278*/ 	.word	0x00000001
        /*027c*/ 	.word	0x00000001


	//----- nvinfo : EIATTR_CRS_STACK_SIZE
	.align		4
.L_579:
        /*0280*/ 	.byte	0x04, 0x1e
        /*0282*/ 	.short	(.L_581 - .L_580)
.L_580:
        /*0284*/ 	.word	0x00000000


	//----- nvinfo : EIATTR_CBANK_PARAM_SIZE
	.align		4
.L_581:
        /*0288*/ 	.byte	0x03, 0x19
        /*028a*/ 	.short	0x0071


	//----- nvinfo : EIATTR_PARAM_CBANK
	.align		4
        /*028c*/ 	.byte	0x04, 0x0a
        /*028e*/ 	.short	(.L_583 - .L_582)
	.align		4
.L_582:
        /*0290*/ 	.word	index@(.nv.constant0._ZN6thrust24THRUST_300001_SM_1000_NS8cuda_cub4core6detail13_kernel_agentINS1_8__reduce11ReduceAgentINS0_12zip_iteratorIN4cuda3std3__45tupleIJNS0_6detail15normal_iteratorINS0_10device_ptrIdEEEENS0_17counting_iteratorIlNS0_11use_defaultESI_SI_EEEEEEEPNSB_IJdlEEESM_lNS1_9__extrema9arg_min_fIdlNSA_4lessIdEEEEEEJSL_SN_lN3cub18CUB_300001_SM_100013GridEvenShareIlEENSV_9GridQueueIyEESS_EEEvDpT0_)
        /*0294*/ 	.short	0x0380
        /*0296*/ 	.short	0x0071


	//----- nvinfo : EIATTR_SW_WAR
	.align		4
.L_583:
        /*0298*/ 	.byte	0x04, 0x36
        /*029a*/ 	.short	(.L_585 - .L_584)
.L_584:
        /*029c*/ 	.word	0x00000008
.L_585:


//--------------------- .nv.info._ZN6thrust24THRUST_300001_SM_1000_NS8cuda_cub4core6detail13_kernel_agentINS1_8__reduce11ReduceAgentINS0_12zip_iteratorIN4cuda3std3__45tupleIJNS0_6detail15normal_iteratorINS0_10device_ptrIdEEEENS0_17counting_iteratorIlNS0_11use_defaultESI_SI_EEEEEEEPNSB_IJdlEEESM_lNS1_9__extrema9arg_min_fIdlNSA_4lessIdEEEEEEJSL_SN_lSS_EEEvDpT0_ --------------------------
	.section	.nv.info._ZN6thrust24THRUST_300001_SM_1000_NS8cuda_cub4core6detail13_kernel_agentINS1_8__reduce11ReduceAgentINS0_12zip_iteratorIN4cuda3std3__45tupleIJNS0_6detail15normal_iteratorINS0_10device_ptrIdEEEENS0_17counting_iteratorIlNS0_11use_defaultESI_SI_EEEEEEEPNSB_IJdlEEESM_lNS1_9__extrema9arg_min_fIdlNSA_4lessIdEEEEEEJSL_SN_lSS_EEEvDpT0_,"",@"SHT_CUDA_INFO"
	.sectionflags	@""
	.align	4


	//----- nvinfo : EIATTR_CUDA_API_VERSION
	.align		4
        /*0000*/ 	.byte	0x04, 0x37
        /*0002*/ 	.short	(.L_587 - .L_586)
.L_586:
        /*0004*/ 	.word	0x00000082


	//----- nvinfo : EIATTR_KPARAM_INFO
	.align		4
.L_587:
        /*0008*/ 	.byte	0x04, 0x17
        /*000a*/ 	.short	(.L_589 - .L_588)
.L_588:
        /*000c*/ 	.word	0x00000000
        /*0010*/ 	.short	0x0003
        /*0012*/ 	.short	0x0020
        /*0014*/ 	.byte	0x00, 0xf0, 0x05, 0x00


	//----- nvinfo : EIATTR_KPARAM_INFO
	.align		4
.L_589:
        /*0018*/ 	.byte	0x04, 0x17
        /*001a*/ 	.short	(.L_591 - .L_590)
.L_590:
        /*001c*/ 	.word	0x00000000
        /*0020*/ 	.short	0x0002
        /*0022*/ 	.short	0x0018
        /*0024*/ 	.byte	0x00, 0xf0, 0x21, 0x00


	//----- nvinfo : EIATTR_KPARAM_INFO
	.align		4
.L_591:
        /*0028*/ 	.byte	0x04, 0x17
        /*002a*/ 	.short	(.L_593 - .L_592)
.L_592:
        /*002c*/ 	.word	0x00000000
        /*0030*/ 	.short	0x0001
        /*0032*/ 	.short	0x0010
        /*0034*/ 	.byte	0x00, 0xf5, 0x21, 0x00


	//----- nvinfo : EIATTR_KPARAM_INFO
	.align		4
.L_593:
        /*0038*/ 	.byte	0x04, 0x17
        /*003a*/ 	.short	(.L_595 - .L_594)
.L_594:
        /*003c*/ 	.word	0x00000000
        /*0040*/ 	.short	0x0000
        /*0042*/ 	.short	0x0000
        /*0044*/ 	.byte	0x00, 0xf0, 0x41, 0x00


	//----- nvinfo : EIATTR_SPARSE_MMA_MASK
	.align		4
.L_595:
        /*0048*/ 	.byte	0x03, 0x50
        /*004a*/ 	.short	0x0000


	//----- nvinfo : EIATTR_MAXREG_COUNT
	.align		4
        /*004c*/ 	.byte	0x03, 0x1b
        /*004e*/ 	.short	0x00ff


	//----- nvinfo : EIATTR_NUM_BARRIERS
	.align		4
        /*0050*/ 	.byte	0x02, 0x4c
        /*0052*/ 	.byte	0x01
	.zero		1


	//----- nvinfo : EIATTR_MERCURY_ISA_VERSION
	.align		4
        /*0054*/ 	.byte	0x03, 0x5f
        /*0056*/ 	.short	0x0101


	//----- nvinfo : EIATTR_COOP_GROUP_MASK_REGIDS
	.align		4
        /*0058*/ 	.byte	0x04, 0x29
        /*005a*/ 	.short	(.L_597 - .L_596)


	//   ....[0]....
.L_596:
        /*005c*/ 	.word	0xffffffff


	//   ....[1]....
        /*0060*/ 	.word	0xffffffff


	//   ....[2]....
        /*0064*/ 	.word	0xffffffff


	//   ....[3]....
        /*0068*/ 	.word	0xffffffff


	//   ....[4]....
        /*006c*/ 	.word	0xffffffff


	//   ....[5]....
        /*0070*/ 	.word	0xffffffff


	//   ....[6]....
        /*0074*/ 	.word	0xffffffff


	//   ....[7]....
        /*0078*/ 	.word	0xffffffff


	//   ....[8]....
        /*007c*/ 	.word	0xffffffff


	//   ....[9]....
        /*0080*/ 	.word	0xffffffff


	//   ....[10]....
        /*0084*/ 	.word	0xffffffff


	//   ....[11]....
        /*0088*/ 	.word	0xffffffff


	//   ....[12]....
        /*008c*/ 	.word	0xffffffff


	//   ....[13]....
        /*0090*/ 	.word	0xffffffff


	//   ....[14]....
        /*0094*/ 	.word	0xffffffff


	//   ....[15]....
        /*0098*/ 	.word	0xffffffff


	//   ....[16]....
        /*009c*/ 	.word	0xffffffff


	//   ....[17]....
        /*00a0*/ 	.word	0xffffffff


	//   ....[18]....
        /*00a4*/ 	.word	0xffffffff


	//   ....[19]....
        /*00a8*/ 	.word	0xffffffff


	//   ....[20]....
        /*00ac*/ 	.word	0xffffffff


	//   ....[21]....
        /*00b0*/ 	.word	0xffffffff


	//   ....[22]....
        /*00b4*/ 	.word	0xffffffff


	//   ....[23]....
        /*00b8*/ 	.word	0xffffffff


	//   ....[24]....
        /*00bc*/ 	.word	0xffffffff


	//   ....[25]....
        /*00c0*/ 	.word	0xffffffff


	//   ....[26]....
        /*00c4*/ 	.word	0xffffffff


	//   ....[27]....
        /*00c8*/ 	.word	0xffffffff


	//   ....[28]....
        /*00cc*/ 	.word	0xffffffff


	//   ....[29]....
        /*00d0*/ 	.word	0xffffffff


	//   ....[30]....
        /*00d4*/ 	.word	0xffffffff


	//   ....[31]....
        /*00d8*/ 	.word	0xffffffff


	//   ....[32]....
        /*00dc*/ 	.word	0xffffffff


	//   ....[33]....
        /*00e0*/ 	.word	0xffffffff


	//   ....[34]....
        /*00e4*/ 	.word	0xffffffff


	//   ....[35]....
        /*00e8*/ 	.word	0xffffffff


	//   ....[36]....
        /*00ec*/ 	.word	0xffffffff


	//   ....[37]....
        /*00f0*/ 	.word	0xffffffff


	//   ....[38]....
        /*00f4*/ 	.word	0xffffffff


	//   ....[39]....
        /*00f8*/ 	.word	0xffffffff


	//   ....[40]....
        /*00fc*/ 	.word	0xffffffff


	//   ....[41]....
        /*0100*/ 	.word	0xffffffff


	//   ....[42]....
        /*0104*/ 	.word	0xffffffff


	//   ....[43]....
        /*0108*/ 	.word	0xffffffff


	//   ....[44]....
        /*010c*/ 	.word	0xffffffff


	//   ....[45]....
        /*0110*/ 	.word	0xffffffff


	//   ....[46]....
        /*0114*/ 	.word	0xffffffff


	//   ....[47]....
        /*0118*/ 	.word	0xffffffff


	//   ....[48]....
        /*011c*/ 	.word	0xffffffff


	//   ....[49]....
        /*0120*/ 	.word	0xffffffff


	//   ....[50]....
        /*0124*/ 	.word	0xffffffff


	//   ....[51]....
        /*0128*/ 	.word	0xffffffff


	//   ....[52]....
        /*012c*/ 	.word	0xffffffff


	//   ....[53]....
        /*0130*/ 	.word	0xffffffff


	//   ....[54]....
        /*0134*/ 	.word	0xffffffff


	//   ....[55]....
        /*0138*/ 	.word	0xffffffff


	//   ....[56]....
        /*013c*/ 	.word	0xffffffff


	//   ....[57]....
        /*0140*/ 	.word	0xffffffff


	//   ....[58]....
        /*0144*/ 	.word	0xffffffff


	//   ....[59]....
        /*0148*/ 	.word	0xffffffff


	//----- nvinfo : EIATTR_COOP_GROUP_INSTR_OFFSETS
	.align		4
.L_597:
        /*014c*/ 	.byte	0x04, 0x28
        /*014e*/ 	.short	(.L_599 - .L_598)


	//   ....[0]....
.L_598:
        /*0150*/ 	.word	0x00000c70


	//   ....[1]....
        /*0154*/ 	.word	0x00000ca0


	//   ....[2]....
        /*0158*/ 	.word	0x00000cc0


	//   ....[3]....
        /*015c*/ 	.word	0x00000cd0


	//   ....[4]....
        /*0160*/ 	.word	0x00000e00


	//   ....[5]....
        /*0164*/ 	.word	0x00000e30


	//   ....[6]....
        /*0168*/ 	.word	0x00000e60


	//   ....[7]....
        /*016c*/ 	.word	0x00000e80


	//   ....[8]....
        /*0170*/ 	.word	0x00000fb0


	//   ....[9]....
        /*0174*/ 	.word	0x00000fe0


	//   ....[10]....
        /*0178*/ 	.word	0x00001010


	//   ....[11]....
        /*017c*/ 	.word	0x00001030


	//   ....[12]....
        /*0180*/ 	.word	0x00001160


	//   ....[13]....
        /*0184*/ 	.word	0x00001190


	//   ....[14]....
        /*0188*/ 	.word	0x000011c0


	//   ....[15]....
        /*018c*/ 	.word	0x000011e0


	//   ....[16]....
        /*0190*/ 	.word	0x00001310


	//   ....[17]....
        /*0194*/ 	.word	0x00001350


	//   ....[18]....
        /*0198*/ 	.word	0x00001380


	//   ....[19]....
        /*019c*/ 	.word	0x000013c0


	//   ....[20]....
        /*01a0*/ 	.word	0x00002090


	//   ....[21]....
        /*01a4*/ 	.word	0x000020a0


	//   ....[22]....
        /*01a8*/ 	.word	0x000020b0


	//   ....[23]....
        /*01ac*/ 	.word	0x000020c0


	//   ....[24]....
        /*01b0*/ 	.word	0x000021f0


	//   ....[25]....
        /*01b4*/ 	.word	0x00002230


	//   ....[26]....
        /*01b8*/ 	.word	0x00002260


	//   ....[27]....
        /*01bc*/ 	.word	0x00002270


	//   ....[28]....
        /*01c0*/ 	.word	0x000023b0


	//   ....[29]....
        /*01c4*/ 	.word	0x000023f0


	//   ....[30]....
        /*01c8*/ 	.word	0x00002420


	//   ....[31]....
        /*01cc*/ 	.word	0x00002430


	//   ....[32]....
        /*01d0*/ 	.word	0x00002570


	//   ....[33]....
        /*01d4*/ 	.word	0x000025b0


	//   ....[34]....
        /*01d8*/ 	.word	0x000025e0


	//   ....[35]....
        /*01dc*/ 	.word	0x000025f0


	//   ....[36]....
        /*01e0*/ 	.word	0x00002730


	//   ....[37]....
        /*01e4*/ 	.word	0x00002770


	//   ....[38]....
        /*01e8*/ 	.word	0x000027a0


	//   ....[39]....
        /*01ec*/ 	.word	0x000027c0


	//   ....[40]....
        /*01f0*/ 	.word	0x00004f70


	//   ....[41]....
        /*01f4*/ 	.word	0x00004fa0


	//   ....[42]....
        /*01f8*/ 	.word	0x00004fc0


	//   ....[43]....
        /*01fc*/ 	.word	0x00004fd0


	//   ....[44]....
        /*0200*/ 	.word	0x00005100


	//   ....[45]....
        /*0204*/ 	.word	0x00005130


	//   ....[46]....
        /*0208*/ 	.word	0x00005160


	//   ....[47]....
        /*020c*/ 	.word	0x00005180


	//   ....[48]....
        /*0210*/ 	.word	0x000052b0


	//   ....[49]....
        /*0214*/ 	.word	0x000052e0


	//   ....[50]....
        /*0218*/ 	.word	0x00005310


	//   ....[51]....
        /*021c*/ 	.word	0x00005330


	//   ....[52]....
        /*0220*/ 	.word	0x00005460


	//   ....[53]....
        /*0224*/ 	.word	0x00005490


	//   ....[54]....
        /*0228*/ 	.word	0x000054c0


	//   ....[55]....
        /*022c*/ 	.word	0x000054e0


	//   ....[56]....
        /*0230*/ 	.word	0x00005610


	//   ....[57]....
        /*0234*/ 	.word	0x00005650


	//   ....[58]....
        /*0238*/ 	.word	0x00005680


	//   ....[59]....
        /*023c*/ 	.word	0x000056c0


	//----- nvinfo : EIATTR_VRC_CTA_INIT_COUNT
	.align		4
.L_599:
        /*0240*/ 	.byte	0x02, 0x4a
	.zero		1
	.zero		1


	//----- nvinfo : EIATTR_EXIT_INSTR_OFFSETS
	.align		4
        /*0244*/ 	.byte	0x04, 0x1c
        /*0246*/ 	.short	(.L_601 - .L_600)


	//   ....[0]....
.L_600:
        /*0248*/ 	.word	0x00000040


	//   ....[1]....
        /*024c*/ 	.word	0x000062d0


	//   ....[2]....
        /*0250*/ 	.word	0x00006310


	//----- nvinfo : EIATTR_MAX_THREADS
	.align		4
.L_601:
        /*0254*/ 	.byte	0x04, 0x05
        /*0256*/ 	.short	(.L_603 - .L_602)
.L_602:
        /*0258*/ 	.word	0x00000100
        /*025c*/ 	.word	0x00000001
        /*0260*/ 	.word	0x00000001


	//----- nvinfo : EIATTR_CRS_STACK_SIZE
	.align		4
.L_603:
        /*0264*/ 	.byte	0x04, 0x1e
        /*0266*/ 	.short	(.L_605 - .L_604)
.L_604:
        /*0268*/ 	.word	0x00000000


	//----- nvinfo : EIATTR_CBANK_PARAM_SIZE
	.align		4
.L_605:
        /*026c*/ 	.byte	0x03, 0x19
        /*026e*/ 	.short	0x0021


	//----- nvinfo : EIATTR_PARAM_CBANK
	.align		4
        /*0270*/ 	.byte	0x04, 0x0a
        /*0272*/ 	.short	(.L_607 - .L_606)
	.align		4
.L_606:
        /*0274*/ 	.word	index@(.nv.constant0._ZN6thrust24THRUST_300001_SM_1000_NS8cuda_cub4core6detail13_kernel_agentINS1_8__reduce11ReduceAgentINS0_12zip_iteratorIN4cuda3std3__45tupleIJNS0_6detail15normal_iteratorINS0_10device_ptrIdEEEENS0_17counting_iteratorIlNS0_11use_defaultESI_SI_EEEEEEEPNSB_IJdlEEESM_lNS1_9__extrema9arg_min_fIdlNSA_4lessIdEEEEEEJSL_SN_lSS_EEEvDpT0_)
        /*0278*/ 	.short	0x0380
        /*027a*/ 	.short	0x0021


	//----- nvinfo : EIATTR_SW_WAR
	.align		4
.L_607:
        /*027c*/ 	.byte	0x04, 0x36
        /*027e*/ 	.short	(.L_609 - .L_608)
.L_608:
        /*0280*/ 	.word	0x00000008
.L_609:


//--------------------- .nv.info._ZN6thrust24THRUST_300001_SM_1000_NS8cuda_cub4core6detail13_kernel_agentINS1_8__reduce11ReduceAgentIPN4cuda3std3__45tupleIJdlEEESC_SB_iNS1_9__extrema9arg_min_fIdlNS9_4lessIdEEEEEEJSC_SC_iSH_EEEvDpT0_ --------------------------
	.section	.nv.info._ZN6thrust24THRUST_300001_SM_1000_NS8cuda_cub4core6detail13_kernel_agentINS1_8__reduce11ReduceAgentIPN4cuda3std3__45tupleIJdlEEESC_SB_iNS1_9__extrema9arg_min_fIdlNS9_4lessIdEEEEEEJSC_SC_iSH_EEEvDpT0_,"",@"SHT_CUDA_INFO"
	.sectionflags	@""
	.align	4


	//----- nvinfo : EIATTR_CUDA_API_VERSION
	.align		4
        /*0000*/ 	.byte	0x04, 0x37
        /*0002*/ 	.short	(.L_611 - .L_610)
.L_610:
        /*0004*/ 	.word	0x00000082


	//----- nvinfo : EIATTR_KPARAM_INFO
	.align		4
.L_611:
        /*0008*/ 	.byte	0x04, 0x17
        /*000a*/ 	.short	(.L_613 - .L_612)
.L_612:
        /*000c*/ 	.word	0x00000000
        /*0010*/ 	.short	0x0003
        /*0012*/ 	.short	0x0014
        /*0014*/ 	.byte	0x00, 0xf0, 0x05, 0x00


	//----- nvinfo : EIATTR_KPARAM_INFO
	.align		4
.L_613:
        /*0018*/ 	.byte	0x04, 0x17
        /*001a*/ 	.short	(.L_615 - .L_614)
.L_614:
        /*001c*/ 	.word	0x00000000
        /*0020*/ 	.short	0x0002
        /*0022*/ 	.short	0x0010
        /*0024*/ 	.byte	0x00, 0xf0, 0x11, 0x00


	//----- nvinfo : EIATTR_KPARAM_INFO
	.align		4
.L_615:
        /*0028*/ 	.byte	0x04, 0x17
        /*002a*/ 	.short	(.L_617 - .L_616)
.L_616:
        /*002c*/ 	.word	0x00000000
        /*0030*/ 	.short	0x0001
        /*0032*/ 	.short	0x0008
        /*0034*/ 	.byte	0x00, 0xf5, 0x21, 0x00


	//----- nvinfo : EIATTR_KPARAM_INFO
	.align		4
.L_617:
        /*0038*/ 	.byte	0x04, 0x17
        /*003a*/ 	.short	(.L_619 - .L_618)
.L_618:
        /*003c*/ 	.word	0x00000000
        /*0040*/ 	.short	0x0000
        /*0042*/ 	.short	0x0000
        /*0044*/ 	.byte	0x00, 0xf5, 0x21, 0x00


	//----- nvinfo : EIATTR_SPARSE_MMA_MASK
	.align		4
.L_619:
        /*0048*/ 	.byte	0x03, 0x50
        /*004a*/ 	.short	0x0000


	//----- nvinfo : EIATTR_MAXREG_COUNT
	.align		4
        /*004c*/ 	.byte	0x03, 0x1b
        /*004e*/ 	.short	0x00ff


	//----- nvinfo : EIATTR_NUM_BARRIERS
	.align		4
        /*0050*/ 	.byte	0x02, 0x4c
        /*0052*/ 	.byte	0x01
	.zero		1


	//----- nvinfo : EIATTR_MERCURY_ISA_VERSION
	.align		4
        /*0054*/ 	.byte	0x03, 0x5f
        /*0056*/ 	.short	0x0101


	//----- nvinfo : EIATTR_COOP_GROUP_MASK_REGIDS
	.align		4
        /*0058*/ 	.byte	0x04, 0x29
        /*005a*/ 	.short	(.L_621 - .L_620)


	//   ....[0]....
.L_620:
        /*005c*/ 	.word	0xffffffff


	//   ....[1]....
        /*0060*/ 	.word	0xffffffff


	//   ....[2]....
        /*0064*/ 	.word	0xffffffff


	//   ....[3]....
        /*0068*/ 	.word	0xffffffff


	//   ....[4]....
        /*006c*/ 	.word	0xffffffff


	//   ....[5]....
        /*0070*/ 	.word	0xffffffff


	//   ....[6]....
        /*0074*/ 	.word	0xffffffff


	//   ....[7]....
        /*0078*/ 	.word	0xffffffff


	//   ....[8]....
        /*007c*/ 	.word	0xffffffff


	//   ....[9]....
        /*0080*/ 	.word	0xffffffff


	//   ....[10]....
        /*0084*/ 	.word	0xffffffff


	//   ....[11]....
        /*0088*/ 	.word	0xffffffff


	//   ....[12]....
        /*008c*/ 	.word	0xffffffff


	//   ....[13]....
        /*0090*/ 	.word	0xffffffff


	//   ....[14]....
        /*0094*/ 	.word	0xffffffff


	//   ....[15]....
        /*0098*/ 	.word	0xffffffff


	//   ....[16]....
        /*009c*/ 	.word	0xffffffff


	//   ....[17]....
        /*00a0*/ 	.word	0xffffffff


	//   ....[18]....
        /*00a4*/ 	.word	0xffffffff


	//   ....[19]....
        /*00a8*/ 	.word	0xffffffff


	//   ....[20]....
        /*00ac*/ 	.word	0xffffffff


	//   ....[21]....
        /*00b0*/ 	.word	0xffffffff


	//   ....[22]....
        /*00b4*/ 	.word	0xffffffff


	//   ....[23]....
        /*00b8*/ 	.word	0xffffffff


	//   ....[24]....
        /*00bc*/ 	.word	0xffffffff


	//   ....[25]....
        /*00c0*/ 	.word	0xffffffff


	//   ....[26]....
        /*00c4*/ 	.word	0xffffffff


	//   ....[27]....
        /*00c8*/ 	.word	0xffffffff


	//   ....[28]....
        /*00cc*/ 	.word	0xffffffff


	//   ....[29]....
        /*00d0*/ 	.word	0xffffffff


	//   ....[30]....
        /*00d4*/ 	.word	0xffffffff


	//   ....[31]....
        /*00d8*/ 	.word	0xffffffff


	//   ....[32]....
        /*00dc*/ 	.word	0xffffffff


	//   ....[33]....
        /*00e0*/ 	.word	0xffffffff


	//   ....[34]....
        /*00e4*/ 	.word	0xffffffff


	//   ....[35]....
        /*00e8*/ 	.word	0xffffffff


	//   ....[36]....
        /*00ec*/ 	.word	0xffffffff


	//   ....[37]....
        /*00f0*/ 	.word	0xffffffff


	//   ....[38]....
        /*00f4*/ 	.word	0xffffffff


	//   ....[39]....
        /*00f8*/ 	.word	0xffffffff


	//   ....[40]....
        /*00fc*/ 	.word	0xffffffff


	//   ....[41]....
        /*0100*/ 	.word	0xffffffff


	//   ....[42]....
        /*0104*/ 	.word	0xffffffff


	//   ....[43]....
        /*0108*/ 	.word	0xffffffff


	//   ....[44]....
        /*010c*/ 	.word	0xffffffff


	//   ....[45]....
        /*0110*/ 	.word	0xffffffff


	//   ....[46]....
        /*0114*/ 	.word	0xffffffff


	//   ....[47]....
        /*0118*/ 	.word	0xffffffff


	//   ....[48]....
        /*011c*/ 	.word	0xffffffff


	//   ....[49]....
        /*0120*/ 	.word	0xffffffff


	//   ....[50]....
        /*0124*/ 	.word	0xffffffff


	//   ....[51]....
        /*0128*/ 	.word	0xffffffff


	//   ....[52]....
        /*012c*/ 	.word	0xffffffff


	//   ....[53]....
        /*0130*/ 	.word	0xffffffff


	//   ....[54]....
        /*0134*/ 	.word	0xffffffff


	//   ....[55]....
        /*0138*/ 	.word	0xffffffff


	//   ....[56]....
        /*013c*/ 	.word	0xffffffff


	//   ....[57]....
        /*0140*/ 	.word	0xffffffff


	//   ....[58]....
        /*0144*/ 	.word	0xffffffff


	//   ....[59]....
        /*0148*/ 	.word	0xffffffff


	//----- nvinfo : EIATTR_COOP_GROUP_INSTR_OFFSETS
	.align		4
.L_621:
        /*014c*/ 	.byte	0x04, 0x28
        /*014e*/ 	.short	(.L_623 - .L_622)


	//   ....[0]....
.L_622:
        /*0150*/ 	.word	0x00000b10


	//   ....[1]....
        /*0154*/ 	.word	0x00000b40


	//   ....[2]....
        /*0158*/ 	.word	0x00000b60


	//   ....[3]....
        /*015c*/ 	.word	0x00000b70


	//   ....[4]....
        /*0160*/ 	.word	0x00000ca0


	//   ....[5]....
        /*0164*/ 	.word	0x00000cd0


	//   ....[6]....
        /*0168*/ 	.word	0x00000d00


	//   ....[7]....
        /*016c*/ 	.word	0x00000d20


	//   ....[8]....
        /*0170*/ 	.word	0x00000e50


	//   ....[9]....
        /*0174*/ 	.word	0x00000e80


	//   ....[10]....
        /*0178*/ 	.word	0x00000eb0


	//   ....[11]....
        /*017c*/ 	.word	0x00000ed0


	//   ....[12]....
        /*0180*/ 	.word	0x00001000


	//   ....[13]....
        /*0184*/ 	.word	0x00001030


	//   ....[14]....
        /*0188*/ 	.word	0x00001060


	//   ....[15]....
        /*018c*/ 	.word	0x00001080


	//   ....[16]....
        /*0190*/ 	.word	0x000011b0


	//   ....[17]....
        /*0194*/ 	.word	0x000011f0


	//   ....[18]....
        /*0198*/ 	.word	0x00001220


	//   ....[19]....
        /*019c*/ 	.word	0x00001260


	//   ....[20]....
        /*01a0*/ 	.word	0x00001f30


	//   ....[21]....
        /*01a4*/ 	.word	0x00001f40


	//   ....[22]....
        /*01a8*/ 	.word	0x00001f50


	//   ....[23]....
        /*01ac*/ 	.word	0x00001f60


	//   ....[24]....
        /*01b0*/ 	.word	0x00002090


	//   ....[25]....
        /*01b4*/ 	.word	0x000020d0


	//   ....[26]....
        /*01b8*/ 	.word	0x00002100


	//   ....[27]....
        /*01bc*/ 	.word	0x00002110


	//   ....[28]....
        /*01c0*/ 	.word	0x00002250


	//   ....[29]....
        /*01c4*/ 	.word	0x00002290


	//   ....[30]....
        /*01c8*/ 	.word	0x000022c0


	//   ....[31]....
        /*01cc*/ 	.word	0x000022d0


	//   ....[32]....
        /*01d0*/ 	.word	0x00002410


	//   ....[33]....
        /*01d4*/ 	.word	0x00002450


	//   ....[34]....
        /*01d8*/ 	.word	0x00002480


	//   ....[35]....
        /*01dc*/ 	.word	0x00002490


	//   ....[36]....
        /*01e0*/ 	.word	0x000025d0


	//   ....[37]....
        /*01e4*/ 	.word	0x00002610


	//   ....[38]....
        /*01e8*/ 	.word	0x00002640


	//   ....[39]....
        /*01ec*/ 	.word	0x00002660


	//   ....[40]....
        /*01f0*/ 	.word	0x00004fb0


	//   ....[41]....
        /*01f4*/ 	.word	0x00004fe0


	//   ....[42]....
        /*01f8*/ 	.word	0x00005000


	//   ....[43]....
        /*01fc*/ 	.word	0x00005010


	//   ....[44]....
        /*0200*/ 	.word	0x00005140


	//   ....[45]....
        /*0204*/ 	.word	0x00005170


	//   ....[46]....
        /*0208*/ 	.word	0x000051a0


	//   ....[47]....
        /*020c*/ 	.word	0x000051c0


	//   ....[48]....
        /*0210*/ 	.word	0x000052f0


	//   ....[49]....
        /*0214*/ 	.word	0x00005320


	//   ....[50]....
        /*0218*/ 	.word	0x00005350


	//   ....[51]....
        /*021c*/ 	.word	0x00005370


	//   ....[52]....
        /*0220*/ 	.word	0x000054a0


	//   ....[53]....
        /*0224*/ 	.word	0x000054d0


	//   ....[54]....
        /*0228*/ 	.word	0x00005500


	//   ....[55]....
        /*022c*/ 	.word	0x00005520


	//   ....[56]....
        /*0230*/ 	.word	0x00005650


	//   ....[57]....
        /*0234*/ 	.word	0x00005690


	//   ....[58]....
        /*0238*/ 	.word	0x000056c0


	//   ....[59]....
        /*023c*/ 	.word	0x00005700


	//----- nvinfo : EIATTR_VRC_CTA_INIT_COUNT
	.align		4
.L_623:
        /*0240*/ 	.byte	0x02, 0x4a
	.zero		1
	.zero		1


	//----- nvinfo : EIATTR_EXIT_INSTR_OFFSETS
	.align		4
        /*0244*/ 	.byte	0x04, 0x1c
        /*0246*/ 	.short	(.L_625 - .L_624)


	//   ....[0]....
.L_624:
        /*0248*/ 	.word	0x00000030


	//   ....[1]....
        /*024c*/ 	.word	0x00006310


	//   ....[2]....
        /*0250*/ 	.word	0x00006350


	//----- nvinfo : EIATTR_MAX_THREADS
	.align		4
.L_625:
        /*0254*/ 	.byte	0x04, 0x05
        /*0256*/ 	.short	(.L_627 - .L_626)
.L_626:
        /*0258*/ 	.word	0x00000100
        /*025c*/ 	.word	0x00000001
        /*0260*/ 	.word	0x00000001


	//----- nvinfo : EIATTR_CRS_STACK_SIZE
	.align		4
.L_627:
        /*0264*/ 	.byte	0x04, 0x1e
        /*0266*/ 	.short	(.L_629 - .L_628)
.L_628:
        /*0268*/ 	.word	0x00000000


	//----- nvinfo : EIATTR_CBANK_PARAM_SIZE
	.align		4
.L_629:
        /*026c*/ 	.byte	0x03, 0x19
        /*026e*/ 	.short	0x0015


	//----- nvinfo : EIATTR_PARAM_CBANK
	.align		4
        /*0270*/ 	.byte	0x04, 0x0a
        /*0272*/ 	.short	(.L_631 - .L_630)
	.align		4
.L_630:
        /*0274*/ 	.word	index@(.nv.constant0._ZN6thrust24THRUST_300001_SM_1000_NS8cuda_cub4core6detail13_kernel_agentINS1_8__reduce11ReduceAgentIPN4cuda3std3__45tupleIJdlEEESC_SB_iNS1_9__extrema9arg_min_fIdlNS9_4lessIdEEEEEEJSC_SC_iSH_EEEvDpT0_)
        /*0278*/ 	.short	0x0380
        /*027a*/ 	.short	0x0015


	//----- nvinfo : EIATTR_SW_WAR
	.align		4
.L_631:
        /*027c*/ 	.byte	0x04, 0x36
        /*027e*/ 	.short	(.L_633 - .L_632)
.L_632:
        /*0280*/ 	.word	0x00000008
.L_633:


//--------------------- .nv.info._ZN6thrust24THRUST_300001_SM_1000_NS8cuda_cub4core6detail13_kernel_agentINS1_8__reduce11ReduceAgentINS0_12zip_iteratorIN4cuda3std3__45tupleIJNS0_6detail15normal_iteratorINS0_10device_ptrIdEEEENS0_17counting_iteratorIlNS0_11use_defaultESI_SI_EEEEEEEPNSB_IJdlEEESM_iNS1_9__extrema9arg_min_fIdlNSA_4lessIdEEEEEEJSL_SN_iN3cub18CUB_300001_SM_100013GridEvenShareIiEENSV_9GridQueueIjEESS_EEEvDpT0_ --------------------------
	.section	.nv.info._ZN6thrust24THRUST_300001_SM_1000_NS8cuda_cub4core6detail13_kernel_agentINS1_8__reduce11ReduceAgentINS0_12zip_iteratorIN4cuda3std3__45tupleIJNS0_6detail15normal_iteratorINS0_10device_ptrIdEEEENS0_17counting_iteratorIlNS0_11use_defaultESI_SI_EEEEEEEPNSB_IJdlEEESM_iNS1_9__extrema9arg_min_fIdlNSA_4lessIdEEEEEEJSL_SN_iN3cub18CUB_300001_SM_100013GridEvenShareIiEENSV_9GridQueueIjEESS_EEEvDpT0_,"",@"SHT_CUDA_INFO"
	.sectionflags	@""
	.align	4


	//----- nvinfo : EIATTR_CUDA_API_VERSION
	.align		4
        /*0000*/ 	.byte	0x04, 0x37
        /*0002*/ 	.short	(.L_635 - .L_634)
.L_634:
        /*0004*/ 	.word	0x00000082


	//----- nvinfo : EIATTR_KPARAM_INFO
	.align		4
.L_635:
        /*0008*/ 	.byte	0x04, 0x17
        /*000a*/ 	.short	(.L_637 - .L_636)
.L_636:
        /*000c*/ 	.word	0x00000000
        /*0010*/ 	.short	0x0005
        /*0012*/ 	.short	0x0050
        /*0014*/ 	.byte	0x00, 0xf0, 0x05, 0x00


	//----- nvinfo : EIATTR_KPARAM_INFO
	.align		4
.L_637:
        /*0018*/ 	.byte	0x04, 0x17
        /*001a*/ 	.short	(.L_639 - .L_638)
.L_638:
        /*001c*/ 	.word	0x00000000
        /*0020*/ 	.short	0x0004
        /*0022*/ 	.short	0x0048
        /*0024*/ 	.byte	0x00, 0xf0, 0x21, 0x00


	//----- nvinfo : EIATTR_KPARAM_INFO
	.align		4
.L_639:
        /*0028*/ 	.byte	0x04, 0x17
        /*002a*/ 	.short	(.L_641 - .L_640)
.L_640:
        /*002c*/ 	.word	0x00000000
        /*0030*/ 	.short	0x0003
        /*0032*/ 	.short	0x001c
        /*0034*/ 	.byte	0x00, 0xf0, 0xa1, 0x00


	//----- nvinfo : EIATTR_KPARAM_INFO
	.align		4
.L_641:
        /*0038*/ 	.byte	0x04, 0x17
        /*003a*/ 	.short	(.L_643 - .L_642)
.L_642:
        /*003c*/ 	.word	0x00000000
        /*0040*/ 	.short	0x0002
        /*0042*/ 	.short	0x0018
        /*0044*/ 	.byte	0x00, 0xf0, 0x11, 0x00


	//----- nvinfo : EIATTR_KPARAM_INFO
	.align		4
.L_643:
        /*0048*/ 	.byte	0x04, 0x17
        /*004a*/ 	.short	(.L_645 - .L_644)
.L_644:
        /*004c*/ 	.word	0x00000000
        /*0050*/ 	.short	0x0001
        /*0052*/ 	.short	0x0010
        /*0054*/ 	.byte	0x00, 0xf5, 0x21, 0x00


	//----- nvinfo : EIATTR_KPARAM_INFO
	.align		4
.L_645:
        /*0058*/ 	.byte	0x04, 0x17
        /*005a*/ 	.short	(.L_647 - .L_646)
.L_646:
        /*005c*/ 	.word	0x00000000
        /*0060*/ 	.short	0x0000
        /*0062*/ 	.short	0x0000
        /*0064*/ 	.byte	0x00, 0xf0, 0x41, 0x00


	//----- nvinfo : EIATTR_SPARSE_MMA_MASK
	.align		4
.L_647:
        /*0068*/ 	.byte	0x03, 0x50
        /*006a*/ 	.short	0x0000


	//----- nvinfo : EIATTR_MAXREG_COUNT
	.align		4
        /*006c*/ 	.byte	0x03, 0x1b
        /*006e*/ 	.short	0x00ff


	//----- nvinfo : EIATTR_NUM_BARRIERS
	.align		4
        /*0070*/ 	.byte	0x02, 0x4c
        /*0072*/ 	.byte	0x01
	.zero		1


	//----- nvinfo : EIATTR_MERCURY_ISA_VERSION
	.align		4
        /*0074*/ 	.byte	0x03, 0x5f
        /*0076*/ 	.short	0x0101


	//----- nvinfo : EIATTR_COOP_GROUP_MASK_REGIDS
	.align		4
        /*0078*/ 	.byte	0x04, 0x29
        /*007a*/ 	.short	(.L_649 - .L_648)


	//   ....[0]....
.L_648:
        /*007c*/ 	.word	0xffffffff


	//   ....[1]....
        /*0080*/ 	.word	0xffffffff


	//   ....[2]....
        /*0084*/ 	.word	0xffffffff


	//   ....[3]....
        /*0088*/ 	.word	0xffffffff


	//   ....[4]....
        /*008c*/ 	.word	0xffffffff


	//   ....[5]....
        /*0090*/ 	.word	0xffffffff


	//   ....[6]....
        /*0094*/ 	.word	0xffffffff


	//   ....[7]....
        /*0098*/ 	.word	0xffffffff


	//   ....[8]....
        /*009c*/ 	.word	0xffffffff


	//   ....[9]....
        /*00a0*/ 	.word	0xffffffff


	//   ....[10]....
        /*00a4*/ 	.word	0xffffffff


	//   ....[11]....
        /*00a8*/ 	.word	0xffffffff


	//   ....[12]....
        /*00ac*/ 	.word	0xffffffff


	//   ....[13]....
        /*00b0*/ 	.word	0xffffffff


	//   ....[14]....
        /*00b4*/ 	.word	0xffffffff


	//   ....[15]....
        /*00b8*/ 	.word	0xffffffff


	//   ....[16]....
        /*00bc*/ 	.word	0xffffffff


	//   ....[17]....
        /*00c0*/ 	.word	0xffffffff


	//   ....[18]....
        /*00c4*/ 	.word	0xffffffff


	//   ....[19]....
        /*00c8*/ 	.word	0xffffffff


	//   ....[20]....
        /*00cc*/ 	.word	0xffffffff


	//   ....[21]....
        /*00d0*/ 	.word	0xffffffff


	//   ....[22]....
        /*00d4*/ 	.word	0xffffffff


	//   ....[23]....
        /*00d8*/ 	.word	0xffffffff


	//   ....[24]....
        /*00dc*/ 	.word	0xffffffff


	//   ....[25]....
        /*00e0*/ 	.word	0xffffffff


	//   ....[26]....
        /*00e4*/ 	.word	0xffffffff


	//   ....[27]....
        /*00e8*/ 	.word	0xffffffff


	//   ....[28]....
        /*00ec*/ 	.word	0xffffffff


	//   ....[29]....
        /*00f0*/ 	.word	0xffffffff


	//   ....[30]....
        /*00f4*/ 	.word	0xffffffff


	//   ....[31]....
        /*00f8*/ 	.word	0xffffffff


	//   ....[32]....
        /*00fc*/ 	.word	0xffffffff


	//   ....[33]....
        /*0100*/ 	.word	0xffffffff


	//   ....[34]....
        /*0104*/ 	.word	0xffffffff


	//   ....[35]....
        /*0108*/ 	.word	0xffffffff


	//   ....[36]....
        /*010c*/ 	.word	0xffffffff


	//   ....[37]....
        /*0110*/ 	.word	0xffffffff


	//   ....[38]....
        /*0114*/ 	.word	0xffffffff


	//   ....[39]....
        /*0118*/ 	.word	0xffffffff


	//   ....[40]....
        /*011c*/ 	.word	0xffffffff


	//   ....[41]....
        /*0120*/ 	.word	0xffffffff


	//   ....[42]....
        /*0124*/ 	.word	0xffffffff


	//   ....[43]....
        /*0128*/ 	.word	0xffffffff


	//   ....[44]....
        /*012c*/ 	.word	0xffffffff


	//   ....[45]....
        /*0130*/ 	.word	0xffffffff


	//   ....[46]....
        /*0134*/ 	.word	0xffffffff


	//   ....[47]....
        /*0138*/ 	.word	0xffffffff


	//   ....[48]....
        /*013c*/ 	.word	0xffffffff


	//   ....[49]....
        /*0140*/ 	.word	0xffffffff


	//   ....[50]....
        /*0144*/ 	.word	0xffffffff


	//   ....[51]....
        /*0148*/ 	.word	0xffffffff


	//   ....[52]....
        /*014c*/ 	.word	0xffffffff


	//   ....[53]....
        /*0150*/ 	.word	0xffffffff


	//   ....[54]....
        /*0154*/ 	.word	0xffffffff


	//   ....[55]....
        /*0158*/ 	.word	0xffffffff


	//   ....[56]....
        /*015c*/ 	.word	0xffffffff


	//   ....[57]....
        /*0160*/ 	.word	0xffffffff


	//   ....[58]....
        /*0164*/ 	.word	0xffffffff


	//   ....[59]....
        /*0168*/ 	.word	0xffffffff


	//----- nvinfo : EIATTR_COOP_GROUP_INSTR_OFFSETS
	.align		4
.L_649:
        /*016c*/ 	.byte	0x04, 0x28
        /*016e*/ 	.short	(.L_651 - .L_650)


	//   ....[0]....
.L_650:
        /*0170*/ 	.word	0x00000c80


	//   ....[1]....
        /*0174*/ 	.word	0x00000cb0


	//   ....[2]....
        /*0178*/ 	.word	0x00000cd0


	//   ....[3]....
        /*017c*/ 	.word	0x00000ce0


	//   ....[4]....
        /*0180*/ 	.word	0x00000e10


	//   ....[5]....
        /*0184*/ 	.word	0x00000e40


	//   ....[6]....
        /*0188*/ 	.word	0x00000e70


	//   ....[7]....
        /*018c*/ 	.word	0x00000e90


	//   ....[8]....
        /*0190*/ 	.word	0x00000fc0


	//   ....[9]....
        /*0194*/ 	.word	0x00000ff0


	//   ....[10]....
        /*0198*/ 	.word	0x00001020


	//   ....[11]....
        /*019c*/ 	.word	0x00001040


	//   ....[12]....
        /*01a0*/ 	.word	0x00001170


	//   ....[13]....
        /*01a4*/ 	.word	0x000011a0


	//   ....[14]....
        /*01a8*/ 	.word	0x000011d0


	//   ....[15]....
        /*01ac*/ 	.word	0x000011f0


	//   ....[16]....
        /*01b0*/ 	.word	0x00001320


	//   ....[17]....
        /*01b4*/ 	.word	0x00001360


	//   ....[18]....
        /*01b8*/ 	.word	0x00001390


	//   ....[19]....
        /*01bc*/ 	.word	0x000013d0


	//   ....[20]....
        /*01c0*/ 	.word	0x000020a0


	//   ....[21]....
        /*01c4*/ 	.word	0x000020b0


	//   ....[22]....
        /*01c8*/ 	.word	0x000020c0


	//   ....[23]....
        /*01cc*/ 	.word	0x000020d0


	//   ....[24]....
        /*01d0*/ 	.word	0x00002200


	//   ....[25]....
        /*01d4*/ 	.word	0x00002240


	//   ....[26]....
        /*01d8*/ 	.word	0x00002270


	//   ....[27]....
        /*01dc*/ 	.word	0x00002280


	//   ....[28]....
        /*01e0*/ 	.word	0x000023c0


	//   ....[29]....
        /*01e4*/ 	.word	0x00002400


	//   ....[30]....
        /*01e8*/ 	.word	0x00002430


	//   ....[31]....
        /*01ec*/ 	.word	0x00002440


	//   ....[32]....
        /*01f0*/ 	.word	0x00002580


	//   ....[33]....
        /*01f4*/ 	.word	0x000025c0


	//   ....[34]....
        /*01f8*/ 	.word	0x000025f0


	//   ....[35]....
        /*01fc*/ 	.word	0x00002600


	//   ....[36]....
        /*0200*/ 	.word	0x00002740


	//   ....[37]....
        /*0204*/ 	.word	0x00002780


	//   ....[38]....
        /*0208*/ 	.word	0x000027b0


	//   ....[39]....
        /*020c*/ 	.word	0x000027d0


	//   ....[40]....
        /*0210*/ 	.word	0x00005280


	//   ....[41]....
        /*0214*/ 	.word	0x000052b0


	//   ....[42]....
        /*0218*/ 	.word	0x000052d0


	//   ....[43]....
        /*021c*/ 	.word	0x000052e0


	//   ....[44]....
        /*0220*/ 	.word	0x00005410


	//   ....[45]....
        /*0224*/ 	.word	0x00005440


	//   ....[46]....
        /*0228*/ 	.word	0x00005470


	//   ....[47]....
        /*022c*/ 	.word	0x00005490


	//   ....[48]....
        /*0230*/ 	.word	0x000055c0


	//   ....[49]....
        /*0234*/ 	.word	0x000055f0


	//   ....[50]....
        /*0238*/ 	.word	0x00005620


	//   ....[51]....
        /*023c*/ 	.word	0x00005640


	//   ....[52]....
        /*0240*/ 	.word	0x00005770


	//   ....[53]....
        /*0244*/ 	.word	0x000057a0


	//   ....[54]....
        /*0248*/ 	.word	0x000057d0


	//   ....[55]....
        /*024c*/ 	.word	0x000057f0


	//   ....[56]....
        /*0250*/ 	.word	0x00005920


	//   ....[57]....
        /*0254*/ 	.word	0x00005960


	//   ....[58]....
        /*0258*/ 	.word	0x00005990


	//   ....[59]....
        /*025c*/ 	.word	0x000059d0


	//----- nvinfo : EIATTR_VRC_CTA_INIT_COUNT
	.align		4
.L_651:
        /*0260*/ 	.byte	0x02, 0x4a
	.zero		1
	.zero		1


	//----- nvinfo : EIATTR_EXIT_INSTR_OFFSETS
	.align		4
        /*0264*/ 	.byte	0x04, 0x1c
        /*0266*/ 	.short	(.L_653 - .L_652)


	//   ....[0]....
.L_652:
        /*0268*/ 	.word	0x000065e0


	//   ....[1]....
        /*026c*/ 	.word	0x00006630


	//----- nvinfo : EIATTR_MAX_THREADS
	.align		4
.L_653:
        /*0270*/ 	.byte	0x04, 0x05
        /*0272*/ 	.short	(.L_655 - .L_654)
.L_654:
        /*0274*/ 	.word	0x00000100
        /*0278*/ 	.word	0x00000001
        /*027c*/ 	.word	0x00000001


	//----- nvinfo : EIATTR_CRS_STACK_SIZE
	.align		4
.L_655:
        /*0280*/ 	.byte	0x04, 0x1e
        /*0282*/ 	.short	(.L_657 - .L_656)
.L_656:
        /*0284*/ 	.word	0x00000000


	//----- nvinfo : EIATTR_CBANK_PARAM_SIZE
	.align		4
.L_657:
        /*0288*/ 	.byte	0x03, 0x19
        /*028a*/ 	.short	0x0051


	//----- nvinfo : EIATTR_PARAM_CBANK
	.align		4
        /*028c*/ 	.byte	0x04, 0x0a
        /*028e*/ 	.short	(.L_659 - .L_658)
	.align		4
.L_658:
        /*0290*/ 	.word	index@(.nv.constant0._ZN6thrust24THRUST_300001_SM_1000_NS8cuda_cub4core6detail13_kernel_agentINS1_8__reduce11ReduceAgentINS0_12zip_iteratorIN4cuda3std3__45tupleIJNS0_6detail15normal_iteratorINS0_10device_ptrIdEEEENS0_17counting_iteratorIlNS0_11use_defaultESI_SI_EEEEEEEPNSB_IJdlEEESM_iNS1_9__extrema9arg_min_fIdlNSA_4lessIdEEEEEEJSL_SN_iN3cub18CUB_300001_SM_100013GridEvenShareIiEENSV_9GridQueueIjEESS_EEEvDpT0_)
        /*0294*/ 	.short	0x0380
        /*0296*/ 	.short	0x0051


	//----- nvinfo : EIATTR_SW_WAR
	.align		4
.L_659:
        /*0298*/ 	.byte	0x04, 0x36
        /*029a*/ 	.short	(.L_661 - .L_660)
.L_660:
        /*029c*/ 	.word	0x00000008
.L_661:


//--------------------- .nv.info._ZN6thrust24THRUST_300001_SM_1000_NS8cuda_cub4core6detail13_kernel_agentINS1_8__reduce11ReduceAgentINS0_12zip_iteratorIN4cuda3std3__45tupleIJNS0_6detail15normal_iteratorINS0_10device_ptrIdEEEENS0_17counting_iteratorIlNS0_11use_defaultESI_SI_EEEEEEEPNSB_IJdlEEESM_iNS1_9__extrema9arg_min_fIdlNSA_4lessIdEEEEEEJSL_SN_iSS_EEEvDpT0_ --------------------------
	.section	.nv.info._ZN6thrust24THRUST_300001_SM_1000_NS8cuda_cub4core6detail13_kernel_agentINS1_8__reduce11ReduceAgentINS0_12zip_iteratorIN4cuda3std3__45tupleIJNS0_6detail15normal_iteratorINS0_10device_ptrIdEEEENS0_17counting_iteratorIlNS0_11use_defaultESI_SI_EEEEEEEPNSB_IJdlEEESM_iNS1_9__extrema9arg_min_fIdlNSA_4lessIdEEEEEEJSL_SN_iSS_EEEvDpT0_,"",@"SHT_CUDA_INFO"
	.sectionflags	@""
	.align	4


	//----- nvinfo : EIATTR_CUDA_API_VERSION
	.align		4
        /*0000*/ 	.byte	0x04, 0x37
        /*0002*/ 	.short	(.L_663 - .L_662)
.L_662:
        /*0004*/ 	.word	0x00000082


	//----- nvinfo : EIATTR_KPARAM_INFO
	.align		4
.L_663:
        /*0008*/ 	.byte	0x04, 0x17
        /*000a*/ 	.short	(.L_665 - .L_664)
.L_664:
        /*000c*/ 	.word	0x00000000
        /*0010*/ 	.short	0x0003
        /*0012*/ 	.short	0x001c
        /*0014*/ 	.byte	0x00, 0xf0, 0x05, 0x00


	//----- nvinfo : EIATTR_KPARAM_INFO
	.align		4
.L_665:
        /*0018*/ 	.byte	0x04, 0x17
        /*001a*/ 	.short	(.L_667 - .L_666)
.L_666:
        /*001c*/ 	.word	0x00000000
        /*0020*/ 	.short	0x0002
        /*0022*/ 	.short	0x0018
        /*0024*/ 	.byte	0x00, 0xf0, 0x11, 0x00


	//----- nvinfo : EIATTR_KPARAM_INFO
	.align		4
.L_667:
        /*0028*/ 	.byte	0x04, 0x17
        /*002a*/ 	.short	(.L_669 - .L_668)
.L_668:
        /*002c*/ 	.word	0x00000000
        /*0030*/ 	.short	0x0001
        /*0032*/ 	.short	0x0010
        /*0034*/ 	.byte	0x00, 0xf5, 0x21, 0x00


	//----- nvinfo : EIATTR_KPARAM_INFO
	.align		4
.L_669:
        /*0038*/ 	.byte	0x04, 0x17
        /*003a*/ 	.short	(.L_671 - .L_670)
.L_670:
        /*003c*/ 	.word	0x00000000
        /*0040*/ 	.short	0x0000
        /*0042*/ 	.short	0x0000
        /*0044*/ 	.byte	0x00, 0xf0, 0x41, 0x00


	//----- nvinfo : EIATTR_SPARSE_MMA_MASK
	.align		4
.L_671:
        /*0048*/ 	.byte	0x03, 0x50
        /*004a*/ 	.short	0x0000


	//----- nvinfo : EIATTR_MAXREG_COUNT
	.align		4
        /*004c*/ 	.byte	0x03, 0x1b
        /*004e*/ 	.short	0x00ff


	//----- nvinfo : EIATTR_NUM_BARRIERS
	.align		4
        /*0050*/ 	.byte	0x02, 0x4c
        /*0052*/ 	.byte	0x01
	.zero		1


	//----- nvinfo : EIATTR_MERCURY_ISA_VERSION
	.align		4
        /*0054*/ 	.byte	0x03, 0x5f
        /*0056*/ 	.short	0x0101


	//----- nvinfo : EIATTR_COOP_GROUP_MASK_REGIDS
	.align		4
        /*0058*/ 	.byte	0x04, 0x29
        /*005a*/ 	.short	(.L_673 - .L_672)


	//   ....[0]....
.L_672:
        /*005c*/ 	.word	0xffffffff


	//   ....[1]....
        /*0060*/ 	.word	0xffffffff


	//   ....[2]....
        /*0064*/ 	.word	0xffffffff


	//   ....[3]....
        /*0068*/ 	.word	0xffffffff


	//   ....[4]....
        /*006c*/ 	.word	0xffffffff


	//   ....[5]....
        /*0070*/ 	.word	0xffffffff


	//   ....[6]....
        /*0074*/ 	.word	0xffffffff


	//   ....[7]....
        /*0078*/ 	.word	0xffffffff


	//   ....[8]....
        /*007c*/ 	.word	0xffffffff


	//   ....[9]....
        /*0080*/ 	.word	0xffffffff


	//   ....[10]....
        /*0084*/ 	.word	0xffffffff


	//   ....[11]....
        /*0088*/ 	.word	0xffffffff


	//   ....[12]....
        /*008c*/ 	.word	0xffffffff


	//   ....[13]....
        /*0090*/ 	.word	0xffffffff


	//   ....[14]....
        /*0094*/ 	.word	0xffffffff


	//   ....[15]....
        /*0098*/ 	.word	0xffffffff


	//   ....[16]....
        /*009c*/ 	.word	0xffffffff


	//   ....[17]....
        /*00a0*/ 	.word	0xffffffff


	//   ....[18]....
        /*00a4*/ 	.word	0xffffffff


	//   ....[19]....
        /*00a8*/ 	.word	0xffffffff


	//   ....[20]....
        /*00ac*/ 	.word	0xffffffff


	//   ....[21]....
        /*00b0*/ 	.word	0xffffffff


	//   ....[22]....
        /*00b4*/ 	.word	0xffffffff


	//   ....[23]....
        /*00b8*/ 	.word	0xffffffff


	//   ....[24]....
        /*00bc*/ 	.word	0xffffffff


	//   ....[25]....
        /*00c0*/ 	.word	0xffffffff


	//   ....[26]....
        /*00c4*/ 	.word	0xffffffff


	//   ....[27]....
        /*00c8*/ 	.word	0xffffffff


	//   ....[28]....
        /*00cc*/ 	.word	0xffffffff


	//   ....[29]....
        /*00d0*/ 	.word	0xffffffff


	//   ....[30]....
        /*00d4*/ 	.word	0xffffffff


	//   ....[31]....
        /*00d8*/ 	.word	0xffffffff


	//   ....[32]....
        /*00dc*/ 	.word	0xffffffff


	//   ....[33]....
        /*00e0*/ 	.word	0xffffffff


	//   ....[34]....
        /*00e4*/ 	.word	0xffffffff


	//   ....[35]....
        /*00e8*/ 	.word	0xffffffff


	//   ....[36]....
        /*00ec*/ 	.word	0xffffffff


	//   ....[37]....
        /*00f0*/ 	.word	0xffffffff


	//   ....[38]....
        /*00f4*/ 	.word	0xffffffff


	//   ....[39]....
        /*00f8*/ 	.word	0xffffffff


	//   ....[40]....
        /*00fc*/ 	.word	0xffffffff


	//   ....[41]....
        /*0100*/ 	.word	0xffffffff


	//   ....[42]....
        /*0104*/ 	.word	0xffffffff


	//   ....[43]....
        /*0108*/ 	.word	0xffffffff


	//   ....[44]....
        /*010c*/ 	.word	0xffffffff


	//   ....[45]....
        /*0110*/ 	.word	0xffffffff


	//   ....[46]....
        /*0114*/ 	.word	0xffffffff


	//   ....[47]....
        /*0118*/ 	.word	0xffffffff


	//   ....[48]....
        /*011c*/ 	.word	0xffffffff


	//   ....[49]....
        /*0120*/ 	.word	0xffffffff


	//   ....[50]....
        /*0124*/ 	.word	0xffffffff


	//   ....[51]....
        /*0128*/ 	.word	0xffffffff


	//   ....[52]....
        /*012c*/ 	.word	0xffffffff


	//   ....[53]....
        /*0130*/ 	.word	0xffffffff


	//   ....[54]....
        /*0134*/ 	.word	0xffffffff


	//   ....[55]....
        /*0138*/ 	.word	0xffffffff


	//   ....[56]....
        /*013c*/ 	.word	0xffffffff


	//   ....[57]....
        /*0140*/ 	.word	0xffffffff


	//   ....[58]....
        /*0144*/ 	.word	0xffffffff


	//   ....[59]....
        /*0148*/ 	.word	0xffffffff


	//----- nvinfo : EIATTR_COOP_GROUP_INSTR_OFFSETS
	.align		4
.L_673:
        /*014c*/ 	.byte	0x04, 0x28
        /*014e*/ 	.short	(.L_675 - .L_674)


	//   ....[0]....
.L_674:
        /*0150*/ 	.word	0x00000c50


	//   ....[1]....
        /*0154*/ 	.word	0x00000c80


	//   ....[2]....
        /*0158*/ 	.word	0x00000ca0


	//   ....[3]....
        /*015c*/ 	.word	0x00000cb0


	//   ....[4]....
        /*0160*/ 	.word	0x00000de0


	//   ....[5]....
        /*0164*/ 	.word	0x00000e10


	//   ....[6]....
        /*0168*/ 	.word	0x00000e40


	//   ....[7]....
        /*016c*/ 	.word	0x00000e60


	//   ....[8]....
        /*0170*/ 	.word	0x00000f90


	//   ....[9]....
        /*0174*/ 	.word	0x00000fc0


	//   ....[10]....
        /*0178*/ 	.word	0x00000ff0


	//   ....[11]....
        /*017c*/ 	.word	0x00001010


	//   ....[12]....
        /*0180*/ 	.word	0x00001140


	//   ....[13]....
        /*0184*/ 	.word	0x00001170


	//   ....[14]....
        /*0188*/ 	.word	0x000011a0


	//   ....[15]....
        /*018c*/ 	.word	0x000011c0


	//   ....[16]....
        /*0190*/ 	.word	0x000012f0


	//   ....[17]....
        /*0194*/ 	.word	0x00001330


	//   ....[18]....
        /*0198*/ 	.word	0x00001360


	//   ....[19]....
        /*019c*/ 	.word	0x000013a0


	//   ....[20]....
        /*01a0*/ 	.word	0x00002070


	//   ....[21]....
        /*01a4*/ 	.word	0x00002080


	//   ....[22]....
        /*01a8*/ 	.word	0x00002090


	//   ....[23]....
        /*01ac*/ 	.word	0x000020a0


	//   ....[24]....
        /*01b0*/ 	.word	0x000021d0


	//   ....[25]....
        /*01b4*/ 	.word	0x00002210


	//   ....[26]....
        /*01b8*/ 	.word	0x00002240


	//   ....[27]....
        /*01bc*/ 	.word	0x00002250


	//   ....[28]....
        /*01c0*/ 	.word	0x00002390


	//   ....[29]....
        /*01c4*/ 	.word	0x000023d0


	//   ....[30]....
        /*01c8*/ 	.word	0x00002400


	//   ....[31]....
        /*01cc*/ 	.word	0x00002410


	//   ....[32]....
        /*01d0*/ 	.word	0x00002550


	//   ....[33]....
        /*01d4*/ 	.word	0x00002590


	//   ....[34]....
        /*01d8*/ 	.word	0x000025c0


	//   ....[35]....
        /*01dc*/ 	.word	0x000025d0


	//   ....[36]....
        /*01e0*/ 	.word	0x00002710


	//   ....[37]....
        /*01e4*/ 	.word	0x00002750


	//   ....[38]....
        /*01e8*/ 	.word	0x00002780


	//   ....[39]....
        /*01ec*/ 	.word	0x000027a0


	//   ....[40]....
        /*01f0*/ 	.word	0x00005010


	//   ....[41]....
        /*01f4*/ 	.word	0x00005040


	//   ....[42]....
        /*01f8*/ 	.word	0x00005060


	//   ....[43]....
        /*01fc*/ 	.word	0x00005070


	//   ....[44]....
        /*0200*/ 	.word	0x000051a0


	//   ....[45]....
        /*0204*/ 	.word	0x000051d0


	//   ....[46]....
        /*0208*/ 	.word	0x00005200


	//   ....[47]....
        /*020c*/ 	.word	0x00005220


	//   ....[48]....
        /*0210*/ 	.word	0x00005350


	//   ....[49]....
        /*0214*/ 	.word	0x00005380


	//   ....[50]....
        /*0218*/ 	.word	0x000053b0


	//   ....[51]....
        /*021c*/ 	.word	0x000053d0


	//   ....[52]....
        /*0220*/ 	.word	0x00005500


	//   ....[53]....
        /*0224*/ 	.word	0x00005530


	//   ....[54]....
        /*0228*/ 	.word	0x00005560


	//   ....[55]....
        /*022c*/ 	.word	0x00005580


	//   ....[56]....
        /*0230*/ 	.word	0x000056b0


	//   ....[57]....
        /*0234*/ 	.word	0x000056f0


	//   ....[58]....
        /*0238*/ 	.word	0x00005720


	//   ....[59]....
        /*023c*/ 	.word	0x00005730


	//----- nvinfo : EIATTR_VRC_CTA_INIT_COUNT
	.align		4
.L_675:
        /*0240*/ 	.byte	0x02, 0x4a
	.zero		1
	.zero		1


	//----- nvinfo : EIATTR_EXIT_INSTR_OFFSETS
	.align		4
        /*0244*/ 	.byte	0x04, 0x1c
        /*0246*/ 	.short	(.L_677 - .L_676)


	//   ....[0]....
.L_676:
        /*0248*/ 	.word	0x00000030


	//   ....[1]....
        /*024c*/ 	.word	0x00006370


	//   ....[2]....
        /*0250*/ 	.word	0x000063b0


	//----- nvinfo : EIATTR_MAX_THREADS
	.align		4
.L_677:
        /*0254*/ 	.byte	0x04, 0x05
        /*0256*/ 	.short	(.L_679 - .L_678)
.L_678:
        /*0258*/ 	.word	0x00000100
        /*025c*/ 	.word	0x00000001
        /*0260*/ 	.word	0x00000001


	//----- nvinfo : EIATTR_CRS_STACK_SIZE
	.align		4
.L_679:
        /*0264*/ 	.byte	0x04, 0x1e
        /*0266*/ 	.short	(.L_681 - .L_680)
.L_680:
        /*0268*/ 	.word	0x00000000


	//----- nvinfo : EIATTR_CBANK_PARAM_SIZE
	.align		4
.L_681:
        /*026c*/ 	.byte	0x03, 0x19
        /*026e*/ 	.short	0x001d


	//----- nvinfo : EIATTR_PARAM_CBANK
	.align		4
        /*0270*/ 	.byte	0x04, 0x0a
        /*0272*/ 	.short	(.L_683 - .L_682)
	.align		4
.L_682:
        /*0274*/ 	.word	index@(.nv.constant0._ZN6thrust24THRUST_300001_SM_1000_NS8cuda_cub4core6detail13_kernel_agentINS1_8__reduce11ReduceAgentINS0_12zip_iteratorIN4cuda3std3__45tupleIJNS0_6detail15normal_iteratorINS0_10device_ptrIdEEEENS0_17counting_iteratorIlNS0_11use_defaultESI_SI_EEEEEEEPNSB_IJdlEEESM_iNS1_9__extrema9arg_min_fIdlNSA_4lessIdEEEEEEJSL_SN_iSS_EEEvDpT0_)
        /*0278*/ 	.short	0x0380
        /*027a*/ 	.short	0x001d


	//----- nvinfo : EIATTR_SW_WAR
	.align		4
.L_683:
        /*027c*/ 	.byte	0x04, 0x36
        /*027e*/ 	.short	(.L_685 - .L_684)
.L_684:
        /*0280*/ 	.word	0x00000008
.L_685:


//--------------------- .nv.info._ZN6thrust24THRUST_300001_SM_1000_NS8cuda_cub4core6detail13_kernel_agentINS1_8__reduce11ReduceAgentIPN4cuda3std3__45tupleIJdlEEESC_SB_lNS1_9__extrema9arg_max_fIdlNS9_4lessIdEEEEEEJSC_SC_iSH_EEEvDpT0_ --------------------------
	.section	.nv.info._ZN6thrust24THRUST_300001_SM_1000_NS8cuda_cub4core6detail13_kernel_agentINS1_8__reduce11ReduceAgentIPN4cuda3std3__45tupleIJdlEEESC_SB_lNS1_9__extrema9arg_max_fIdlNS9_4lessIdEEEEEEJSC_SC_iSH_EEEvDpT0_,"",@"SHT_CUDA_INFO"
	.sectionflags	@""
	.align	4


	//----- nvinfo : EIATTR_CUDA_API_VERSION
	.align		4
        /*0000*/ 	.byte	0x04, 0x37
        /*0002*/ 	.short	(.L_687 - .L_686)
.L_686:
        /*0004*/ 	.word	0x00000082


	//----- nvinfo : EIATTR_KPARAM_INFO
	.align		4
.L_687:
        /*0008*/ 	.byte	0x04, 0x17
        /*000a*/ 	.short	(.L_689 - .L_688)
.L_688:
        /*000c*/ 	.word	0x00000000
        /*0010*/ 	.short	0x0003
        /*0012*/ 	.short	0x0014
        /*0014*/ 	.byte	0x00, 0xf0, 0x05, 0x00


	//----- nvinfo : EIATTR_KPARAM_INFO
	.align		4
.L_689:
        /*0018*/ 	.byte	0x04, 0x17
        /*001a*/ 	.short	(.L_691 - .L_690)
.L_690:
        /*001c*/ 	.word	0x00000000
        /*0020*/ 	.short	0x0002
        /*0022*/ 	.short	0x0010
        /*0024*/ 	.byte	0x00, 0xf0, 0x11, 0x00


	//----- nvinfo : EIATTR_KPARAM_INFO
	.align		4
.L_691:
        /*0028*/ 	.byte	0x04, 0x17
        /*002a*/ 	.short	(.L_693 - .L_692)
.L_692:
        /*002c*/ 	.word	0x00000000
        /*0030*/ 	.short	0x0001
        /*0032*/ 	.short	0x0008
        /*0034*/ 	.byte	0x00, 0xf5, 0x21, 0x00


	//----- nvinfo : EIATTR_KPARAM_INFO
	.align		4
.L_693:
        /*0038*/ 	.byte	0x04, 0x17
        /*003a*/ 	.short	(.L_695 - .L_694)
.L_694:
        /*003c*/ 	.word	0x00000000
        /*0040*/ 	.short	0x0000
        /*0042*/ 	.short	0x0000
        /*0044*/ 	.byte	0x00, 0xf5, 0x21, 0x00


	//----- nvinfo : EIATTR_SPARSE_MMA_MASK
	.align		4
.L_695:
        /*0048*/ 	.byte	0x03, 0x50
        /*004a*/ 	.short	0x0000


	//----- nvinfo : EIATTR_MAXREG_COUNT
	.align		4
        /*004c*/ 	.byte	0x03, 0x1b
        /*004e*/ 	.short	0x00ff


	//----- nvinfo : EIATTR_NUM_BARRIERS
	.align		4
        /*0050*/ 	.byte	0x02, 0x4c
        /*0052*/ 	.byte	0x01
	.zero		1


	//----- nvinfo : EIATTR_MERCURY_ISA_VERSION
	.align		4
        /*0054*/ 	.byte	0x03, 0x5f
        /*0056*/ 	.short	0x0101


	//----- nvinfo : EIATTR_COOP_GROUP_MASK_REGIDS
	.align		4
        /*0058*/ 	.byte	0x04, 0x29
        /*005a*/ 	.short	(.L_697 - .L_696)


	//   ....[0]....
.L_696:
        /*005c*/ 	.word	0xffffffff


	//   ....[1]....
        /*0060*/ 	.word	0xffffffff


	//   ....[2]....
        /*0064*/ 	.word	0xffffffff


	//   ....[3]....
        /*0068*/ 	.word	0xffffffff


	//   ....[4]....
        /*006c*/ 	.word	0xffffffff


	//   ....[5]....
        /*0070*/ 	.word	0xffffffff


	//   ....[6]....
        /*0074*/ 	.word	0xffffffff


	//   ....[7]....
        /*0078*/ 	.word	0xffffffff


	//   ....[8]....
        /*007c*/ 	.word	0xffffffff


	//   ....[9]....
        /*0080*/ 	.word	0xffffffff


	//   ....[10]....
        /*0084*/ 	.word	0xffffffff


	//   ....[11]....
        /*0088*/ 	.word	0xffffffff


	//   ....[12]....
        /*008c*/ 	.word	0xffffffff


	//   ....[13]....
        /*0090*/ 	.word	0xffffffff


	//   ....[14]....
        /*0094*/ 	.word	0xffffffff


	//   ....[15]....
        /*0098*/ 	.word	0xffffffff


	//   ....[16]....
        /*009c*/ 	.word	0xffffffff


	//   ....[17]....
        /*00a0*/ 	.word	0xffffffff


	//   ....[18]....
        /*00a4*/ 	.word	0xffffffff


	//   ....[19]....
        /*00a8*/ 	.word	0xffffffff


	//   ....[20]....
        /*00ac*/ 	.word	0xffffffff


	//   ....[21]....
        /*00b0*/ 	.word	0xffffffff


	//   ....[22]....
        /*00b4*/ 	.word	0xffffffff


	//   ....[23]....
        /*00b8*/ 	.word	0xffffffff


	//   ....[24]....
        /*00bc*/ 	.word	0xffffffff


	//   ....[25]....
        /*00c0*/ 	.word	0xffffffff


	//   ....[26]....
        /*00c4*/ 	.word	0xffffffff


	//   ....[27]....
        /*00c8*/ 	.word	0xffffffff


	//   ....[28]....
        /*00cc*/ 	.word	0xffffffff


	//   ....[29]....
        /*00d0*/ 	.word	0xffffffff


	//   ....[30]....
        /*00d4*/ 	.word	0xffffffff


	//   ....[31]....
        /*00d8*/ 	.word	0xffffffff


	//   ....[32]....
        /*00dc*/ 	.word	0xffffffff


	//   ....[33]....
        /*00e0*/ 	.word	0xffffffff


	//   ....[34]....
        /*00e4*/ 	.word	0xffffffff


	//   ....[35]....
        /*00e8*/ 	.word	0xffffffff


	//   ....[36]....
        /*00ec*/ 	.word	0xffffffff


	//   ....[37]....
        /*00f0*/ 	.word	0xffffffff


	//   ....[38]....
        /*00f4*/ 	.word	0xffffffff


	//   ....[39]....
        /*00f8*/ 	.word	0xffffffff


	//   ....[40]....
        /*00fc*/ 	.word	0xffffffff


	//   ....[41]....
        /*0100*/ 	.word	0xffffffff


	//   ....[42]....
        /*0104*/ 	.word	0xffffffff


	//   ....[43]....
        /*0108*/ 	.word	0xffffffff


	//   ....[44]....
        /*010c*/ 	.word	0xffffffff


	//   ....[45]....
        /*0110*/ 	.word	0xffffffff


	//   ....[46]....
        /*0114*/ 	.word	0xffffffff


	//   ....[47]....
        /*0118*/ 	.word	0xffffffff


	//   ....[48]....
        /*011c*/ 	.word	0xffffffff


	//   ....[49]....
        /*0120*/ 	.word	0xffffffff


	//   ....[50]....
        /*0124*/ 	.word	0xffffffff


	//   ....[51]....
        /*0128*/ 	.word	0xffffffff


	//   ....[52]....
        /*012c*/ 	.word	0xffffffff


	//   ....[53]....
        /*0130*/ 	.word	0xffffffff


	//   ....[54]....
        /*0134*/ 	.word	0xffffffff


	//   ....[55]....
        /*0138*/ 	.word	0xffffffff


	//   ....[56]....
        /*013c*/ 	.word	0xffffffff


	//   ....[57]....
        /*0140*/ 	.word	0xffffffff


	//   ....[58]....
        /*0144*/ 	.word	0xffffffff


	//   ....[59]....
        /*0148*/ 	.word	0xffffffff


	//----- nvinfo : EIATTR_COOP_GROUP_INSTR_OFFSETS
	.align		4
.L_697:
        /*014c*/ 	.byte	0x04, 0x28
        /*014e*/ 	.short	(.L_699 - .L_698)


	//   ....[0]....
.L_698:
        /*0150*/ 	.word	0x00000b70


	//   ....[1]....
        /*0154*/ 	.word	0x00000ba0


	//   ....[2]....
        /*0158*/ 	.word	0x00000bc0


	//   ....[3]....
        /*015c*/ 	.word	0x00000bd0


	//   ....[4]....
        /*0160*/ 	.word	0x00000d60


	//   ....[5]....
        /*0164*/ 	.word	0x00000d90


	//   ....[6]....
        /*0168*/ 	.word	0x00000dc0


	//   ....[7]....
        /*016c*/ 	.word	0x00000de0


	//   ....[8]....
        /*0170*/ 	.word	0x00000f60


	//   ....[9]....
        /*0174*/ 	.word	0x00000f90


	//   ....[10]....
        /*0178*/ 	.word	0x00000fc0


	//   ....[11]....
        /*017c*/ 	.word	0x00000fe0


	//   ....[12]....
        /*0180*/ 	.word	0x00001160


	//   ....[13]....
        /*0184*/ 	.word	0x00001190


	//   ....[14]....
        /*0188*/ 	.word	0x000011c0


	//   ....[15]....
        /*018c*/ 	.word	0x000011e0


	//   ....[16]....
        /*0190*/ 	.word	0x00001360


	//   ....[17]....
        /*0194*/ 	.word	0x00001390


	//   ....[18]....
        /*0198*/ 	.word	0x000013c0


	//   ....[19]....
        /*019c*/ 	.word	0x000013e0


	//   ....[20]....
        /*01a0*/ 	.word	0x00002140


	//   ....[21]....
        /*01a4*/ 	.word	0x00002150


	//   ....[22]....
        /*01a8*/ 	.word	0x00002160


	//   ....[23]....
        /*01ac*/ 	.word	0x00002180


	//   ....[24]....
        /*01b0*/ 	.word	0x00002300


	//   ....[25]....
        /*01b4*/ 	.word	0x00002340


	//   ....[26]....
        /*01b8*/ 	.word	0x00002370


	//   ....[27]....
        /*01bc*/ 	.word	0x00002390


	//   ....[28]....
        /*01c0*/ 	.word	0x00002510


	//   ....[29]....
        /*01c4*/ 	.word	0x00002550


	//   ....[30]....
        /*01c8*/ 	.word	0x00002580


	//   ....[31]....
        /*01cc*/ 	.word	0x000025a0


	//   ....[32]....
        /*01d0*/ 	.word	0x00002720


	//   ....[33]....
        /*01d4*/ 	.word	0x00002760


	//   ....[34]....
        /*01d8*/ 	.word	0x00002790


	//   ....[35]....
        /*01dc*/ 	.word	0x000027b0


	//   ....[36]....
        /*01e0*/ 	.word	0x00002930


	//   ....[37]....
        /*01e4*/ 	.word	0x00002970


	//   ....[38]....
        /*01e8*/ 	.word	0x000029a0


	//   ....[39]....
        /*01ec*/ 	.word	0x000029c0


	//   ....[40]....
        /*01f0*/ 	.word	0x00005780


	//   ....[41]....
        /*01f4*/ 	.word	0x000057b0


	//   ....[42]....
        /*01f8*/ 	.word	0x000057d0


	//   ....[43]....
        /*01fc*/ 	.word	0x000057e0


	//   ....[44]....
        /*0200*/ 	.word	0x00005970


	//   ....[45]....
        /*0204*/ 	.word	0x000059a0


	//   ....[46]....
        /*0208*/ 	.word	0x000059d0


	//   ....[47]....
        /*020c*/ 	.word	0x000059f0


	//   ....[48]....
        /*0210*/ 	.word	0x00005b70


	//   ....[49]....
        /*0214*/ 	.word	0x00005ba0


	//   ....[50]....
        /*0218*/ 	.word	0x00005bd0


	//   ....[51]....
        /*021c*/ 	.word	0x00005bf0


	//   ....[52]....
        /*0220*/ 	.word	0x00005d70


	//   ....[53]....
        /*0224*/ 	.word	0x00005da0


	//   ....[54]....
        /*0228*/ 	.word	0x00005dd0


	//   ....[55]....
        /*022c*/ 	.word	0x00005df0


	//   ....[56]....
        /*0230*/ 	.word	0x00005f70


	//   ....[57]....
        /*0234*/ 	.word	0x00005fa0


	//   ....[58]....
        /*0238*/ 	.word	0x00005fd0


	//   ....[59]....
        /*023c*/ 	.word	0x00005ff0


	//----- nvinfo : EIATTR_VRC_CTA_INIT_COUNT
	.align		4
.L_699:
        /*0240*/ 	.byte	0x02, 0x4a
	.zero		1
	.zero		1


	//----- nvinfo : EIATTR_EXIT_INSTR_OFFSETS
	.align		4
        /*0244*/ 	.byte	0x04, 0x1c
        /*0246*/ 	.short	(.L_701 - .L_700)


	//   ....[0]....
.L_700:
        /*0248*/ 	.word	0x00000030


	//   ....[1]....
        /*024c*/ 	.word	0x00006c90


	//   ....[2]....
        /*0250*/ 	.word	0x00006cd0


	//----- nvinfo : EIATTR_MAX_THREADS
	.align		4
.L_701:
        /*0254*/ 	.byte	0x04, 0x05
        /*0256*/ 	.short	(.L_703 - .L_702)
.L_702:
        /*0258*/ 	.word	0x00000100
        /*025c*/ 	.word	0x00000001
        /*0260*/ 	.word	0x00000001


	//----- nvinfo : EIATTR_CRS_STACK_SIZE
	.align		4
.L_703:
        /*0264*/ 	.byte	0x04, 0x1e
        /*0266*/ 	.short	(.L_705 - .L_704)
.L_704:
        /*0268*/ 	.word	0x00000000


	//----- nvinfo : EIATTR_CBANK_PARAM_SIZE
	.align		4
.L_705:
        /*026c*/ 	.byte	0x03, 0x19
        /*026e*/ 	.short	0x0015


	//----- nvinfo : EIATTR_PARAM_CBANK
	.align		4
        /*0270*/ 	.byte	0x04, 0x0a
        /*0272*/ 	.short	(.L_707 - .L_706)
	.align		4
.L_706:
        /*0274*/ 	.word	index@(.nv.constant0._ZN6thrust24THRUST_300001_SM_1000_NS8cuda_cub4core6detail13_kernel_agentINS1_8__reduce11ReduceAgentIPN4cuda3std3__45tupleIJdlEEESC_SB_lNS1_9__extrema9arg_max_fIdlNS9_4lessIdEEEEEEJSC_SC_iSH_EEEvDpT0_)
        /*0278*/ 	.short	0x0380
        /*027a*/ 	.short	0x0015


	//----- nvinfo : EIATTR_SW_WAR
	.align		4
.L_707:
        /*027c*/ 	.byte	0x04, 0x36
        /*027e*/ 	.short	(.L_709 - .L_708)
.L_708:
        /*0280*/ 	.word	0x00000008
.L_709:


//--------------------- .nv.info._ZN6thrust24THRUST_300001_SM_1000_NS8cuda_cub4core6detail13_kernel_agentINS1_8__reduce10DrainAgentIlEEJN3cub18CUB_300001_SM_10009GridQueueIyEElEEEvDpT0_ --------------------------
	.section	.nv.info._ZN6thrust24THRUST_300001_SM_1000_NS8cuda_cub4core6detail13_kernel_agentINS1_8__reduce10DrainAgentIlEEJN3cub18CUB_300001_SM_10009GridQueueIyEElEEEvDpT0_,"",@"SHT_CUDA_INFO"
	.sectionflags	@""
	.align	4


	//----- nvinfo : EIATTR_CUDA_API_VERSION
	.align		4
        /*0000*/ 	.byte	0x04, 0x37
        /*0002*/ 	.short	(.L_711 - .L_710)
.L_710:
        /*0004*/ 	.word	0x00000082


	//----- nvinfo : EIATTR_KPARAM_INFO
	.align		4
.L_711:
        /*0008*/ 	.byte	0x04, 0x17
        /*000a*/ 	.short	(.L_713 - .L_712)
.L_712:
        /*000c*/ 	.word	0x00000000
        /*0010*/ 	.short	0x0001
        /*0012*/ 	.short	0x0008
        /*0014*/ 	.byte	0x00, 0xf0, 0x21, 0x00


	//----- nvinfo : EIATTR_KPARAM_INFO
	.align		4
.L_713:
        /*0018*/ 	.byte	0x04, 0x17
        /*001a*/ 	.short	(.L_715 - .L_714)
.L_714:
        /*001c*/ 	.word	0x00000000
        /*0020*/ 	.short	0x0000
        /*0022*/ 	.short	0x0000
        /*0024*/ 	.byte	0x00, 0xf0, 0x21, 0x00


	//----- nvinfo : EIATTR_SPARSE_MMA_MASK
	.align		4
.L_715:
        /*0028*/ 	.byte	0x03, 0x50
        /*002a*/ 	.short	0x0000


	//----- nvinfo : EIATTR_MAXREG_COUNT
	.align		4
        /*002c*/ 	.byte	0x03, 0x1b
        /*002e*/ 	.short	0x00ff


	//----- nvinfo : EIATTR_MERCURY_ISA_VERSION
	.align		4
        /*0030*/ 	.byte	0x03, 0x5f
        /*0032*/ 	.short	0x0101


	//----- nvinfo : EIATTR_VRC_CTA_INIT_COUNT
	.align		4
        /*0034*/ 	.byte	0x02, 0x4a
	.zero		1
	.zero		1


	//----- nvinfo : EIATTR_EXIT_INSTR_OFFSETS
	.align		4
        /*0038*/ 	.byte	0x04, 0x1c
        /*003a*/ 	.short	(.L_717 - .L_716)


	//   ....[0]....
.L_716:
        /*003c*/ 	.word	0x00000060


	//----- nvinfo : EIATTR_MAX_THREADS
	.align		4
.L_717:
        /*0040*/ 	.byte	0x04, 0x05
        /*0042*/ 	.short	(.L_719 - .L_718)
.L_718:
        /*0044*/ 	.word	0x00000001
        /*0048*/ 	.word	0x00000001
        /*004c*/ 	.word	0x00000001


	//----- nvinfo : EIATTR_CBANK_PARAM_SIZE
	.align		4
.L_719:
        /*0050*/ 	.byte	0x03, 0x19
        /*0052*/ 	.short	0x0010


	//----- nvinfo : EIATTR_PARAM_CBANK
	.align		4
        /*0054*/ 	.byte	0x04, 0x0a
        /*0056*/ 	.short	(.L_721 - .L_720)
	.align		4
.L_720:
        /*0058*/ 	.word	index@(.nv.constant0._ZN6thrust24THRUST_300001_SM_1000_NS8cuda_cub4core6detail13_kernel_agentINS1_8__reduce10DrainAgentIlEEJN3cub18CUB_300001_SM_10009GridQueueIyEElEEEvDpT0_)
        /*005c*/ 	.short	0x0380
        /*005e*/ 	.short	0x0010


	//----- nvinfo : EIATTR_SW_WAR
	.align		4
.L_721:
        /*0060*/ 	.byte	0x04, 0x36
        /*0062*/ 	.short	(.L_723 - .L_722)
.L_722:
        /*0064*/ 	.word	0x00000008
.L_723:


//--------------------- .nv.info._ZN6thrust24THRUST_300001_SM_1000_NS8cuda_cub4core6detail13_kernel_agentINS1_8__reduce11ReduceAgentINS0_12zip_iteratorIN4cuda3std3__45tupleIJNS0_6detail15normal_iteratorINS0_10device_ptrIdEEEENS0_17counting_iteratorIlNS0_11use_defaultESI_SI_EEEEEEEPNSB_IJdlEEESM_lNS1_9__extrema9arg_max_fIdlNSA_4lessIdEEEEEEJSL_SN_lN3cub18CUB_300001_SM_100013GridEvenShareIlEENSV_9GridQueueIyEESS_EEEvDpT0_ --------------------------
	.section	.nv.info._ZN6thrust24THRUST_300001_SM_1000_NS8cuda_cub4core6detail13_kernel_agentINS1_8__reduce11ReduceAgentINS0_12zip_iteratorIN4cuda3std3__45tupleIJNS0_6detail15normal_iteratorINS0_10device_ptrIdEEEENS0_17counting_iteratorIlNS0_11use_defaultESI_SI_EEEEEEEPNSB_IJdlEEESM_lNS1_9__extrema9arg_max_fIdlNSA_4lessIdEEEEEEJSL_SN_lN3cub18CUB_300001_SM_100013GridEvenShareIlEENSV_9GridQueueIyEESS_EEEvDpT0_,"",@"SHT_CUDA_INFO"
	.sectionflags	@""
	.align	4


	//----- nvinfo : EIATTR_CUDA_API_VERSION
	.align		4
        /*0000*/ 	.byte	0x04, 0x37
        /*0002*/ 	.short	(.L_725 - .L_724)
.L_724:
        /*0004*/ 	.word	0x00000082


	//----- nvinfo : EIATTR_KPARAM_INFO
	.align		4
.L_725:
        /*0008*/ 	.byte	0x04, 0x17
        /*000a*/ 	.short	(.L_727 - .L_726)
.L_726:
        /*000c*/ 	.word	0x00000000
        /*0010*/ 	.short	0x0005
        /*0012*/ 	.short	0x0070
        /*0014*/ 	.byte	0x00, 0xf0, 0x05, 0x00


	//----- nvinfo : EIATTR_KPARAM_INFO
	.align		4
.L_727:
        /*0018*/ 	.byte	0x04, 0x17
        /*001a*/ 	.short	(.L_729 - .L_728)
.L_728:
        /*001c*/ 	.word	0x00000000
        /*0020*/ 	.short	0x0004
        /*0022*/ 	.short	0x0068
        /*0024*/ 	.byte	0x00, 0xf0, 0x21, 0x00


	//----- nvinfo : EIATTR_KPARAM_INFO
	.align		4
.L_729:
        /*0028*/ 	.byte	0x04, 0x17
        /*002a*/ 	.short	(.L_731 - .L_730)
.L_730:
        /*002c*/ 	.word	0x00000000
        /*0030*/ 	.short	0x0003
        /*0032*/ 	.short	0x0020
        /*0034*/ 	.byte	0x00, 0xf0, 0x21, 0x01


	//----- nvinfo : EIATTR_KPARAM_INFO
	.align		4
.L_731:
        /*0038*/ 	.byte	0x04, 0x17
        /*003a*/ 	.short	(.L_733 - .L_732)
.L_732:
        /*003c*/ 	.word	0x00000000
        /*0040*/ 	.short	0x0002
        /*0042*/ 	.short	0x0018
        /*0044*/ 	.byte	0x00, 0xf0, 0x21, 0x00


	//----- nvinfo : EIATTR_KPARAM_INFO
	.align		4
.L_733:
        /*0048*/ 	.byte	0x04, 0x17
        /*004a*/ 	.short	(.L_735 - .L_734)
.L_734:
        /*004c*/ 	.word	0x00000000
        /*0050*/ 	.short	0x0001
        /*0052*/ 	.short	0x0010
        /*0054*/ 	.byte	0x00, 0xf5, 0x21, 0x00


	//----- nvinfo : EIATTR_KPARAM_INFO
	.align		4
.L_735:
        /*0058*/ 	.byte	0x04, 0x17
        /*005a*/ 	.short	(.L_737 - .L_736)
.L_736:
        /*005c*/ 	.word	0x00000000
        /*0060*/ 	.short	0x0000
        /*0062*/ 	.short	0x0000
        /*0064*/ 	.byte	0x00, 0xf0, 0x41, 0x00


	//----- nvinfo : EIATTR_SPARSE_MMA_MASK
	.align		4
.L_737:
        /*0068*/ 	.byte	0x03, 0x50
        /*006a*/ 	.short	0x0000


	//----- nvinfo : EIATTR_MAXREG_COUNT
	.align		4
        /*006c*/ 	.byte	0x03, 0x1b
        /*006e*/ 	.short	0x00ff


	//----- nvinfo : EIATTR_NUM_BARRIERS
	.align		4
        /*0070*/ 	.byte	0x02, 0x4c
        /*0072*/ 	.byte	0x01
	.zero		1


	//----- nvinfo : EIATTR_MERCURY_ISA_VERSION
	.align		4
        /*0074*/ 	.byte	0x03, 0x5f
        /*0076*/ 	.short	0x0101


	//----- nvinfo : EIATTR_COOP_GROUP_MASK_REGIDS
	.align		4
        /*0078*/ 	.byte	0x04, 0x29
        /*007a*/ 	.short	(.L_739 - .L_738)


	//   ....[0]....
.L_738:
        /*007c*/ 	.word	0xffffffff


	//   ....[1]....
        /*0080*/ 	.word	0xffffffff


	//   ....[2]....
        /*0084*/ 	.word	0xffffffff


	//   ....[3]....
        /*0088*/ 	.word	0xffffffff


	//   ....[4]....
        /*008c*/ 	.word	0xffffffff


	//   ....[5]....
        /*0090*/ 	.word	0xffffffff


	//   ....[6]....
        /*0094*/ 	.word	0xffffffff


	//   ....[7]....
        /*0098*/ 	.word	0xffffffff


	//   ....[8]....
        /*009c*/ 	.word	0xffffffff


	//   ....[9]....
        /*00a0*/ 	.word	0xffffffff


	//   ....[10]....
        /*00a4*/ 	.word	0xffffffff


	//   ....[11]....
        /*00a8*/ 	.word	0xffffffff


	//   ....[12]....
        /*00ac*/ 	.word	0xffffffff


	//   ....[13]....
        /*00b0*/ 	.word	0xffffffff


	//   ....[14]....
        /*00b4*/ 	.word	0xffffffff


	//   ....[15]....
        /*00b8*/ 	.word	0xffffffff


	//   ....[16]....
        /*00bc*/ 	.word	0xffffffff


	//   ....[17]....
        /*00c0*/ 	.word	0xffffffff


	//   ....[18]....
        /*00c4*/ 	.word	0xffffffff


	//   ....[19]....
        /*00c8*/ 	.word	0xffffffff


	//   ....[20]....
        /*00cc*/ 	.word	0xffffffff


	//   ....[21]....
        /*00d0*/ 	.word	0xffffffff


	//   ....[22]....
        /*00d4*/ 	.word	0xffffffff


	//   ....[23]....
        /*00d8*/ 	.word	0xffffffff


	//   ....[24]....
        /*00dc*/ 	.word	0xffffffff


	//   ....[25]....
        /*00e0*/ 	.word	0xffffffff


	//   ....[26]....
        /*00e4*/ 	.word	0xffffffff


	//   ....[27]....
        /*00e8*/ 	.word	0xffffffff


	//   ....[28]....
        /*00ec*/ 	.word	0xffffffff


	//   ....[29]....
        /*00f0*/ 	.word	0xffffffff


	//   ....[30]....
        /*00f4*/ 	.word	0xffffffff


	//   ....[31]....
        /*00f8*/ 	.word	0xffffffff


	//   ....[32]....
        /*00fc*/ 	.word	0xffffffff


	//   ....[33]....
        /*0100*/ 	.word	0xffffffff


	//   ....[34]....
        /*0104*/ 	.word	0xffffffff


	//   ....[35]....
        /*0108*/ 	.word	0xffffffff


	//   ....[36]....
        /*010c*/ 	.word	0xffffffff


	//   ....[37]....
        /*0110*/ 	.word	0xffffffff


	//   ....[38]....
        /*0114*/ 	.word	0xffffffff


	//   ....[39]....
        /*0118*/ 	.word	0xffffffff


	//   ....[40]....
        /*011c*/ 	.word	0xffffffff


	//   ....[41]....
        /*0120*/ 	.word	0xffffffff


	//   ....[42]....
        /*0124*/ 	.word	0xffffffff


	//   ....[43]....
        /*0128*/ 	.word	0xffffffff


	//   ....[44]....
        /*012c*/ 	.word	0xffffffff


	//   ....[45]....
        /*0130*/ 	.word	0xffffffff


	//   ....[46]....
        /*0134*/ 	.word	0xffffffff


	//   ....[47]....
        /*0138*/ 	.word	0xffffffff


	//   ....[48]....
        /*013c*/ 	.word	0xffffffff


	//   ....[49]....
        /*0140*/ 	.word	0xffffffff


	//   ....[50]....
        /*0144*/ 	.word	0xffffffff


	//   ....[51]....
        /*0148*/ 	.word	0xffffffff


	//   ....[52]....
        /*014c*/ 	.word	0xffffffff


	//   ....[53]....
        /*0150*/ 	.word	0xffffffff


	//   ....[54]....
        /*0154*/ 	.word	0xffffffff


	//   ....[55]....
        /*0158*/ 	.word	0xffffffff


	//   ....[56]....
        /*015c*/ 	.word	0xffffffff


	//   ....[57]....
        /*0160*/ 	.word	0xffffffff


	//   ....[58]....
        /*0164*/ 	.word	0xffffffff


	//   ....[59]....
        /*0168*/ 	.word	0xffffffff


	//----- nvinfo : EIATTR_COOP_GROUP_INSTR_OFFSETS
	.align		4
.L_739:
        /*016c*/ 	.byte	0x04, 0x28
        /*016e*/ 	.short	(.L_741 - .L_740)


	//   ....[0]....
.L_740:
        /*0170*/ 	.word	0x00000d70


	//   ....[1]....
        /*0174*/ 	.word	0x00000da0


	//   ....[2]....
        /*0178*/ 	.word	0x00000dc0


	//   ....[3]....
        /*017c*/ 	.word	0x00000dd0


	//   ....[4]....
        /*0180*/ 	.word	0x00000f60


	//   ....[5]....
        /*0184*/ 	.word	0x00000f90


	//   ....[6]....
        /*0188*/ 	.word	0x00000fc0


	//   ....[7]....
        /*018c*/ 	.word	0x00000fe0


	//   ....[8]....
        /*0190*/ 	.word	0x00001160


	//   ....[9]....
        /*0194*/ 	.word	0x00001190


	//   ....[10]....
        /*0198*/ 	.word	0x000011c0


	//   ....[11]....
        /*019c*/ 	.word	0x000011e0


	//   ....[12]....
        /*01a0*/ 	.word	0x00001360


	//   ....[13]....
        /*01a4*/ 	.word	0x00001390


	//   ....[14]....
        /*01a8*/ 	.word	0x000013c0


	//   ....[15]....
        /*01ac*/ 	.word	0x000013e0


	//   ....[16]....
        /*01b0*/ 	.word	0x00001560


	//   ....[17]....
        /*01b4*/ 	.word	0x00001590


	//   ....[18]....
        /*01b8*/ 	.word	0x000015c0


	//   ....[19]....
        /*01bc*/ 	.word	0x000015e0


	//   ....[20]....
        /*01c0*/ 	.word	0x00002340


	//   ....[21]....
        /*01c4*/ 	.word	0x00002350


	//   ....[22]....
        /*01c8*/ 	.word	0x00002360


	//   ....[23]....
        /*01cc*/ 	.word	0x00002380


	//   ....[24]....
        /*01d0*/ 	.word	0x00002500


	//   ....[25]....
        /*01d4*/ 	.word	0x00002540


	//   ....[26]....
        /*01d8*/ 	.word	0x00002570


	//   ....[27]....
        /*01dc*/ 	.word	0x00002590


	//   ....[28]....
        /*01e0*/ 	.word	0x00002710


	//   ....[29]....
        /*01e4*/ 	.word	0x00002750


	//   ....[30]....
        /*01e8*/ 	.word	0x00002780


	//   ....[31]....
        /*01ec*/ 	.word	0x000027a0


	//   ....[32]....
        /*01f0*/ 	.word	0x00002920


	//   ....[33]....
        /*01f4*/ 	.word	0x00002960


	//   ....[34]....
        /*01f8*/ 	.word	0x00002990


	//   ....[35]....
        /*01fc*/ 	.word	0x000029b0


	//   ....[36]....
        /*0200*/ 	.word	0x00002b30


	//   ....[37]....
        /*0204*/ 	.word	0x00002b70


	//   ....[38]....
        /*0208*/ 	.word	0x00002ba0


	//   ....[39]....
        /*020c*/ 	.word	0x00002bc0


	//   ....[40]....
        /*0210*/ 	.word	0x000053c0


	//   ....[41]....
        /*0214*/ 	.word	0x000053f0


	//   ....[42]....
        /*0218*/ 	.word	0x00005410


	//   ....[43]....
        /*021c*/ 	.word	0x00005420


	//   ....[44]....
        /*0220*/ 	.word	0x000055b0


	//   ....[45]....
        /*0224*/ 	.word	0x000055e0


	//   ....[46]....
        /*0228*/ 	.word	0x00005610


	//   ....[47]....
        /*022c*/ 	.word	0x00005630


	//   ....[48]....
        /*0230*/ 	.word	0x000057b0


	//   ....[49]....
        /*0234*/ 	.word	0x000057e0


	//   ....[50]....
        /*0238*/ 	.word	0x00005810


	//   ....[51]....
        /*023c*/ 	.word	0x00005830


	//   ....[52]....
        /*0240*/ 	.word	0x000059b0


	//   ....[53]....
        /*0244*/ 	.word	0x000059e0


	//   ....[54]....
        /*0248*/ 	.word	0x00005a10


	//   ....[55]....
        /*024c*/ 	.word	0x00005a30


	//   ....[56]....
        /*0250*/ 	.word	0x00005bb0


	//   ....[57]....
        /*0254*/ 	.word	0x00005be0


	//   ....[58]....
        /*0258*/ 	.word	0x00005c10


	//   ....[59]....
        /*025c*/ 	.word	0x00005c30


	//----- nvinfo : EIATTR_VRC_CTA_INIT_COUNT
	.align		4
.L_741:
        /*0260*/ 	.byte	0x02, 0x4a
	.zero		1
	.zero		1


	//----- nvinfo : EIATTR_EXIT_INSTR_OFFSETS
	.align		4
        /*0264*/ 	.byte	0x04, 0x1c
        /*0266*/ 	.short	(.L_743 - .L_742)


	//   ....[0]....
.L_742:
        /*0268*/ 	.word	0x000068d0


	//   ....[1]....
        /*026c*/ 	.word	0x00006920


	//----- nvinfo : EIATTR_MAX_THREADS
	.align		4
.L_743:
        /*0270*/ 	.byte	0x04, 0x05
        /*0272*/ 	.short	(.L_745 - .L_744)
.L_744:
        /*0274*/ 	.word	0x00000100
        /*0278*/ 	.word	0x00000001
        /*027c*/ 	.word	0x00000001


	//----- nvinfo : EIATTR_CRS_STACK_SIZE
	.align		4
.L_745:
        /*0280*/ 	.byte	0x04, 0x1e
        /*0282*/ 	.short	(.L_747 - .L_746)
.L_746:
        /*0284*/ 	.word	0x00000000


	//----- nvinfo : EIATTR_CBANK_PARAM_SIZE
	.align		4
.L_747:
        /*0288*/ 	.byte	0x03, 0x19
        /*028a*/ 	.short	0x0071


	//----- nvinfo : EIATTR_PARAM_CBANK
	.align		4
        /*028c*/ 	.byte	0x04, 0x0a
        /*028e*/ 	.short	(.L_749 - .L_748)
	.align		4
.L_748:
        /*0290*/ 	.word	index@(.nv.constant0._ZN6thrust24THRUST_300001_SM_1000_NS8cuda_cub4core6detail13_kernel_agentINS1_8__reduce11ReduceAgentINS0_12zip_iteratorIN4cuda3std3__45tupleIJNS0_6detail15normal_iteratorINS0_10device_ptrIdEEEENS0_17counting_iteratorIlNS0_11use_defaultESI_SI_EEEEEEEPNSB_IJdlEEESM_lNS1_9__extrema9arg_max_fIdlNSA_4lessIdEEEEEEJSL_SN_lN3cub18CUB_300001_SM_100013GridEvenShareIlEENSV_9GridQueueIyEESS_EEEvDpT0_)
        /*0294*/ 	.short	0x0380
        /*0296*/ 	.short	0x0071


	//----- nvinfo : EIATTR_SW_WAR
	.align		4
.L_749:
        /*0298*/ 	.byte	0x04, 0x36
        /*029a*/ 	.short	(.L_751 - .L_750)
.L_750:
        /*029c*/ 	.word	0x00000008
.L_751:


//--------------------- .nv.info._ZN6thrust24THRUST_300001_SM_1000_NS8cuda_cub4core6detail13_kernel_agentINS1_8__reduce11ReduceAgentINS0_12zip_iteratorIN4cuda3std3__45tupleIJNS0_6detail15normal_iteratorINS0_10device_ptrIdEEEENS0_17counting_iteratorIlNS0_11use_defaultESI_SI_EEEEEEEPNSB_IJdlEEESM_lNS1_9__extrema9arg_max_fIdlNSA_4lessIdEEEEEEJSL_SN_lSS_EEEvDpT0_ --------------------------
	.section	.nv.info._ZN6thrust24THRUST_300001_SM_1000_NS8cuda_cub4core6detail13_kernel_agentINS1_8__reduce11ReduceAgentINS0_12zip_iteratorIN4cuda3std3__45tupleIJNS0_6detail15normal_iteratorINS0_10device_ptrIdEEEENS0_17counting_iteratorIlNS0_11use_defaultESI_SI_EEEEEEEPNSB_IJdlEEESM_lNS1_9__extrema9arg_max_fIdlNSA_4lessIdEEEEEEJSL_SN_lSS_EEEvDpT0_,"",@"SHT_CUDA_INFO"
	.sectionflags	@""
	.align	4


	//----- nvinfo : EIATTR_CUDA_API_VERSION
	.align		4
        /*0000*/ 	.byte	0x04, 0x37
        /*0002*/ 	.short	(.L_753 - .L_752)
.L_752:
        /*0004*/ 	.word	0x00000082


	//----- nvinfo : EIATTR_KPARAM_INFO
	.align		4
.L_753:
        /*0008*/ 	.byte	0x04, 0x17
        /*000a*/ 	.short	(.L_755 - .L_754)
.L_754:
        /*000c*/ 	.word	0x00000000
        /*0010*/ 	.short	0x0003
        /*0012*/ 	.short	0x0020
        /*0014*/ 	.byte	0x00, 0xf0, 0x05, 0x00


	//----- nvinfo : EIATTR_KPARAM_INFO
	.align		4
.L_755:
        /*0018*/ 	.byte	0x04, 0x17
        /*001a*/ 	.short	(.L_757 - .L_756)
.L_756:
        /*001c*/ 	.word	0x00000000
        /*0020*/ 	.short	0x0002
        /*0022*/ 	.short	0x0018
        /*0024*/ 	.byte	0x00, 0xf0, 0x21, 0x00


	//----- nvinfo : EIATTR_KPARAM_INFO
	.align		4
.L_757:
        /*0028*/ 	.byte	0x04, 0x17
        /*002a*/ 	.short	(.L_759 - .L_758)
.L_758:
        /*002c*/ 	.word	0x00000000
        /*0030*/ 	.short	0x0001
        /*0032*/ 	.short	0x0010
        /*0034*/ 	.byte	0x00, 0xf5, 0x21, 0x00


	//----- nvinfo : EIATTR_KPARAM_INFO
	.align		4
.L_759:
        /*0038*/ 	.byte	0x04, 0x17
        /*003a*/ 	.short	(.L_761 - .L_760)
.L_760:
        /*003c*/ 	.word	0x00000000
        /*0040*/ 	.short	0x0000
        /*0042*/ 	.short	0x0000
        /*0044*/ 	.byte	0x00, 0xf0, 0x41, 0x00


	//----- nvinfo : EIATTR_SPARSE_MMA_MASK
	.align		4
.L_761:
        /*0048*/ 	.byte	0x03, 0x50
        /*004a*/ 	.short	0x0000


	//----- nvinfo : EIATTR_MAXREG_COUNT
	.align		4
        /*004c*/ 	.byte	0x03, 0x1b
        /*004e*/ 	.short	0x00ff


	//----- nvinfo : EIATTR_NUM_BARRIERS
	.align		4
        /*0050*/ 	.byte	0x02, 0x4c
        /*0052*/ 	.byte	0x01
	.zero		1


	//----- nvinfo : EIATTR_MERCURY_ISA_VERSION
	.align		4
        /*0054*/ 	.byte	0x03, 0x5f
        /*0056*/ 	.short	0x0101


	//----- nvinfo : EIATTR_COOP_GROUP_MASK_REGIDS
	.align		4
        /*0058*/ 	.byte	0x04, 0x29
        /*005a*/ 	.short	(.L_763 - .L_762)


	//   ....[0]....
.L_762:
        /*005c*/ 	.word	0xffffffff


	//   ....[1]....
        /*0060*/ 	.word	0xffffffff


	//   ....[2]....
        /*0064*/ 	.word	0xffffffff


	//   ....[3]....
        /*0068*/ 	.word	0xffffffff


	//   ....[4]....
        /*006c*/ 	.word	0xffffffff


	//   ....[5]....
        /*0070*/ 	.word	0xffffffff


	//   ....[6]....
        /*0074*/ 	.word	0xffffffff


	//   ....[7]....
        /*0078*/ 	.word	0xffffffff


	//   ....[8]....
        /*007c*/ 	.word	0xffffffff


	//   ....[9]....
        /*0080*/ 	.word	0xffffffff


	//   ....[10]....
        /*0084*/ 	.word	0xffffffff


	//   ....[11]....
        /*0088*/ 	.word	0xffffffff


	//   ....[12]....
        /*008c*/ 	.word	0xffffffff


	//   ....[13]....
        /*0090*/ 	.word	0xffffffff


	//   ....[14]....
        /*0094*/ 	.word	0xffffffff


	//   ....[15]....
        /*0098*/ 	.word	0xffffffff


	//   ....[16]....
        /*009c*/ 	.word	0xffffffff


	//   ....[17]....
        /*00a0*/ 	.word	0xffffffff


	//   ....[18]....
        /*00a4*/ 	.word	0xffffffff


	//   ....[19]....
        /*00a8*/ 	.word	0xffffffff


	//   ....[20]....
        /*00ac*/ 	.word	0xffffffff


	//   ....[21]....
        /*00b0*/ 	.word	0xffffffff


	//   ....[22]....
        /*00b4*/ 	.word	0xffffffff


	//   ....[23]....
        /*00b8*/ 	.word	0xffffffff


	//   ....[24]....
        /*00bc*/ 	.word	0xffffffff


	//   ....[25]....
        /*00c0*/ 	.word	0xffffffff


	//   ....[26]....
        /*00c4*/ 	.word	0xffffffff


	//   ....[27]....
        /*00c8*/ 	.word	0xffffffff


	//   ....[28]....
        /*00cc*/ 	.word	0xffffffff


	//   ....[29]....
        /*00d0*/ 	.word	0xffffffff


	//   ....[30]....
        /*00d4*/ 	.word	0xffffffff


	//   ....[31]....
        /*00d8*/ 	.word	0xffffffff


	//   ....[32]....
        /*00dc*/ 	.word	0xffffffff


	//   ....[33]....
        /*00e0*/ 	.word	0xffffffff


	//   ....[34]....
        /*00e4*/ 	.word	0xffffffff


	//   ....[35]....
        /*00e8*/ 	.word	0xffffffff


	//   ....[36]....
        /*00ec*/ 	.word	0xffffffff


	//   ....[37]....
        /*00f0*/ 	.word	0xffffffff


	//   ....[38]....
        /*00f4*/ 	.word	0xffffffff


	//   ....[39]....
        /*00f8*/ 	.word	0xffffffff


	//   ....[40]....
        /*00fc*/ 	.word	0xffffffff


	//   ....[41]....
        /*0100*/ 	.word	0xffffffff


	//   ....[42]....
        /*0104*/ 	.word	0xffffffff


	//   ....[43]....
        /*0108*/ 	.word	0xffffffff


	//   ....[44]....
        /*010c*/ 	.word	0xffffffff


	//   ....[45]....
        /*0110*/ 	.word	0xffffffff


	//   ....[46]....
        /*0114*/ 	.word	0xffffffff


	//   ....[47]....
        /*0118*/ 	.word	0xffffffff


	//   ....[48]....
        /*011c*/ 	.word	0xffffffff


	//   ....[49]....
        /*0120*/ 	.word	0xffffffff


	//   ....[50]....
        /*0124*/ 	.word	0xffffffff


	//   ....[51]....
        /*0128*/ 	.word	0xffffffff


	//   ....[52]....
        /*012c*/ 	.word	0xffffffff


	//   ....[53]....
        /*0130*/ 	.word	0xffffffff


	//   ....[54]....
        /*0134*/ 	.word	0xffffffff


	//   ....[55]....
        /*0138*/ 	.word	0xffffffff


	//   ....[56]....
        /*013c*/ 	.word	0xffffffff


	//   ....[57]....
        /*0140*/ 	.word	0xffffffff


	//   ....[58]....
        /*0144*/ 	.word	0xffffffff


	//   ....[59]....
        /*0148*/ 	.word	0xffffffff


	//----- nvinfo : EIATTR_COOP_GROUP_INSTR_OFFSETS
	.align		4
.L_763:
        /*014c*/ 	.byte	0x04, 0x28
        /*014e*/ 	.short	(.L_765 - .L_764)


	//   ....[0]....
.L_764:
        /*0150*/ 	.word	0x00000cb0


	//   ....[1]....
        /*0154*/ 	.word	0x00000ce0


	//   ....[2]....
        /*0158*/ 	.word	0x00000d00


	//   ....[3]....
        /*015c*/ 	.word	0x00000d10


	//   ....[4]....
        /*0160*/ 	.word	0x00000ea0


	//   ....[5]....
        /*0164*/ 	.word	0x00000ed0


	//   ....[6]....
        /*0168*/ 	.word	0x00000f00


	//   ....[7]....
        /*016c*/ 	.word	0x00000f20


	//   ....[8]....
        /*0170*/ 	.word	0x000010a0


	//   ....[9]....
        /*0174*/ 	.word	0x000010d0


	//   ....[10]....
        /*0178*/ 	.word	0x00001100


	//   ....[11]....
        /*017c*/ 	.word	0x00001120


	//   ....[12]....
        /*0180*/ 	.word	0x000012a0


	//   ....[13]....
        /*0184*/ 	.word	0x000012d0


	//   ....[14]....
        /*0188*/ 	.word	0x00001300


	//   ....[15]....
        /*018c*/ 	.word	0x00001320


	//   ....[16]....
        /*0190*/ 	.word	0x000014a0


	//   ....[17]....
        /*0194*/ 	.word	0x000014d0


	//   ....[18]....
        /*0198*/ 	.word	0x00001500


	//   ....[19]....
        /*019c*/ 	.word	0x00001520


	//   ....[20]....
        /*01a0*/ 	.word	0x00002280


	//   ....[21]....
        /*01a4*/ 	.word	0x00002290


	//   ....[22]....
        /*01a8*/ 	.word	0x000022a0


	//   ....[23]....
        /*01ac*/ 	.word	0x000022c0


	//   ....[24]....
        /*01b0*/ 	.word	0x00002440


	//   ....[25]....
        /*01b4*/ 	.word	0x00002480


	//   ....[26]....
        /*01b8*/ 	.word	0x000024b0


	//   ....[27]....
        /*01bc*/ 	.word	0x000024d0


	//   ....[28]....
        /*01c0*/ 	.word	0x00002650


	//   ....[29]....
        /*01c4*/ 	.word	0x00002690


	//   ....[30]....
        /*01c8*/ 	.word	0x000026c0


	//   ....[31]....
        /*01cc*/ 	.word	0x000026e0


	//   ....[32]....
        /*01d0*/ 	.word	0x00002860


	//   ....[33]....
        /*01d4*/ 	.word	0x000028a0


	//   ....[34]....
        /*01d8*/ 	.word	0x000028d0


	//   ....[35]....
        /*01dc*/ 	.word	0x000028f0


	//   ....[36]....
        /*01e0*/ 	.word	0x00002a70


	//   ....[37]....
        /*01e4*/ 	.word	0x00002ab0


	//   ....[38]....
        /*01e8*/ 	.word	0x00002ae0


	//   ....[39]....
        /*01ec*/ 	.word	0x00002b00


	//   ....[40]....
        /*01f0*/ 	.word	0x00004f70


	//   ....[41]....
        /*01f4*/ 	.word	0x00004fa0


	//   ....[42]....
        /*01f8*/ 	.word	0x00004fc0


	//   ....[43]....
        /*01fc*/ 	.word	0x00004fd0


	//   ....[44]....
        /*0200*/ 	.word	0x00005160


	//   ....[45]....
        /*0204*/ 	.word	0x00005190


	//   ....[46]....
        /*0208*/ 	.word	0x000051c0


	//   ....[47]....
        /*020c*/ 	.word	0x000051e0


	//   ....[48]....
        /*0210*/ 	.word	0x00005360


	//   ....[49]....
        /*0214*/ 	.word	0x00005390


	//   ....[50]....
        /*0218*/ 	.word	0x000053c0


	//   ....[51]....
        /*021c*/ 	.word	0x000053e0


	//   ....[52]....
        /*0220*/ 	.word	0x00005560


	//   ....[53]....
        /*0224*/ 	.word	0x00005590


	//   ....[54]....
        /*0228*/ 	.word	0x000055c0


	//   ....[55]....
        /*022c*/ 	.word	0x000055e0


	//   ....[56]....
        /*0230*/ 	.word	0x00005760


	//   ....[57]....
        /*0234*/ 	.word	0x00005790


	//   ....[58]....
        /*0238*/ 	.word	0x000057c0


	//   ....[59]....
        /*023c*/ 	.word	0x000057e0


	//----- nvinfo : EIATTR_VRC_CTA_INIT_COUNT
	.align		4
.L_765:
        /*0240*/ 	.byte	0x02, 0x4a
	.zero		1
	.zero		1


	//----- nvinfo : EIATTR_EXIT_INSTR_OFFSETS
	.align		4
        /*0244*/ 	.byte	0x04, 0x1c
        /*0246*/ 	.short	(.L_767 - .L_766)


	//   ....[0]....
.L_766:
        /*0248*/ 	.word	0x00000040


	//   ....[1]....
        /*024c*/ 	.word	0x00006480


	//   ....[2]....
        /*0250*/ 	.word	0x000064c0


	//----- nvinfo : EIATTR_MAX_THREADS
	.align		4
.L_767:
        /*0254*/ 	.byte	0x04, 0x05
        /*0256*/ 	.short	(.L_769 - .L_768)
.L_768:
        /*0258*/ 	.word	0x00000100
        /*025c*/ 	.word	0x00000001
        /*0260*/ 	.word	0x00000001


	//----- nvinfo : EIATTR_CRS_STACK_SIZE
	.align		4
.L_769:
        /*0264*/ 	.byte	0x04, 0x1e
        /*0266*/ 	.short	(.L_771 - .L_770)
.L_770:
        /*0268*/ 	.word	0x00000000


	//----- nvinfo : EIATTR_CBANK_PARAM_SIZE
	.align		4
.L_771:
        /*026c*/ 	.byte	0x03, 0x19
        /*026e*/ 	.short	0x0021


	//----- nvinfo : EIATTR_PARAM_CBANK
	.align		4
        /*0270*/ 	.byte	0x04, 0x0a
        /*0272*/ 	.short	(.L_773 - .L_772)
	.align		4
.L_772:
        /*0274*/ 	.word	index@(.nv.constant0._ZN6thrust24THRUST_300001_SM_1000_NS8cuda_cub4core6detail13_kernel_agentINS1_8__reduce11ReduceAgentINS0_12zip_iteratorIN4cuda3std3__45tupleIJNS0_6detail15normal_iteratorINS0_10device_ptrIdEEEENS0_17counting_iteratorIlNS0_11use_defaultESI_SI_EEEEEEEPNSB_IJdlEEESM_lNS1_9__extrema9arg_max_fIdlNSA_4lessIdEEEEEEJSL_SN_lSS_EEEvDpT0_)
        /*0278*/ 	.short	0x0380
        /*027a*/ 	.short	0x0021


	//----- nvinfo : EIATTR_SW_WAR
	.align		4
.L_773:
        /*027c*/ 	.byte	0x04, 0x36
        /*027e*/ 	.short	(.L_775 - .L_774)
.L_774:
        /*0280*/ 	.word	0x00000008
.L_775:


//--------------------- .nv.info._ZN6thrust24THRUST_300001_SM_1000_NS8cuda_cub4core6detail13_kernel_agentINS1_8__reduce11ReduceAgentIPN4cuda3std3__45tupleIJdlEEESC_SB_iNS1_9__extrema9arg_max_fIdlNS9_4lessIdEEEEEEJSC_SC_iSH_EEEvDpT0_ --------------------------
	.section	.nv.info._ZN6thrust24THRUST_300001_SM_1000_NS8cuda_cub4core6detail13_kernel_agentINS1_8__reduce11ReduceAgentIPN4cuda3std3__45tupleIJdlEEESC_SB_iNS1_9__extrema9arg_max_fIdlNS9_4lessIdEEEEEEJSC_SC_iSH_EEEvDpT0_,"",@"SHT_CUDA_INFO"
	.sectionflags	@""
	.align	4


	//----- nvinfo : EIATTR_CUDA_API_VERSION
	.align		4
        /*0000*/ 	.byte	0x04, 0x37
        /*0002*/ 	.short	(.L_777 - .L_776)
.L_776:
        /*0004*/ 	.word	0x00000082


	//----- nvinfo : EIATTR_KPARAM_INFO
	.align		4
.L_777:
        /*0008*/ 	.byte	0x04, 0x17
        /*000a*/ 	.short	(.L_779 - .L_778)
.L_778:
        /*000c*/ 	.word	0x00000000
        /*0010*/ 	.short	0x0003
        /*0012*/ 	.short	0x0014
        /*0014*/ 	.byte	0x00, 0xf0, 0x05, 0x00


	//----- nvinfo : EIATTR_KPARAM_INFO
	.align		4
.L_779:
        /*0018*/ 	.byte	0x04, 0x17
        /*001a*/ 	.short	(.L_781 - .L_780)
.L_780:
        /*001c*/ 	.word	0x00000000
        /*0020*/ 	.short	0x0002
        /*0022*/ 	.short	0x0010
        /*0024*/ 	.byte	0x00, 0xf0, 0x11, 0x00


	//----- nvinfo : EIATTR_KPARAM_INFO
	.align		4
.L_781:
        /*0028*/ 	.byte	0x04, 0x17
        /*002a*/ 	.short	(.L_783 - .L_782)
.L_782:
        /*002c*/ 	.word	0x00000000
        /*0030*/ 	.short	0x0001
        /*0032*/ 	.short	0x0008
        /*0034*/ 	.byte	0x00, 0xf5, 0x21, 0x00


	//----- nvinfo : EIATTR_KPARAM_INFO
	.align		4
.L_783:
        /*0038*/ 	.byte	0x04, 0x17
        /*003a*/ 	.short	(.L_785 - .L_784)
.L_784:
        /*003c*/ 	.word	0x00000000
        /*0040*/ 	.short	0x0000
        /*0042*/ 	.short	0x0000
        /*0044*/ 	.byte	0x00, 0xf5, 0x21, 0x00


	//----- nvinfo : EIATTR_SPARSE_MMA_MASK
	.align		4
.L_785:
        /*0048*/ 	.byte	0x03, 0x50
        /*004a*/ 	.short	0x0000


	//----- nvinfo : EIATTR_MAXREG_COUNT
	.align		4
        /*004c*/ 	.byte	0x03, 0x1b
        /*004e*/ 	.short	0x00ff


	//----- nvinfo : EIATTR_NUM_BARRIERS
	.align		4
        /*0050*/ 	.byte	0x02, 0x4c
        /*0052*/ 	.byte	0x01
	.zero		1


	//----- nvinfo : EIATTR_MERCURY_ISA_VERSION
	.align		4
        /*0054*/ 	.byte	0x03, 0x5f
        /*0056*/ 	.short	0x0101


	//----- nvinfo : EIATTR_COOP_GROUP_MASK_REGIDS
	.align		4
        /*0058*/ 	.byte	0x04, 0x29
        /*005a*/ 	.short	(.L_787 - .L_786)


	//   ....[0]....
.L_786:
        /*005c*/ 	.word	0xffffffff


	//   ....[1]....
        /*0060*/ 	.word	0xffffffff


	//   ....[2]....
        /*0064*/ 	.word	0xffffffff


	//   ....[3]....
        /*0068*/ 	.word	0xffffffff


	//   ....[4]....
        /*006c*/ 	.word	0xffffffff


	//   ....[5]....
        /*0070*/ 	.word	0xffffffff


	//   ....[6]....
        /*0074*/ 	.word	0xffffffff


	//   ....[7]....
        /*0078*/ 	.word	0xffffffff


	//   ....[8]....
        /*007c*/ 	.word	0xffffffff


	//   ....[9]....
        /*0080*/ 	.word	0xffffffff


	//   ....[10]....
        /*0084*/ 	.word	0xffffffff


	//   ....[11]....
        /*0088*/ 	.word	0xffffffff


	//   ....[12]....
        /*008c*/ 	.word	0xffffffff


	//   ....[13]....
        /*0090*/ 	.word	0xffffffff


	//   ....[14]....
        /*0094*/ 	.word	0xffffffff


	//   ....[15]....
        /*0098*/ 	.word	0xffffffff


	//   ....[16]....
        /*009c*/ 	.word	0xffffffff


	//   ....[17]....
        /*00a0*/ 	.word	0xffffffff


	//   ....[18]....
        /*00a4*/ 	.word	0xffffffff


	//   ....[19]....
        /*00a8*/ 	.word	0xffffffff


	//   ....[20]....
        /*00ac*/ 	.word	0xffffffff


	//   ....[21]....
        /*00b0*/ 	.word	0xffffffff


	//   ....[22]....
        /*00b4*/ 	.word	0xffffffff


	//   ....[23]....
        /*00b8*/ 	.word	0xffffffff


	//   ....[24]....
        /*00bc*/ 	.word	0xffffffff


	//   ....[25]....
        /*00c0*/ 	.word	0xffffffff


	//   ....[26]....
        /*00c4*/ 	.word	0xffffffff


	//   ....[27]....
        /*00c8*/ 	.word	0xffffffff


	//   ....[28]....
        /*00cc*/ 	.word	0xffffffff


	//   ....[29]....
        /*00d0*/ 	.word	0xffffffff


	//   ....[30]....
        /*00d4*/ 	.word	0xffffffff


	//   ....[31]....
        /*00d8*/ 	.word	0xffffffff


	//   ....[32]....
        /*00dc*/ 	.word	0xffffffff


	//   ....[33]....
        /*00e0*/ 	.word	0xffffffff


	//   ....[34]....
        /*00e4*/ 	.word	0xffffffff


	//   ....[35]....
        /*00e8*/ 	.word	0xffffffff


	//   ....[36]....
        /*00ec*/ 	.word	0xffffffff


	//   ....[37]....
        /*00f0*/ 	.word	0xffffffff


	//   ....[38]....
        /*00f4*/ 	.word	0xffffffff


	//   ....[39]....
        /*00f8*/ 	.word	0xffffffff


	//   ....[40]....
        /*00fc*/ 	.word	0xffffffff


	//   ....[41]....
        /*0100*/ 	.word	0xffffffff


	//   ....[42]....
        /*0104*/ 	.word	0xffffffff


	//   ....[43]....
        /*0108*/ 	.word	0xffffffff


	//   ....[44]....
        /*010c*/ 	.word	0xffffffff


	//   ....[45]....
        /*0110*/ 	.word	0xffffffff


	//   ....[46]....
        /*0114*/ 	.word	0xffffffff


	//   ....[47]....
        /*0118*/ 	.word	0xffffffff


	//   ....[48]....
        /*011c*/ 	.word	0xffffffff


	//   ....[49]....
        /*0120*/ 	.word	0xffffffff


	//   ....[50]....
        /*0124*/ 	.word	0xffffffff


	//   ....[51]....
        /*0128*/ 	.word	0xffffffff


	//   ....[52]....
        /*012c*/ 	.word	0xffffffff


	//   ....[53]....
        /*0130*/ 	.word	0xffffffff


	//   ....[54]....
        /*0134*/ 	.word	0xffffffff


	//   ....[55]....
        /*0138*/ 	.word	0xffffffff


	//   ....[56]....
        /*013c*/ 	.word	0xffffffff


	//   ....[57]....
        /*0140*/ 	.word	0xffffffff


	//   ....[58]....
        /*0144*/ 	.word	0xffffffff


	//   ....[59]....
        /*0148*/ 	.word	0xffffffff


	//----- nvinfo : EIATTR_COOP_GROUP_INSTR_OFFSETS
	.align		4
.L_787:
        /*014c*/ 	.byte	0x04, 0x28
        /*014e*/ 	.short	(.L_789 - .L_788)


	//   ....[0]....
.L_788:
        /*0150*/ 	.word	0x00000b70


	//   ....[1]....
        /*0154*/ 	.word	0x00000ba0


	//   ....[2]....
        /*0158*/ 	.word	0x00000bc0


	//   ....[3]....
        /*015c*/ 	.word	0x00000bd0


	//   ....[4]....
        /*0160*/ 	.word	0x00000d60


	//   ....[5]....
        /*0164*/ 	.word	0x00000d90


	//   ....[6]....
        /*0168*/ 	.word	0x00000dc0


	//   ....[7]....
        /*016c*/ 	.word	0x00000de0


	//   ....[8]....
        /*0170*/ 	.word	0x00000f60


	//   ....[9]....
        /*0174*/ 	.word	0x00000f90


	//   ....[10]....
        /*0178*/ 	.word	0x00000fc0


	//   ....[11]....
        /*017c*/ 	.word	0x00000fe0


	//   ....[12]....
        /*0180*/ 	.word	0x00001160


	//   ....[13]....
        /*0184*/ 	.word	0x00001190


	//   ....[14]....
        /*0188*/ 	.word	0x000011c0


	//   ....[15]....
        /*018c*/ 	.word	0x000011e0


	//   ....[16]....
        /*0190*/ 	.word	0x00001360


	//   ....[17]....
        /*0194*/ 	.word	0x000013a0


	//   ....[18]....
        /*0198*/ 	.word	0x000013d0


	//   ....[19]....
        /*019c*/ 	.word	0x000013e0


	//   ....[20]....
        /*01a0*/ 	.word	0x00002140


	//   ....[21]....
        /*01a4*/ 	.word	0x00002150


	//   ....[22]....
        /*01a8*/ 	.word	0x00002160


	//   ....[23]....
        /*01ac*/ 	.word	0x00002180


	//   ....[24]....
        /*01b0*/ 	.word	0x00002300


	//   ....[25]....
        /*01b4*/ 	.word	0x00002340


	//   ....[26]....
        /*01b8*/ 	.word	0x00002370


	//   ....[27]....
        /*01bc*/ 	.word	0x00002390


	//   ....[28]....
        /*01c0*/ 	.word	0x00002510


	//   ....[29]....
        /*01c4*/ 	.word	0x00002550


	//   ....[30]....
        /*01c8*/ 	.word	0x00002580


	//   ....[31]....
        /*01cc*/ 	.word	0x000025a0


	//   ....[32]....
        /*01d0*/ 	.word	0x00002720


	//   ....[33]....
        /*01d4*/ 	.word	0x00002760


	//   ....[34]....
        /*01d8*/ 	.word	0x00002790


	//   ....[35]....
        /*01dc*/ 	.word	0x000027b0


	//   ....[36]....
        /*01e0*/ 	.word	0x00002930


	//   ....[37]....
        /*01e4*/ 	.word	0x00002970


	//   ....[38]....
        /*01e8*/ 	.word	0x000029b0


	//   ....[39]....
        /*01ec*/ 	.word	0x000029c0


	//   ....[40]....
        /*01f0*/ 	.word	0x00004d80


	//   ....[41]....
        /*01f4*/ 	.word	0x00004db0


	//   ....[42]....
        /*01f8*/ 	.word	0x00004dd0


	//   ....[43]....
        /*01fc*/ 	.word	0x00004de0


	//   ....[44]....
        /*0200*/ 	.word	0x00004f70


	//   ....[45]....
        /*0204*/ 	.word	0x00004fa0


	//   ....[46]....
        /*0208*/ 	.word	0x00004fd0


	//   ....[47]....
        /*020c*/ 	.word	0x00004ff0


	//   ....[48]....
        /*0210*/ 	.word	0x00005170


	//   ....[49]....
        /*0214*/ 	.word	0x000051a0


	//   ....[50]....
        /*0218*/ 	.word	0x000051d0


	//   ....[51]....
        /*021c*/ 	.word	0x000051f0


	//   ....[52]....
        /*0220*/ 	.word	0x00005370


	//   ....[53]....
        /*0224*/ 	.word	0x000053a0


	//   ....[54]....
        /*0228*/ 	.word	0x000053d0


	//   ....[55]....
        /*022c*/ 	.word	0x000053f0


	//   ....[56]....
        /*0230*/ 	.word	0x00005570


	//   ....[57]....
        /*0234*/ 	.word	0x000055a0


	//   ....[58]....
        /*0238*/ 	.word	0x000055d0


	//   ....[59]....
        /*023c*/ 	.word	0x000055f0


	//----- nvinfo : EIATTR_VRC_CTA_INIT_COUNT
	.align		4
.L_789:
        /*0240*/ 	.byte	0x02, 0x4a
	.zero		1
	.zero		1


	//----- nvinfo : EIATTR_EXIT_INSTR_OFFSETS
	.align		4
        /*0244*/ 	.byte	0x04, 0x1c
        /*0246*/ 	.short	(.L_791 - .L_790)


	//   ....[0]....
.L_790:
        /*0248*/ 	.word	0x00000030


	//   ....[1]....
        /*024c*/ 	.word	0x00006290


	//   ....[2]....
        /*0250*/ 	.word	0x000062d0


	//----- nvinfo : EIATTR_MAX_THREADS
	.align		4
.L_791:
        /*0254*/ 	.byte	0x04, 0x05
        /*0256*/ 	.short	(.L_793 - .L_792)
.L_792:
        /*0258*/ 	.word	0x00000100
        /*025c*/ 	.word	0x00000001
        /*0260*/ 	.word	0x00000001


	//----- nvinfo : EIATTR_CRS_STACK_SIZE
	.align		4
.L_793:
        /*0264*/ 	.byte	0x04, 0x1e
        /*0266*/ 	.short	(.L_795 - .L_794)
.L_794:
        /*0268*/ 	.word	0x00000000


	//----- nvinfo : EIATTR_CBANK_PARAM_SIZE
	.align		4
.L_795:
        /*026c*/ 	.byte	0x03, 0x19
        /*026e*/ 	.short	0x0015


	//----- nvinfo : EIATTR_PARAM_CBANK
	.align		4
        /*0270*/ 	.byte	0x04, 0x0a
        /*0272*/ 	.short	(.L_797 - .L_796)
	.align		4
.L_796:
        /*0274*/ 	.word	index@(.nv.constant0._ZN6thrust24THRUST_300001_SM_1000_NS8cuda_cub4core6detail13_kernel_agentINS1_8__reduce11ReduceAgentIPN4cuda3std3__45tupleIJdlEEESC_SB_iNS1_9__extrema9arg_max_fIdlNS9_4lessIdEEEEEEJSC_SC_iSH_EEEvDpT0_)
        /*0278*/ 	.short	0x0380
        /*027a*/ 	.short	0x0015


	//----- nvinfo : EIATTR_SW_WAR
	.align		4
.L_797:
        /*027c*/ 	.byte	0x04, 0x36
        /*027e*/ 	.short	(.L_799 - .L_798)
.L_798:
        /*0280*/ 	.word	0x00000008
.L_799:


//--------------------- .nv.info._ZN6thrust24THRUST_300001_SM_1000_NS8cuda_cub4core6detail13_kernel_agentINS1_8__reduce10DrainAgentIiEEJN3cub18CUB_300001_SM_10009GridQueueIjEEiEEEvDpT0_ --------------------------
	.section	.nv.info._ZN6thrust24THRUST_300001_SM_1000_NS8cuda_cub4core6detail13_kernel_agentINS1_8__reduce10DrainAgentIiEEJN3cub18CUB_300001_SM_10009GridQueueIjEEiEEEvDpT0_,"",@"SHT_CUDA_INFO"
	.sectionflags	@""
	.align	4


	//----- nvinfo : EIATTR_CUDA_API_VERSION
	.align		4
        /*0000*/ 	.byte	0x04, 0x37
        /*0002*/ 	.short	(.L_801 - .L_800)
.L_800:
        /*0004*/ 	.word	0x00000082


	//----- nvinfo : EIATTR_KPARAM_INFO
	.align		4
.L_801:
        /*0008*/ 	.byte	0x04, 0x17
        /*000a*/ 	.short	(.L_803 - .L_802)
.L_802:
        /*000c*/ 	.word	0x00000000
        /*0010*/ 	.short	0x0001
        /*0012*/ 	.short	0x0008
        /*0014*/ 	.byte	0x00, 0xf0, 0x11, 0x00


	//----- nvinfo : EIATTR_KPARAM_INFO
	.align		4
.L_803:
        /*0018*/ 	.byte	0x04, 0x17
        /*001a*/ 	.short	(.L_805 - .L_804)
.L_804:
        /*001c*/ 	.word	0x00000000
        /*0020*/ 	.short	0x0000
        /*0022*/ 	.short	0x0000
        /*0024*/ 	.byte	0x00, 0xf0, 0x21, 0x00


	//----- nvinfo : EIATTR_SPARSE_MMA_MASK
	.align		4
.L_805:
        /*0028*/ 	.byte	0x03, 0x50
        /*002a*/ 	.short	0x0000


	//----- nvinfo : EIATTR_MAXREG_COUNT
	.align		4
        /*002c*/ 	.byte	0x03, 0x1b
        /*002e*/ 	.short	0x00ff


	//----- nvinfo : EIATTR_MERCURY_ISA_VERSION
	.align		4
        /*0030*/ 	.byte	0x03, 0x5f
        /*0032*/ 	.short	0x0101


	//----- nvinfo : EIATTR_VRC_CTA_INIT_COUNT
	.align		4
        /*0034*/ 	.byte	0x02, 0x4a
	.zero		1
	.zero		1


	//----- nvinfo : EIATTR_EXIT_INSTR_OFFSETS
	.align		4
        /*0038*/ 	.byte	0x04, 0x1c
        /*003a*/ 	.short	(.L_807 - .L_806)


	//   ....[0]....
.L_806:
        /*003c*/ 	.word	0x00000060


	//----- nvinfo : EIATTR_MAX_THREADS
	.align		4
.L_807:
        /*0040*/ 	.byte	0x04, 0x05
        /*0042*/ 	.short	(.L_809 - .L_808)
.L_808:
        /*0044*/ 	.word	0x00000001
        /*0048*/ 	.word	0x00000001
        /*004c*/ 	.word	0x00000001


	//----- nvinfo : EIATTR_CBANK_PARAM_SIZE
	.align		4
.L_809:
        /*0050*/ 	.byte	0x03, 0x19
        /*0052*/ 	.short	0x000c


	//----- nvinfo : EIATTR_PARAM_CBANK
	.align		4
        /*0054*/ 	.byte	0x04, 0x0a
        /*0056*/ 	.short	(.L_811 - .L_810)
	.align		4
.L_810:
        /*0058*/ 	.word	index@(.nv.constant0._ZN6thrust24THRUST_300001_SM_1000_NS8cuda_cub4core6detail13_kernel_agentINS1_8__reduce10DrainAgentIiEEJN3cub18CUB_300001_SM_10009GridQueueIjEEiEEEvDpT0_)
        /*005c*/ 	.short	0x0380
        /*005e*/ 	.short	0x000c


	//----- nvinfo : EIATTR_SW_WAR
	.align		4
.L_811:
        /*0060*/ 	.byte	0x04, 0x36
        /*0062*/ 	.short	(.L_813 - .L_812)
.L_812:
        /*0064*/ 	.word	0x00000008
.L_813:


//--------------------- .nv.info._ZN6thrust24THRUST_300001_SM_1000_NS8cuda_cub4core6detail13_kernel_agentINS1_8__reduce11ReduceAgentINS0_12zip_iteratorIN4cuda3std3__45tupleIJNS0_6detail15normal_iteratorINS0_10device_ptrIdEEEENS0_17counting_iteratorIlNS0_11use_defaultESI_SI_EEEEEEEPNSB_IJdlEEESM_iNS1_9__extrema9arg_max_fIdlNSA_4lessIdEEEEEEJSL_SN_iN3cub18CUB_300001_SM_100013GridEvenShareIiEENSV_9GridQueueIjEESS_EEEvDpT0_ --------------------------
	.section	.nv.info._ZN6thrust24THRUST_300001_SM_1000_NS8cuda_cub4core6detail13_kernel_agentINS1_8__reduce11ReduceAgentINS0_12zip_iteratorIN4cuda3std3__45tupleIJNS0_6detail15normal_iteratorINS0_10device_ptrIdEEEENS0_17counting_iteratorIlNS0_11use_defaultESI_SI_EEEEEEEPNSB_IJdlEEESM_iNS1_9__extrema9arg_max_fIdlNSA_4lessIdEEEEEEJSL_SN_iN3cub18CUB_300001_SM_100013GridEvenShareIiEENSV_9GridQueueIjEESS_EEEvDpT0_,"",@"SHT_CUDA_INFO"
	.sectionflags	@""
	.align	4


	//----- nvinfo : EIATTR_CUDA_API_VERSION
	.align		4
        /*0000*/ 	.byte	0x04, 0x37
        /*0002*/ 	.short	(.L_815 - .L_814)
.L_814:
        /*0004*/ 	.word	0x00000082


	//----- nvinfo : EIATTR_KPARAM_INFO
	.align		4
.L_815:
        /*0008*/ 	.byte	0x04, 0x17
        /*000a*/ 	.short	(.L_817 - .L_816)
.L_816:
        /*000c*/ 	.word	0x00000000
        /*0010*/ 	.short	0x0005
        /*0012*/ 	.short	0x0050
        /*0014*/ 	.byte	0x00, 0xf0, 0x05, 0x00


	//----- nvinfo : EIATTR_KPARAM_INFO
	.align		4
.L_817:
        /*0018*/ 	.byte	0x04, 0x17
        /*001a*/ 	.short	(.L_819 - .L_818)
.L_818:
        /*001c*/ 	.word	0x00000000
        /*0020*/ 	.short	0x0004
        /*0022*/ 	.short	0x0048
        /*0024*/ 	.byte	0x00, 0xf0, 0x21, 0x00


	//----- nvinfo : EIATTR_KPARAM_INFO
	.align		4
.L_819:
        /*0028*/ 	.byte	0x04, 0x17
        /*002a*/ 	.short	(.L_821 - .L_820)
.L_820:
        /*002c*/ 	.word	0x00000000
        /*0030*/ 	.short	0x0003
        /*0032*/ 	.short	0x001c
        /*0034*/ 	.byte	0x00, 0xf0, 0xa1, 0x00


	//----- nvinfo : EIATTR_KPARAM_INFO
	.align		4
.L_821:
        /*0038*/ 	.byte	0x04, 0x17
        /*003a*/ 	.short	(.L_823 - .L_822)
.L_822:
        /*003c*/ 	.word	0x00000000
        /*0040*/ 	.short	0x0002
        /*0042*/ 	.short	0x0018
        /*0044*/ 	.byte	0x00, 0xf0, 0x11, 0x00


	//----- nvinfo : EIATTR_KPARAM_INFO
	.align		4
.L_823:
        /*0048*/ 	.byte	0x04, 0x17
        /*004a*/ 	.short	(.L_825 - .L_824)
.L_824:
        /*004c*/ 	.word	0x00000000
        /*0050*/ 	.short	0x0001
        /*0052*/ 	.short	0x0010
        /*0054*/ 	.byte	0x00, 0xf5, 0x21, 0x00


	//----- nvinfo : EIATTR_KPARAM_INFO
	.align		4
.L_825:
        /*0058*/ 	.byte	0x04, 0x17
        /*005a*/ 	.short	(.L_827 - .L_826)
.L_826:
        /*005c*/ 	.word	0x00000000
        /*0060*/ 	.short	0x0000
        /*0062*/ 	.short	0x0000
        /*0064*/ 	.byte	0x00, 0xf0, 0x41, 0x00


	//----- nvinfo : EIATTR_SPARSE_MMA_MASK
	.align		4
.L_827:
        /*0068*/ 	.byte	0x03, 0x50
        /*006a*/ 	.short	0x0000


	//----- nvinfo : EIATTR_MAXREG_COUNT
	.align		4
        /*006c*/ 	.byte	0x03, 0x1b
        /*006e*/ 	.short	0x00ff


	//----- nvinfo : EIATTR_NUM_BARRIERS
	.align		4
        /*0070*/ 	.byte	0x02, 0x4c
        /*0072*/ 	.byte	0x01
	.zero		1


	//----- nvinfo : EIATTR_MERCURY_ISA_VERSION
	.align		4
        /*0074*/ 	.byte	0x03, 0x5f
        /*0076*/ 	.short	0x0101


	//----- nvinfo : EIATTR_COOP_GROUP_MASK_REGIDS
	.align		4
        /*0078*/ 	.byte	0x04, 0x29
        /*007a*/ 	.short	(.L_829 - .L_828)


	//   ....[0]....
.L_828:
        /*007c*/ 	.word	0xffffffff


	//   ....[1]....
        /*0080*/ 	.word	0xffffffff


	//   ....[2]....
        /*0084*/ 	.word	0xffffffff


	//   ....[3]....
        /*0088*/ 	.word	0xffffffff


	//   ....[4]....
        /*008c*/ 	.word	0xffffffff


	//   ....[5]....
        /*0090*/ 	.word	0xffffffff


	//   ....[6]....
        /*0094*/ 	.word	0xffffffff


	//   ....[7]....
        /*0098*/ 	.word	0xffffffff


	//   ....[8]....
        /*009c*/ 	.word	0xffffffff


	//   ....[9]....
        /*00a0*/ 	.word	0xffffffff


	//   ....[10]....
        /*00a4*/ 	.word	0xffffffff


	//   ....[11]....
        /*00a8*/ 	.word	0xffffffff


	//   ....[12]....
        /*00ac*/ 	.word	0xffffffff


	//   ....[13]....
        /*00b0*/ 	.word	0xffffffff


	//   ....[14]....
        /*00b4*/ 	.word	0xffffffff


	//   ....[15]....
        /*00b8*/ 	.word	0xffffffff


	//   ....[16]....
        /*00bc*/ 	.word	0xffffffff


	//   ....[17]....
        /*00c0*/ 	.word	0xffffffff


	//   ....[18]....
        /*00c4*/ 	.word	0xffffffff


	//   ....[19]....
        /*00c8*/ 	.word	0xffffffff


	//   ....[20]....
        /*00cc*/ 	.word	0xffffffff


	//   ....[21]....
        /*00d0*/ 	.word	0xffffffff


	//   ....[22]....
        /*00d4*/ 	.word	0xffffffff


	//   ....[23]....
        /*00d8*/ 	.word	0xffffffff


	//   ....[24]....
        /*00dc*/ 	.word	0xffffffff


	//   ....[25]....
        /*00e0*/ 	.word	0xffffffff


	//   ....[26]....
        /*00e4*/ 	.word	0xffffffff


	//   ....[27]....
        /*00e8*/ 	.word	0xffffffff


	//   ....[28]....
        /*00ec*/ 	.word	0xffffffff


	//   ....[29]....
        /*00f0*/ 	.word	0xffffffff


	//   ....[30]....
        /*00f4*/ 	.word	0xffffffff


	//   ....[31]....
        /*00f8*/ 	.word	0xffffffff


	//   ....[32]....
        /*00fc*/ 	.word	0xffffffff


	//   ....[33]....
        /*0100*/ 	.word	0xffffffff


	//   ....[34]....
        /*0104*/ 	.word	0xffffffff


	//   ....[35]....
        /*0108*/ 	.word	0xffffffff


	//   ....[36]....
        /*010c*/ 	.word	0xffffffff


	//   ....[37]....
        /*0110*/ 	.word	0xffffffff


	//   ....[38]....
        /*0114*/ 	.word	0xffffffff


	//   ....[39]....
        /*0118*/ 	.word	0xffffffff


	//   ....[40]....
        /*011c*/ 	.word	0xffffffff


	//   ....[41]....
        /*0120*/ 	.word	0xffffffff


	//   ....[42]....
        /*0124*/ 	.word	0xffffffff


	//   ....[43]....
        /*0128*/ 	.word	0xffffffff


	//   ....[44]....
        /*012c*/ 	.word	0xffffffff


	//   ....[45]....
        /*0130*/ 	.word	0xffffffff


	//   ....[46]....
        /*0134*/ 	.word	0xffffffff


	//   ....[47]....
        /*0138*/ 	.word	0xffffffff


	//   ....[48]....
        /*013c*/ 	.word	0xffffffff


	//   ....[49]....
        /*0140*/ 	.word	0xffffffff


	//   ....[50]....
        /*0144*/ 	.word	0xffffffff


	//   ....[51]....
        /*0148*/ 	.word	0xffffffff


	//   ....[52]....
        /*014c*/ 	.word	0xffffffff


	//   ....[53]....
        /*0150*/ 	.word	0xffffffff


	//   ....[54]....
        /*0154*/ 	.word	0xffffffff


	//   ....[55]....
        /*0158*/ 	.word	0xffffffff


	//   ....[56]....
        /*015c*/ 	.word	0xffffffff


	//   ....[57]....
        /*0160*/ 	.word	0xffffffff


	//   ....[58]....
        /*0164*/ 	.word	0xffffffff


	//   ....[59]....
        /*0168*/ 	.word	0xffffffff


	//----- nvinfo : EIATTR_COOP_GROUP_INSTR_OFFSETS
	.align		4
.L_829:
        /*016c*/ 	.byte	0x04, 0x28
        /*016e*/ 	.short	(.L_831 - .L_830)


	//   ....[0]....
.L_830:
        /*0170*/ 	.word	0x00000cc0


	//   ....[1]....
        /*0174*/ 	.word	0x00000cf0


	//   ....[2]....
        /*0178*/ 	.word	0x00000d10


	//   ....[3]....
        /*017c*/ 	.word	0x00000d20


	//   ....[4]....
        /*0180*/ 	.word	0x00000eb0


	//   ....[5]....
        /*0184*/ 	.word	0x00000ee0


	//   ....[6]....
        /*0188*/ 	.word	0x00000f10


	//   ....[7]....
        /*018c*/ 	.word	0x00000f30


	//   ....[8]....
        /*0190*/ 	.word	0x000010b0


	//   ....[9]....
        /*0194*/ 	.word	0x000010e0


	//   ....[10]....
        /*0198*/ 	.word	0x00001110


	//   ....[11]....
        /*019c*/ 	.word	0x00001130


	//   ....[12]....
        /*01a0*/ 	.word	0x000012b0


	//   ....[13]....
        /*01a4*/ 	.word	0x000012e0


	//   ....[14]....
        /*01a8*/ 	.word	0x00001310


	//   ....[15]....
        /*01ac*/ 	.word	0x00001330


	//   ....[16]....
        /*01b0*/ 	.word	0x000014b0


	//   ....[17]....
        /*01b4*/ 	.word	0x000014f0


	//   ....[18]....
        /*01b8*/ 	.word	0x00001520


	//   ....[19]....
        /*01bc*/ 	.word	0x00001530


	//   ....[20]....
        /*01c0*/ 	.word	0x000022a0


	//   ....[21]....
        /*01c4*/ 	.word	0x000022b0


	//   ....[22]....
        /*01c8*/ 	.word	0x000022c0


	//   ....[23]....
        /*01cc*/ 	.word	0x000022e0


	//   ....[24]....
        /*01d0*/ 	.word	0x00002460


	//   ....[25]....
        /*01d4*/ 	.word	0x000024a0


	//   ....[26]....
        /*01d8*/ 	.word	0x000024d0


	//   ....[27]....
        /*01dc*/ 	.word	0x000024f0


	//   ....[28]....
        /*01e0*/ 	.word	0x00002670


	//   ....[29]....
        /*01e4*/ 	.word	0x000026b0


	//   ....[30]....
        /*01e8*/ 	.word	0x000026e0


	//   ....[31]....
        /*01ec*/ 	.word	0x00002700


	//   ....[32]....
        /*01f0*/ 	.word	0x00002880


	//   ....[33]....
        /*01f4*/ 	.word	0x000028d0


	//   ....[34]....
        /*01f8*/ 	.word	0x00002900


	//   ....[35]....
        /*01fc*/ 	.word	0x00002910


	//   ....[36]....
        /*0200*/ 	.word	0x00002a90


	//   ....[37]....
        /*0204*/ 	.word	0x00002ad0


	//   ....[38]....
        /*0208*/ 	.word	0x00002b00


	//   ....[39]....
        /*020c*/ 	.word	0x00002b20


	//   ....[40]....
        /*0210*/ 	.word	0x00005200


	//   ....[41]....
        /*0214*/ 	.word	0x00005230


	//   ....[42]....
        /*0218*/ 	.word	0x00005250


	//   ....[43]....
        /*021c*/ 	.word	0x00005260


	//   ....[44]....
        /*0220*/ 	.word	0x000053f0


	//   ....[45]....
        /*0224*/ 	.word	0x00005420


	//   ....[46]....
        /*0228*/ 	.word	0x00005450


	//   ....[47]....
        /*022c*/ 	.word	0x00005470


	//   ....[48]....
        /*0230*/ 	.word	0x000055f0


	//   ....[49]....
        /*0234*/ 	.word	0x00005620


	//   ....[50]....
        /*0238*/ 	.word	0x00005650


	//   ....[51]....
        /*023c*/ 	.word	0x00005670


	//   ....[52]....
        /*0240*/ 	.word	0x000057f0


	//   ....[53]....
        /*0244*/ 	.word	0x00005820


	//   ....[54]....
        /*0248*/ 	.word	0x00005850


	//   ....[55]....
        /*024c*/ 	.word	0x00005870


	//   ....[56]....
        /*0250*/ 	.word	0x000059f0


	//   ....[57]....
        /*0254*/ 	.word	0x00005a20


	//   ....[58]....
        /*0258*/ 	.word	0x00005a50


	//   ....[59]....
        /*025c*/ 	.word	0x00005a70


	//----- nvinfo : EIATTR_VRC_CTA_INIT_COUNT
	.align		4
.L_831:
        /*0260*/ 	.byte	0x02, 0x4a
	.zero		1
	.zero		1


	//----- nvinfo : EIATTR_EXIT_INSTR_OFFSETS
	.align		4
        /*0264*/ 	.byte	0x04, 0x1c
        /*0266*/ 	.short	(.L_833 - .L_832)


	//   ....[0]....
.L_832:
        /*0268*/ 	.word	0x00006720


	//   ....[1]....
        /*026c*/ 	.word	0x00006780


	//----- nvinfo : EIATTR_MAX_THREADS
	.align		4
.L_833:
        /*0270*/ 	.byte	0x04, 0x05
        /*0272*/ 	.short	(.L_835 - .L_834)
.L_834:
        /*0274*/ 	.word	0x00000100
        /*0278*/ 	.word	0x00000001
        /*027c*/ 	.word	0x00000001


	//----- nvinfo : EIATTR_CRS_STACK_SIZE
	.align		4
.L_835:
        /*0280*/ 	.byte	0x04, 0x1e
        /*0282*/ 	.short	(.L_837 - .L_836)
.L_836:
        /*0284*/ 	.word	0x00000000


	//----- nvinfo : EIATTR_CBANK_PARAM_SIZE
	.align		4
.L_837:
        /*0288*/ 	.byte	0x03, 0x19
        /*028a*/ 	.short	0x0051


	//----- nvinfo : EIATTR_PARAM_CBANK
	.align		4
        /*028c*/ 	.byte	0x04, 0x0a
        /*028e*/ 	.short	(.L_839 - .L_838)
	.align		4
.L_838:
        /*0290*/ 	.word	index@(.nv.constant0._ZN6thrust24THRUST_300001_SM_1000_NS8cuda_cub4core6detail13_kernel_agentINS1_8__reduce11ReduceAgentINS0_12zip_iteratorIN4cuda3std3__45tupleIJNS0_6detail15normal_iteratorINS0_10device_ptrIdEEEENS0_17counting_iteratorIlNS0_11use_defaultESI_SI_EEEEEEEPNSB_IJdlEEESM_iNS1_9__extrema9arg_max_fIdlNSA_4lessIdEEEEEEJSL_SN_iN3cub18CUB_300001_SM_100013GridEvenShareIiEENSV_9GridQueueIjEESS_EEEvDpT0_)
        /*0294*/ 	.short	0x0380
        /*0296*/ 	.short	0x0051


	//----- nvinfo : EIATTR_SW_WAR
	.align		4
.L_839:
        /*0298*/ 	.byte	0x04, 0x36
        /*029a*/ 	.short	(.L_841 - .L_840)
.L_840:
        /*029c*/ 	.word	0x00000008
.L_841:


//--------------------- .nv.info._ZN6thrust24THRUST_300001_SM_1000_NS8cuda_cub4core6detail13_kernel_agentINS1_8__reduce11ReduceAgentINS0_12zip_iteratorIN4cuda3std3__45tupleIJNS0_6detail15normal_iteratorINS0_10device_ptrIdEEEENS0_17counting_iteratorIlNS0_11use_defaultESI_SI_EEEEEEEPNSB_IJdlEEESM_iNS1_9__extrema9arg_max_fIdlNSA_4lessIdEEEEEEJSL_SN_iSS_EEEvDpT0_ --------------------------
	.section	.nv.info._ZN6thrust24THRUST_300001_SM_1000_NS8cuda_cub4core6detail13_kernel_agentINS1_8__reduce11ReduceAgentINS0_12zip_iteratorIN4cuda3std3__45tupleIJNS0_6detail15normal_iteratorINS0_10device_ptrIdEEEENS0_17counting_iteratorIlNS0_11use_defaultESI_SI_EEEEEEEPNSB_IJdlEEESM_iNS1_9__extrema9arg_max_fIdlNSA_4lessIdEEEEEEJSL_SN_iSS_EEEvDpT0_,"",@"SHT_CUDA_INFO"
	.sectionflags	@""
	.align	4


	//----- nvinfo : EIATTR_CUDA_API_VERSION
	.align		4
        /*0000*/ 	.byte	0x04, 0x37
        /*0002*/ 	.short	(.L_843 - .L_842)
.L_842:
        /*0004*/ 	.word	0x00000082


	//----- nvinfo : EIATTR_KPARAM_INFO
	.align		4
.L_843:
        /*0008*/ 	.byte	0x04, 0x17
        /*000a*/ 	.short	(.L_845 - .L_844)
.L_844:
        /*000c*/ 	.word	0x00000000
        /*0010*/ 	.short	0x0003
        /*0012*/ 	.short	0x001c
        /*0014*/ 	.byte	0x00, 0xf0, 0x05, 0x00


	//----- nvinfo : EIATTR_KPARAM_INFO
	.align		4
.L_845:
        /*0018*/ 	.byte	0x04, 0x17
        /*001a*/ 	.short	(.L_847 - .L_846)
.L_846:
        /*001c*/ 	.word	0x00000000
        /*0020*/ 	.short	0x0002
        /*0022*/ 	.short	0x0018
        /*0024*/ 	.byte	0x00, 0xf0, 0x11, 0x00


	//----- nvinfo : EIATTR_KPARAM_INFO
	.align		4
.L_847:
        /*0028*/ 	.byte	0x04, 0x17
        /*002a*/ 	.short	(.L_849 - .L_848)
.L_848:
        /*002c*/ 	.word	0x00000000
        /*0030*/ 	.short	0x0001
        /*0032*/ 	.short	0x0010
        /*0034*/ 	.byte	0x00, 0xf5, 0x21, 0x00


	//----- nvinfo : EIATTR_KPARAM_INFO
	.align		4
.L_849:
        /*0038*/ 	.byte	0x04, 0x17
        /*003a*/ 	.short	(.L_851 - .L_850)
.L_850:
        /*003c*/ 	.word	0x00000000
        /*0040*/ 	.short	0x0000
        /*0042*/ 	.short	0x0000
        /*0044*/ 	.byte	0x00, 0xf0, 0x41, 0x00


	//----- nvinfo : EIATTR_SPARSE_MMA_MASK
	.align		4
.L_851:
        /*0048*/ 	.byte	0x03, 0x50
        /*004a*/ 	.short	0x0000


	//----- nvinfo : EIATTR_MAXREG_COUNT
	.align		4
        /*004c*/ 	.byte	0x03, 0x1b
        /*004e*/ 	.short	0x00ff


	//----- nvinfo : EIATTR_NUM_BARRIERS
	.align		4
        /*0050*/ 	.byte	0x02, 0x4c
        /*0052*/ 	.byte	0x01
	.zero		1


	//----- nvinfo : EIATTR_MERCURY_ISA_VERSION
	.align		4
        /*0054*/ 	.byte	0x03, 0x5f
        /*0056*/ 	.short	0x0101


	//----- nvinfo : EIATTR_COOP_GROUP_MASK_REGIDS
	.align		4
        /*0058*/ 	.byte	0x04, 0x29
        /*005a*/ 	.short	(.L_853 - .L_852)


	//   ....[0]....
.L_852:
        /*005c*/ 	.word	0xffffffff


	//   ....[1]....
        /*0060*/ 	.word	0xffffffff


	//   ....[2]....
        /*0064*/ 	.word	0xffffffff


	//   ....[3]....
        /*0068*/ 	.word	0xffffffff


	//   ....[4]....
        /*006c*/ 	.word	0xffffffff


	//   ....[5]....
        /*0070*/ 	.word	0xffffffff


	//   ....[6]....
        /*0074*/ 	.word	0xffffffff


	//   ....[7]....
        /*0078*/ 	.word	0xffffffff


	//   ....[8]....
        /*007c*/ 	.word	0xffffffff


	//   ....[9]....
        /*0080*/ 	.word	0xffffffff


	//   ....[10]....
        /*0084*/ 	.word	0xffffffff


	//   ....[11]....
        /*0088*/ 	.word	0xffffffff


	//   ....[12]....
        /*008c*/ 	.word	0xffffffff


	//   ....[13]....
        /*0090*/ 	.word	0xffffffff


	//   ....[14]....
        /*0094*/ 	.word	0xffffffff


	//   ....[15]....
        /*0098*/ 	.word	0xffffffff


	//   ....[16]....
        /*009c*/ 	.word	0xffffffff


	//   ....[17]....
        /*00a0*/ 	.word	0xffffffff


	//   ....[18]....
        /*00a4*/ 	.word	0xffffffff


	//   ....[19]....
        /*00a8*/ 	.word	0xffffffff


	//   ....[20]....
        /*00ac*/ 	.word	0xffffffff


	//   ....[21]....
        /*00b0*/ 	.word	0xffffffff


	//   ....[22]....
        /*00b4*/ 	.word	0xffffffff


	//   ....[23]....
        /*00b8*/ 	.word	0xffffffff


	//   ....[24]....
        /*00bc*/ 	.word	0xffffffff


	//   ....[25]....
        /*00c0*/ 	.word	0xffffffff


	//   ....[26]....
        /*00c4*/ 	.word	0xffffffff


	//   ....[27]....
        /*00c8*/ 	.word	0xffffffff


	//   ....[28]....
        /*00cc*/ 	.word	0xffffffff


	//   ....[29]....
        /*00d0*/ 	.word	0xffffffff


	//   ....[30]....
        /*00d4*/ 	.word	0xffffffff


	//   ....[31]....
        /*00d8*/ 	.word	0xffffffff


	//   ....[32]....
        /*00dc*/ 	.word	0xffffffff


	//   ....[33]....
        /*00e0*/ 	.word	0xffffffff


	//   ....[34]....
        /*00e4*/ 	.word	0xffffffff


	//   ....[35]....
        /*00e8*/ 	.word	0xffffffff


	//   ....[36]....
        /*00ec*/ 	.word	0xffffffff


	//   ....[37]....
        /*00f0*/ 	.word	0xffffffff


	//   ....[38]....
        /*00f4*/ 	.word	0xffffffff


	//   ....[39]....
        /*00f8*/ 	.word	0xffffffff


	//   ....[40]....
        /*00fc*/ 	.word	0xffffffff


	//   ....[41]....
        /*0100*/ 	.word	0xffffffff


	//   ....[42]....
        /*0104*/ 	.word	0xffffffff


	//   ....[43]....
        /*0108*/ 	.word	0xffffffff


	//   ....[44]....
        /*010c*/ 	.word	0xffffffff


	//   ....[45]....
        /*0110*/ 	.word	0xffffffff


	//   ....[46]....
        /*0114*/ 	.word	0xffffffff


	//   ....[47]....
        /*0118*/ 	.word	0xffffffff


	//   ....[48]....
        /*011c*/ 	.word	0xffffffff


	//   ....[49]....
        /*0120*/ 	.word	0xffffffff


	//   ....[50]....
        /*0124*/ 	.word	0xffffffff


	//   ....[51]....
        /*0128*/ 	.word	0xffffffff


	//   ....[52]....
        /*012c*/ 	.word	0xffffffff


	//   ....[53]....
        /*0130*/ 	.word	0xffffffff


	//   ....[54]....
        /*0134*/ 	.word	0xffffffff


	//   ....[55]....
        /*0138*/ 	.word	0xffffffff


	//   ....[56]....
        /*013c*/ 	.word	0xffffffff


	//   ....[57]....
        /*0140*/ 	.word	0xffffffff


	//   ....[58]....
        /*0144*/ 	.word	0xffffffff


	//   ....[59]....
        /*0148*/ 	.word	0xffffffff


	//----- nvinfo : EIATTR_COOP_GROUP_INSTR_OFFSETS
	.align		4
.L_853:
        /*014c*/ 	.byte	0x04, 0x28
        /*014e*/ 	.short	(.L_855 - .L_854)


	//   ....[0]....
.L_854:
        /*0150*/ 	.word	0x00000c90


	//   ....[1]....
        /*0154*/ 	.word	0x00000cc0


	//   ....[2]....
        /*0158*/ 	.word	0x00000ce0


	//   ....[3]....
        /*015c*/ 	.word	0x00000cf0


	//   ....[4]....
        /*0160*/ 	.word	0x00000e80


	//   ....[5]....
        /*0164*/ 	.word	0x00000eb0


	//   ....[6]....
        /*0168*/ 	.word	0x00000ee0


	//   ....[7]....
        /*016c*/ 	.word	0x00000f00


	//   ....[8]....
        /*0170*/ 	.word	0x00001080


	//   ....[9]....
        /*0174*/ 	.word	0x000010b0


	//   ....[10]....
        /*0178*/ 	.word	0x000010e0


	//   ....[11]....
        /*017c*/ 	.word	0x00001100


	//   ....[12]....
        /*0180*/ 	.word	0x00001280


	//   ....[13]....
        /*0184*/ 	.word	0x000012b0


	//   ....[14]....
        /*0188*/ 	.word	0x000012e0


	//   ....[15]....
        /*018c*/ 	.word	0x00001300


	//   ....[16]....
        /*0190*/ 	.word	0x00001480


	//   ....[17]....
        /*0194*/ 	.word	0x000014b0


	//   ....[18]....
        /*0198*/ 	.word	0x000014e0


	//   ....[19]....
        /*019c*/ 	.word	0x00001500


	//   ....[20]....
        /*01a0*/ 	.word	0x00002260


	//   ....[21]....
        /*01a4*/ 	.word	0x00002270


	//   ....[22]....
        /*01a8*/ 	.word	0x00002280


	//   ....[23]....
        /*01ac*/ 	.word	0x000022a0


	//   ....[24]....
        /*01b0*/ 	.word	0x00002420


	//   ....[25]....
        /*01b4*/ 	.word	0x00002460


	//   ....[26]....
        /*01b8*/ 	.word	0x00002490


	//   ....[27]....
        /*01bc*/ 	.word	0x000024b0


	//   ....[28]....
        /*01c0*/ 	.word	0x00002630


	//   ....[29]....
        /*01c4*/ 	.word	0x00002670


	//   ....[30]....
        /*01c8*/ 	.word	0x000026a0


	//   ....[31]....
        /*01cc*/ 	.word	0x000026c0


	//   ....[32]....
        /*01d0*/ 	.word	0x00002840


	//   ....[33]....
        /*01d4*/ 	.word	0x00002880


	//   ....[34]....
        /*01d8*/ 	.word	0x000028b0


	//   ....[35]....
        /*01dc*/ 	.word	0x000028d0


	//   ....[36]....
        /*01e0*/ 	.word	0x00002a50


	//   ....[37]....
        /*01e4*/ 	.word	0x00002a90


	//   ....[38]....
        /*01e8*/ 	.word	0x00002ac0


	//   ....[39]....
        /*01ec*/ 	.word	0x00002ae0


	//   ....[40]....
        /*01f0*/ 	.word	0x00004ff0


	//   ....[41]....
        /*01f4*/ 	.word	0x00005020


	//   ....[42]....
        /*01f8*/ 	.word	0x00005040


	//   ....[43]....
        /*01fc*/ 	.word	0x00005050


	//   ....[44]....
        /*0200*/ 	.word	0x000051e0


	//   ....[45]....
        /*0204*/ 	.word	0x00005210


	//   ....[46]....
        /*0208*/ 	.word	0x00005240


	//   ....[47]....
        /*020c*/ 	.word	0x00005260


	//   ....[48]....
        /*0210*/ 	.word	0x000053e0


	//   ....[49]....
        /*0214*/ 	.word	0x00005410


	//   ....[50]....
        /*0218*/ 	.word	0x00005440


	//   ....[51]....
        /*021c*/ 	.word	0x00005460


	//   ....[52]....
        /*0220*/ 	.word	0x000055e0


	//   ....[53]....
        /*0224*/ 	.word	0x00005610


	//   ....[54]....
        /*0228*/ 	.word	0x00005640


	//   ....[55]....
        /*022c*/ 	.word	0x00005660


	//   ....[56]....
        /*0230*/ 	.word	0x000057e0


	//   ....[57]....
        /*0234*/ 	.word	0x00005810


	//   ....[58]....
        /*0238*/ 	.word	0x00005840


	//   ....[59]....
        /*023c*/ 	.word	0x00005860


	//----- nvinfo : EIATTR_VRC_CTA_INIT_COUNT
	.align		4
.L_855:
        /*0240*/ 	.byte	0x02, 0x4a
	.zero		1
	.zero		1


	//----- nvinfo : EIATTR_EXIT_INSTR_OFFSETS
	.align		4
        /*0244*/ 	.byte	0x04, 0x1c
        /*0246*/ 	.short	(.L_857 - .L_856)


	//   ....[0]....
.L_856:
        /*0248*/ 	.word	0x00000030


	//   ....[1]....
        /*024c*/ 	.word	0x00006500


	//   ....[2]....
        /*0250*/ 	.word	0x00006540


	//----- nvinfo : EIATTR_MAX_THREADS
	.align		4
.L_857:
        /*0254*/ 	.byte	0x04, 0x05
        /*0256*/ 	.short	(.L_859 - .L_858)
.L_858:
        /*0258*/ 	.word	0x00000100
        /*025c*/ 	.word	0x00000001
        /*0260*/ 	.word	0x00000001


	//----- nvinfo : EIATTR_CRS_STACK_SIZE
	.align		4
.L_859:
        /*0264*/ 	.byte	0x04, 0x1e
        /*0266*/ 	.short	(.L_861 - .L_860)
.L_860:
        /*0268*/ 	.word	0x00000000


	//----- nvinfo : EIATTR_CBANK_PARAM_SIZE
	.align		4
.L_861:
        /*026c*/ 	.byte	0x03, 0x19
        /*026e*/ 	.short	0x001d


	//----- nvinfo : EIATTR_PARAM_CBANK
	.align		4
        /*0270*/ 	.byte	0x04, 0x0a
        /*0272*/ 	.short	(.L_863 - .L_862)
	.align		4
.L_862:
        /*0274*/ 	.word	index@(.nv.constant0._ZN6thrust24THRUST_300001_SM_1000_NS8cuda_cub4core6detail13_kernel_agentINS1_8__reduce11ReduceAgentINS0_12zip_iteratorIN4cuda3std3__45tupleIJNS0_6detail15normal_iteratorINS0_10device_ptrIdEEEENS0_17counting_iteratorIlNS0_11use_defaultESI_SI_EEEEEEEPNSB_IJdlEEESM_iNS1_9__extrema9arg_max_fIdlNSA_4lessIdEEEEEEJSL_SN_iSS_EEEvDpT0_)
        /*0278*/ 	.short	0x0380
        /*027a*/ 	.short	0x001d


	//----- nvinfo : EIATTR_SW_WAR
	.align		4
.L_863:
        /*027c*/ 	.byte	0x04, 0x36
        /*027e*/ 	.short	(.L_865 - .L_864)
.L_864:
        /*0280*/ 	.word	0x00000008
.L_865:


//--------------------- .nv.info._Z9setRandomP17curandStateXORWOWPii --------------------------
	.section	.nv.info._Z9setRandomP17curandStateXORWOWPii,"",@"SHT_CUDA_INFO"
	.sectionflags	@""
	.align	4


	//----- nvinfo : EIATTR_CUDA_API_VERSION
	.align		4
        /*0000*/ 	.byte	0x04, 0x37
        /*0002*/ 	.short	(.L_867 - .L_866)
.L_866:
        /*0004*/ 	.word	0x00000082


	//----- nvinfo : EIATTR_KPARAM_INFO
	.align		4
.L_867:
        /*0008*/ 	.byte	0x04, 0x17
        /*000a*/ 	.short	(.L_869 - .L_868)
.L_868:
        /*000c*/ 	.word	0x00000000
        /*0010*/ 	.short	0x0002
        /*0012*/ 	.short	0x0010
        /*0014*/ 	.byte	0x00, 0xf0, 0x11, 0x00


	//----- nvinfo : EIATTR_KPARAM_INFO
	.align		4
.L_869:
        /*0018*/ 	.byte	0x04, 0x17
        /*001a*/ 	.short	(.L_871 - .L_870)
.L_870:
        /*001c*/ 	.word	0x00000000
        /*0020*/ 	.short	0x0001
        /*0022*/ 	.short	0x0008
        /*0024*/ 	.byte	0x00, 0xf5, 0x21, 0x00


	//----- nvinfo : EIATTR_KPARAM_INFO
	.align		4
.L_871:
        /*0028*/ 	.byte	0x04, 0x17
        /*002a*/ 	.short	(.L_873 - .L_872)
.L_872:
        /*002c*/ 	.word	0x00000000
        /*0030*/ 	.short	0x0000
        /*0032*/ 	.short	0x0000
        /*0034*/ 	.byte	0x00, 0xf5, 0x21, 0x00


	//----- nvinfo : EIATTR_SPARSE_MMA_MASK
	.align		4
.L_873:
        /*0038*/ 	.byte	0x03, 0x50
        /*003a*/ 	.short	0x0000


	//----- nvinfo : EIATTR_MAXREG_COUNT
	.align		4
        /*003c*/ 	.byte	0x03, 0x1b
        /*003e*/ 	.short	0x00ff


	//----- nvinfo : EIATTR_MERCURY_ISA_VERSION
	.align		4
        /*0040*/ 	.byte	0x03, 0x5f
        /*0042*/ 	.short	0x0101


	//----- nvinfo : EIATTR_VRC_CTA_INIT_COUNT
	.align		4
        /*0044*/ 	.byte	0x02, 0x4a
	.zero		1
	.zero		1


	//----- nvinfo : EIATTR_EXIT_INSTR_OFFSETS
	.align		4
        /*0048*/ 	.byte	0x04, 0x1c
        /*004a*/ 	.short	(.L_875 - .L_874)


	//   ....[0]....
.L_874:
        /*004c*/ 	.word	0x00000d20


	//----- nvinfo : EIATTR_CBANK_PARAM_SIZE
	.align		4
.L_875:
        /*0050*/ 	.byte	0x03, 0x19
        /*0052*/ 	.short	0x0014


	//----- nvinfo : EIATTR_PARAM_CBANK
	.align		4
        /*0054*/ 	.byte	0x04, 0x0a
        /*0056*/ 	.short	(.L_877 - .L_876)
	.align		4
.L_876:
        /*0058*/ 	.word	index@(.nv.constant0._Z9setRandomP17curandStateXORWOWPii)
        /*005c*/ 	.short	0x0380
        /*005e*/ 	.short	0x0014


	//----- nvinfo : EIATTR_SW_WAR
	.align		4
.L_877:
        /*0060*/ 	.byte	0x04, 0x36
        /*0062*/ 	.short	(.L_879 - .L_878)
.L_878:
        /*0064*/ 	.word	0x00000008
.L_879:


//--------------------- .nv.info._Z4initjP17curandStateXORWOW --------------------------
	.section	.nv.info._Z4initjP17curandStateXORWOW,"",@"SHT_CUDA_INFO"
	.sectionflags	@""
	.align	4


	//----- nvinfo : EIATTR_CUDA_API_VERSION
	.align		4
        /*0000*/ 	.byte	0x04, 0x37
        /*0002*/ 	.short	(.L_881 - .L_880)
.L_880:
        /*0004*/ 	.word	0x00000082


	//----- nvinfo : EIATTR_KPARAM_INFO
	.align		4
.L_881:
        /*0008*/ 	.byte	0x04, 0x17
        /*000a*/ 	.short	(.L_883 - .L_882)
.L_882:
        /*000c*/ 	.word	0x00000000
        /*0010*/ 	.short	0x0001
        /*0012*/ 	.short	0x0008
        /*0014*/ 	.byte	0x00, 0xf5, 0x21, 0x00


	//----- nvinfo : EIATTR_KPARAM_INFO
	.align		4
.L_883:
        /*0018*/ 	.byte	0x04, 0x17
        /*001a*/ 	.short	(.L_885 - .L_884)
.L_884:
        /*001c*/ 	.word	0x00000000
        /*0020*/ 	.short	0x0000
        /*0022*/ 	.short	0x0000
        /*0024*/ 	.byte	0x00, 0xf0, 0x11, 0x00


	//----- nvinfo : EIATTR_SPARSE_MMA_MASK
	.align		4
.L_885:
        /*0028*/ 	.byte	0x03, 0x50
        /*002a*/ 	.short	0x0000


	//----- nvinfo : EIATTR_MAXREG_COUNT
	.align		4
        /*002c*/ 	.byte	0x03, 0x1b
        /*002e*/ 	.short	0x00ff


	//----- nvinfo : EIATTR_MERCURY_ISA_VERSION
	.align		4
        /*0030*/ 	.byte	0x03, 0x5f
        /*0032*/ 	.short	0x0101


	//----- nvinfo : EIATTR_VRC_CTA_INIT_COUNT
	.align		4
        /*0034*/ 	.byte	0x02, 0x4a
	.zero		1
	.zero		1


	//----- nvinfo : EIATTR_EXIT_INSTR_OFFSETS
	.align		4
        /*0038*/ 	.byte	0x04, 0x1c
        /*003a*/ 	.short	(.L_887 - .L_886)


	//   ....[0]....
.L_886:
        /*003c*/ 	.word	0x00000eb0


	//----- nvinfo : EIATTR_CRS_STACK_SIZE
	.align		4
.L_887:
        /*0040*/ 	.byte	0x04, 0x1e
        /*0042*/ 	.short	(.L_889 - .L_888)
.L_888:
        /*0044*/ 	.word	0x00000000


	//----- nvinfo : EIATTR_CBANK_PARAM_SIZE
	.align		4
.L_889:
        /*0048*/ 	.byte	0x03, 0x19
        /*004a*/ 	.short	0x0010


	//----- nvinfo : EIATTR_PARAM_CBANK
	.align		4
        /*004c*/ 	.byte	0x04, 0x0a
        /*004e*/ 	.short	(.L_891 - .L_890)
	.align		4
.L_890:
        /*0050*/ 	.word	index@(.nv.constant0._Z4initjP17curandStateXORWOW)
        /*0054*/ 	.short	0x0380
        /*0056*/ 	.short	0x0010


	//----- nvinfo : EIATTR_SW_WAR
	.align		4
.L_891:
        /*0058*/ 	.byte	0x04, 0x36
        /*005a*/ 	.short	(.L_893 - .L_892)
.L_892:
        /*005c*/ 	.word	0x00000008
.L_893:


//--------------------- .nv.info._Z15breedGenerationjjPiPdS0_S_S0_ --------------------------
	.section	.nv.info._Z15breedGenerationjjPiPdS0_S_S0_,"",@"SHT_CUDA_INFO"
	.sectionflags	@""
	.align	4


	//----- nvinfo : EIATTR_CUDA_API_VERSION
	.align		4
        /*0000*/ 	.byte	0x04, 0x37
        /*0002*/ 	.short	(.L_895 - .L_894)
.L_894:
        /*0004*/ 	.word	0x00000082


	//----- nvinfo : EIATTR_KPARAM_INFO
	.align		4
.L_895:
        /*0008*/ 	.byte	0x04, 0x17
        /*000a*/ 	.short	(.L_897 - .L_896)
.L_896:
        /*000c*/ 	.word	0x00000000
        /*0010*/ 	.short	0x0006
        /*0012*/ 	.short	0x0028
        /*0014*/ 	.byte	0x00, 0xf5, 0x21, 0x00


	//----- nvinfo : EIATTR_KPARAM_INFO
	.align		4
.L_897:
        /*0018*/ 	.byte	0x04, 0x17
        /*001a*/ 	.short	(.L_899 - .L_898)
.L_898:
        /*001c*/ 	.word	0x00000000
        /*0020*/ 	.short	0x0005
        /*0022*/ 	.short	0x0020
        /*0024*/ 	.byte	0x00, 0xf5, 0x21, 0x00


	//----- nvinfo : EIATTR_KPARAM_INFO
	.align		4
.L_899:
        /*0028*/ 	.byte	0x04, 0x17
        /*002a*/ 	.short	(.L_901 - .L_900)
.L_900:
        /*002c*/ 	.word	0x00000000
        /*0030*/ 	.short	0x0004
        /*0032*/ 	.short	0x0018
        /*0034*/ 	.byte	0x00, 0xf5, 0x21, 0x00


	//----- nvinfo : EIATTR_KPARAM_INFO
	.align		4
.L_901:
        /*0038*/ 	.byte	0x04, 0x17
        /*003a*/ 	.short	(.L_903 - .L_902)
.L_902:
        /*003c*/ 	.word	0x00000000
        /*0040*/ 	.short	0x0003
        /*0042*/ 	.short	0x0010
        /*0044*/ 	.byte	0x00, 0xf5, 0x21, 0x00


	//----- nvinfo : EIATTR_KPARAM_INFO
	.align		4
.L_903:
        /*0048*/ 	.byte	0x04, 0x17
        /*004a*/ 	.short	(.L_905 - .L_904)
.L_904:
        /*004c*/ 	.word	0x00000000
        /*0050*/ 	.short	0x0002
        /*0052*/ 	.short	0x0008
        /*0054*/ 	.byte	0x00, 0xf5, 0x21, 0x00


	//----- nvinfo : EIATTR_KPARAM_INFO
	.align		4
.L_905:
        /*0058*/ 	.byte	0x04, 0x17
        /*005a*/ 	.short	(.L_907 - .L_906)
.L_906:
        /*005c*/ 	.word	0x00000000
        /*0060*/ 	.short	0x0001
        /*0062*/ 	.short	0x0004
        /*0064*/ 	.byte	0x00, 0xf0, 0x11, 0x00


	//----- nvinfo : EIATTR_KPARAM_INFO
	.align		4
.L_907:
        /*0068*/ 	.byte	0x04, 0x17
        /*006a*/ 	.short	(.L_909 - .L_908)
.L_908:
        /*006c*/ 	.word	0x00000000
        /*0070*/ 	.short	0x0000
        /*0072*/ 	.short	0x0000
        /*0074*/ 	.byte	0x00, 0xf0, 0x11, 0x00


	//----- nvinfo : EIATTR_SPARSE_MMA_MASK
	.align		4
.L_909:
        /*0078*/ 	.byte	0x03, 0x50
        /*007a*/ 	.short	0x0000


	//----- nvinfo : EIATTR_MAXREG_COUNT
	.align		4
        /*007c*/ 	.byte	0x03, 0x1b
        /*007e*/ 	.short	0x00ff


	//----- nvinfo : EIATTR_MERCURY_ISA_VERSION
	.align		4
        /*0080*/ 	.byte	0x03, 0x5f
        /*0082*/ 	.short	0x0101


	//----- nvinfo : EIATTR_VRC_CTA_INIT_COUNT
	.align		4
        /*0084*/ 	.byte	0x02, 0x4a
	.zero		1
	.zero		1


	//----- nvinfo : EIATTR_EXIT_INSTR_OFFSETS
	.align		4
        /*0088*/ 	.byte	0x04, 0x1c
        /*008a*/ 	.short	(.L_911 - .L_910)


	//   ....[0]....
.L_910:
        /*008c*/ 	.word	0x00000070


	//   ....[1]....
        /*0090*/ 	.word	0x00002720


	//----- nvinfo : EIATTR_CRS_STACK_SIZE
	.align		4
.L_911:
        /*0094*/ 	.byte	0x04, 0x1e
        /*0096*/ 	.short	(.L_913 - .L_912)
.L_912:
        /*0098*/ 	.word	0x00000000


	//----- nvinfo : EIATTR_CBANK_PARAM_SIZE
	.align		4
.L_913:
        /*009c*/ 	.byte	0x03, 0x19
        /*009e*/ 	.short	0x0030


	//----- nvinfo : EIATTR_PARAM_CBANK
	.align		4
        /*00a0*/ 	.byte	0x04, 0x0a
        /*00a2*/ 	.short	(.L_915 - .L_914)
	.align		4
.L_914:
        /*00a4*/ 	.word	index@(.nv.constant0._Z15breedGenerationjjPiPdS0_S_S0_)
        /*00a8*/ 	.short	0x0380
        /*00aa*/ 	.short	0x0030


	//----- nvinfo : EIATTR_SW_WAR
	.align		4
.L_915:
        /*00ac*/ 	.byte	0x04, 0x36
        /*00ae*/ 	.short	(.L_917 - .L_916)
.L_916:
        /*00b0*/ 	.word	0x00000008
.L_917:


//--------------------- .nv.info._Z11pickParentsjjPiPdS_ --------------------------
	.section	.nv.info._Z11pickParentsjjPiPdS_,"",@"SHT_CUDA_INFO"
	.sectionflags	@""
	.align	4


	//----- nvinfo : EIATTR_CUDA_API_VERSION
	.align		4
        /*0000*/ 	.byte	0x04, 0x37
        /*0002*/ 	.short	(.L_919 - .L_918)
.L_918:
        /*0004*/ 	.word	0x00000082


	//----- nvinfo : EIATTR_KPARAM_INFO
	.align		4
.L_919:
        /*0008*/ 	.byte	0x04, 0x17
        /*000a*/ 	.short	(.L_921 - .L_920)
.L_920:
        /*000c*/ 	.word	0x00000000
        /*0010*/ 	.short	0x0004
        /*0012*/ 	.short	0x0018
        /*0014*/ 	.byte	0x00, 0xf5, 0x21, 0x00


	//----- nvinfo : EIATTR_KPARAM_INFO
	.align		4
.L_921:
        /*0018*/ 	.byte	0x04, 0x17
        /*001a*/ 	.short	(.L_923 - .L_922)
.L_922:
        /*001c*/ 	.word	0x00000000
        /*0020*/ 	.short	0x0003
        /*0022*/ 	.short	0x0010
        /*0024*/ 	.byte	0x00, 0xf5, 0x21, 0x00


	//----- nvinfo : EIATTR_KPARAM_INFO
	.align		4
.L_923:
        /*0028*/ 	.byte	0x04, 0x17
        /*002a*/ 	.short	(.L_925 - .L_924)
.L_924:
        /*002c*/ 	.word	0x00000000
        /*0030*/ 	.short	0x0002
        /*0032*/ 	.short	0x0008
        /*0034*/ 	.byte	0x00, 0xf5, 0x21, 0x00


	//----- nvinfo : EIATTR_KPARAM_INFO
	.align		4
.L_925:
        /*0038*/ 	.byte	0x04, 0x17
        /*003a*/ 	.short	(.L_927 - .L_926)
.L_926:
        /*003c*/ 	.word	0x00000000
        /*0040*/ 	.short	0x0001
        /*0042*/ 	.short	0x0004
        /*0044*/ 	.byte	0x00, 0xf0, 0x11, 0x00


	//----- nvinfo : EIATTR_KPARAM_INFO
	.align		4
.L_927:
        /*0048*/ 	.byte	0x04, 0x17
        /*004a*/ 	.short	(.L_929 - .L_928)
.L_928:
        /*004c*/ 	.word	0x00000000
        /*0050*/ 	.short	0x0000
        /*0052*/ 	.short	0x0000
        /*0054*/ 	.byte	0x00, 0xf0, 0x11, 0x00


	//----- nvinfo : EIATTR_SPARSE_MMA_MASK
	.align		4
.L_929:
        /*0058*/ 	.byte	0x03, 0x50
        /*005a*/ 	.short	0x0000


	//----- nvinfo : EIATTR_MAXREG_COUNT
	.align		4
        /*005c*/ 	.byte	0x03, 0x1b
        /*005e*/ 	.short	0x00ff


	//----- nvinfo : EIATTR_MERCURY_ISA_VERSION
	.align		4
        /*0060*/ 	.byte	0x03, 0x5f
        /*0062*/ 	.short	0x0101


	//----- nvinfo : EIATTR_VRC_CTA_INIT_COUNT
	.align		4
        /*0064*/ 	.byte	0x02, 0x4a
	.zero		1
	.zero		1


	//----- nvinfo : EIATTR_EXIT_INSTR_OFFSETS
	.align		4
        /*0068*/ 	.byte	0x04, 0x1c
        /*006a*/ 	.short	(.L_931 - .L_930)


	//   ....[0]....
.L_930:
        /*006c*/ 	.word	0x00000070


	//   ....[1]....
        /*0070*/ 	.word	0x00000460


	//----- nvinfo : EIATTR_CRS_STACK_SIZE
	.align		4
.L_931:
        /*0074*/ 	.byte	0x04, 0x1e
        /*0076*/ 	.short	(.L_933 - .L_932)
.L_932:
        /*0078*/ 	.word	0x00000000


	//----- nvinfo : EIATTR_CBANK_PARAM_SIZE
	.align		4
.L_933:
        /*007c*/ 	.byte	0x03, 0x19
        /*007e*/ 	.short	0x0020


	//----- nvinfo : EIATTR_PARAM_CBANK
	.align		4
        /*0080*/ 	.byte	0x04, 0x0a
        /*0082*/ 	.short	(.L_935 - .L_934)
	.align		4
.L_934:
        /*0084*/ 	.word	index@(.nv.constant0._Z11pickParentsjjPiPdS_)
        /*0088*/ 	.short	0x0380
        /*008a*/ 	.short	0x0020


	//----- nvinfo : EIATTR_SW_WAR
	.align		4
.L_935:
        /*008c*/ 	.byte	0x04, 0x36
        /*008e*/ 	.short	(.L_937 - .L_936)
.L_936:
        /*0090*/ 	.word	0x00000008
.L_937:


//--------------------- .nv.info._Z5scorejjPdS_   --------------------------
	.section	.nv.info._Z5scorejjPdS_,"",@"SHT_CUDA_INFO"
	.sectionflags	@""
	.align	4


	//----- nvinfo : EIATTR_CUDA_API_VERSION
	.align		4
        /*0000*/ 	.byte	0x04, 0x37
        /*0002*/ 	.short	(.L_939 - .L_938)
.L_938:
        /*0004*/ 	.word	0x00000082


	//----- nvinfo : EIATTR_KPARAM_INFO
	.align		4
.L_939:
        /*0008*/ 	.byte	0x04, 0x17
        /*000a*/ 	.short	(.L_941 - .L_940)
.L_940:
        /*000c*/ 	.word	0x00000000
        /*0010*/ 	.short	0x0003
        /*0012*/ 	.short	0x0010
        /*0014*/ 	.byte	0x00, 0xf5, 0x21, 0x00


	//----- nvinfo : EIATTR_KPARAM_INFO
	.align		4
.L_941:
        /*0018*/ 	.byte	0x04, 0x17
        /*001a*/ 	.short	(.L_943 - .L_942)
.L_942:
        /*001c*/ 	.word	0x00000000
        /*0020*/ 	.short	0x0002
        /*0022*/ 	.short	0x0008
        /*0024*/ 	.byte	0x00, 0xf5, 0x21, 0x00


	//----- nvinfo : EIATTR_KPARAM_INFO
	.align		4
.L_943:
        /*0028*/ 	.byte	0x04, 0x17
        /*002a*/ 	.short	(.L_945 - .L_944)
.L_944:
        /*002c*/ 	.word	0x00000000
        /*0030*/ 	.short	0x0001
        /*0032*/ 	.short	0x0004
        /*0034*/ 	.byte	0x00, 0xf0, 0x11, 0x00


	//----- nvinfo : EIATTR_KPARAM_INFO
	.align		4
.L_945:
        /*0038*/ 	.byte	0x04, 0x17
        /*003a*/ 	.short	(.L_947 - .L_946)
.L_946:
        /*003c*/ 	.word	0x00000000
        /*0040*/ 	.short	0x0000
        /*0042*/ 	.short	0x0000
        /*0044*/ 	.byte	0x00, 0xf0, 0x11, 0x00


	//----- nvinfo : EIATTR_SPARSE_MMA_MASK
	.align		4
.L_947:
        /*0048*/ 	.byte	0x03, 0x50
        /*004a*/ 	.short	0x0000


	//----- nvinfo : EIATTR_MAXREG_COUNT
	.align		4
        /*004c*/ 	.byte	0x03, 0x1b
        /*004e*/ 	.short	0x00ff


	//----- nvinfo : EIATTR_MERCURY_ISA_VERSION
	.align		4
        /*0050*/ 	.byte	0x03, 0x5f
        /*0052*/ 	.short	0x0101


	//----- nvinfo : EIATTR_VRC_CTA_INIT_COUNT
	.align		4
        /*0054*/ 	.byte	0x02, 0x4a
	.zero		1
	.zero		1


	//----- nvinfo : EIATTR_EXIT_INSTR_OFFSETS
	.align		4
        /*0058*/ 	.byte	0x04, 0x1c
        /*005a*/ 	.short	(.L_949 - .L_948)


	//   ....[0]....
.L_948:
        /*005c*/ 	.word	0x00000090


	//   ....[1]....
        /*0060*/ 	.word	0x00000160


	//   ....[2]....
        /*0064*/ 	.word	0x000013a0


	//----- nvinfo : EIATTR_CRS_STACK_SIZE
	.align		4
.L_949:
        /*0068*/ 	.byte	0x04, 0x1e
        /*006a*/ 	.short	(.L_951 - .L_950)
.L_950:
        /*006c*/ 	.word	0x00000000


	//----- nvinfo : EIATTR_CBANK_PARAM_SIZE
	.align		4
.L_951:
        /*0070*/ 	.byte	0x03, 0x19
        /*0072*/ 	.short	0x0018


	//----- nvinfo : EIATTR_PARAM_CBANK
	.align		4
        /*0074*/ 	.byte	0x04, 0x0a
        /*0076*/ 	.short	(.L_953 - .L_952)
	.align		4
.L_952:
        /*0078*/ 	.word	index@(.nv.constant0._Z5scorejjPdS_)
        /*007c*/ 	.short	0x0380
        /*007e*/ 	.short	0x0018


	//----- nvinfo : EIATTR_SW_WAR
	.align		4
.L_953:
        /*0080*/ 	.byte	0x04, 0x36
        /*0082*/ 	.short	(.L_955 - .L_954)
.L_954:
        /*0084*/ 	.word	0x00000008
.L_955:


//--------------------- .nv.callgraph             --------------------------
	.section	.nv.callgraph,"",@"SHT_CUDA_CALLGRAPH"
	.align	4
	.sectionentsize	8
	.align		4
        /*0000*/ 	.word	0x00000000
	.align		4
        /*0004*/ 	.word	0xffffffff
	.align		4
        /*0008*/ 	.word	0x00000000
	.align		4
        /*000c*/ 	.word	0xfffffffe
	.align		4
        /*0010*/ 	.word	0x00000000
	.align		4
        /*0014*/ 	.word	0xfffffffd
	.align		4
        /*0018*/ 	.word	0x00000000
	.align		4
        /*001c*/ 	.word	0xfffffffc


//--------------------- .nv.constant4             --------------------------
	.section	.nv.constant4,"a",@progbits
	.align	8
	.align		8
.nv.constant4:
        /*0000*/ 	.dword	precalc_xorwow_matrix
	.align		8
        /*0008*/ 	.dword	precalc_xorwow_offset_matrix
	.align		8
        /*0010*/ 	.dword	mrg32k3aM1
	.align		8
        /*0018*/ 	.dword	mrg32k3aM2
	.align		8
        /*0020*/ 	.dword	mrg32k3aM1SubSeq
	.align		8
        /*0028*/ 	.dword	mrg32k3aM2SubSeq
	.align		8
        /*0030*/ 	.dword	mrg32k3aM1Seq
	.align		8
        /*0038*/ 	.dword	mrg32k3aM2Seq
	.align		8
        /*0040*/ 	.dword	_ZN34_INTERNAL_7e45ef78_4_k_cu_8a30b0e14cuda3std3__45__cpo5beginE
	.align		8
        /*0048*/ 	.dword	_ZN34_INTERNAL_7e45ef78_4_k_cu_8a30b0e14cuda3std3__45__cpo3endE
	.align		8
        /*0050*/ 	.dword	_ZN34_INTERNAL_7e45ef78_4_k_cu_8a30b0e14cuda3std3__45__cpo6cbeginE
	.align		8
        /*0058*/ 	.dword	_ZN34_INTERNAL_7e45ef78_4_k_cu_8a30b0e14cuda3std3__45__cpo4cendE
	.align		8
        /*0060*/ 	.dword	_ZN34_INTERNAL_7e45ef78_4_k_cu_8a30b0e14cuda3std3__45__cpo6rbeginE
	.align		8
        /*0068*/ 	.dword	_ZN34_INTERNAL_7e45ef78_4_k_cu_8a30b0e14cuda3std3__45__cpo4rendE
	.align		8
        /*0070*/ 	.dword	_ZN34_INTERNAL_7e45ef78_4_k_cu_8a30b0e14cuda3std3__45__cpo7crbeginE
	.align		8
        /*0078*/ 	.dword	_ZN34_INTERNAL_7e45ef78_4_k_cu_8a30b0e14cuda3std3__45__cpo5crendE
	.align		8
        /*0080*/ 	.dword	_ZN34_INTERNAL_7e45ef78_4_k_cu_8a30b0e14cuda3std3__436_GLOBAL__N__7e45ef78_4_k_cu_8a30b0e16ignoreE
	.align		8
        /*0088*/ 	.dword	_ZN34_INTERNAL_7e45ef78_4_k_cu_8a30b0e14cuda3std3__419piecewise_constructE
	.align		8
        /*0090*/ 	.dword	_ZN34_INTERNAL_7e45ef78_4_k_cu_8a30b0e14cuda3std3__48in_placeE
	.align		8
        /*0098*/ 	.dword	_ZN34_INTERNAL_7e45ef78_4_k_cu_8a30b0e14cuda3std3__420unreachable_sentinelE
	.align		8
        /*00a0*/ 	.dword	_ZN34_INTERNAL_7e45ef78_4_k_cu_8a30b0e14cuda3std3__47nulloptE
	.align		8
        /*00a8*/ 	.dword	_ZN34_INTERNAL_7e45ef78_4_k_cu_8a30b0e14cuda3std3__48unexpectE
	.align		8
        /*00b0*/ 	.dword	_ZN34_INTERNAL_7e45ef78_4_k_cu_8a30b0e14cuda3std6ranges3__45__cpo4swapE
	.align		8
        /*00b8*/ 	.dword	_ZN34_INTERNAL_7e45ef78_4_k_cu_8a30b0e14cuda3std6ranges3__45__cpo9iter_moveE
	.align		8
        /*00c0*/ 	.dword	_ZN34_INTERNAL_7e45ef78_4_k_cu_8a30b0e14cuda3std6ranges3__45__cpo5beginE
	.align		8
        /*00c8*/ 	.dword	_ZN34_INTERNAL_7e45ef78_4_k_cu_8a30b0e14cuda3std6ranges3__45__cpo3endE
	.align		8
        /*00d0*/ 	.dword	_ZN34_INTERNAL_7e45ef78_4_k_cu_8a30b0e14cuda3std6ranges3__45__cpo6cbeginE
	.align		8
        /*00d8*/ 	.dword	_ZN34_INTERNAL_7e45ef78_4_k_cu_8a30b0e14cuda3std6ranges3__45__cpo4cendE
	.align		8
        /*00e0*/ 	.dword	_ZN34_INTERNAL_7e45ef78_4_k_cu_8a30b0e14cuda3std6ranges3__45__cpo7advanceE
	.align		8
        /*00e8*/ 	.dword	_ZN34_INTERNAL_7e45ef78_4_k_cu_8a30b0e14cuda3std6ranges3__45__cpo9iter_swapE
	.align		8
        /*00f0*/ 	.dword	_ZN34_INTERNAL_7e45ef78_4_k_cu_8a30b0e14cuda3std6ranges3__45__cpo4nextE
	.align		8
        /*00f8*/ 	.dword	_ZN34_INTERNAL_7e45ef78_4_k_cu_8a30b0e14cuda3std6ranges3__45__cpo4prevE
	.align		8
        /*0100*/ 	.dword	_ZN34_INTERNAL_7e45ef78_4_k_cu_8a30b0e14cuda3std6ranges3__45__cpo4dataE
	.align		8
        /*0108*/ 	.dword	_ZN34_INTERNAL_7e45ef78_4_k_cu_8a30b0e14cuda3std6ranges3__45__cpo5cdataE
	.align		8
        /*0110*/ 	.dword	_ZN34_INTERNAL_7e45ef78_4_k_cu_8a30b0e14cuda3std6ranges3__45__cpo4sizeE
	.align		8
        /*0118*/ 	.dword	_ZN34_INTERNAL_7e45ef78_4_k_cu_8a30b0e14cuda3std6ranges3__45__cpo5ssizeE
	.align		8
        /*0120*/ 	.dword	_ZN34_INTERNAL_7e45ef78_4_k_cu_8a30b0e14cuda3std6ranges3__45__cpo8distanceE
	.align		8
        /*0128*/ 	.dword	_ZN34_INTERNAL_7e45ef78_4_k_cu_8a30b0e16thrust24THRUST_300001_SM_1000_NS8cuda_cub3parE
	.align		8
        /*0130*/ 	.dword	_ZN34_INTERNAL_7e45ef78_4_k_cu_8a30b0e16thrust24THRUST_300001_SM_1000_NS8cuda_cub10par_nosyncE
	.align		8
        /*0138*/ 	.dword	_ZN34_INTERNAL_7e45ef78_4_k_cu_8a30b0e16thrust24THRUST_300001_SM_1000_NS6system6detail10sequential3seqE
	.align		8
        /*0140*/ 	.dword	_ZN34_INTERNAL_7e45ef78_4_k_cu_8a30b0e16thrust24THRUST_300001_SM_1000_NS6system3cpp3parE
	.align		8
        /*0148*/ 	.dword	_ZN34_INTERNAL_7e45ef78_4_k_cu_8a30b0e16thrust24THRUST_300001_SM_1000_NS12placeholders2_1E
	.align		8
        /*0150*/ 	.dword	_ZN34_INTERNAL_7e45ef78_4_k_cu_8a30b0e16thrust24THRUST_300001_SM_1000_NS12placeholders2_2E
	.align		8
        /*0158*/ 	.dword	_ZN34_INTERNAL_7e45ef78_4_k_cu_8a30b0e16thrust24THRUST_300001_SM_1000_NS12placeholders2_3E
	.align		8
        /*0160*/ 	.dword	_ZN34_INTERNAL_7e45ef78_4_k_cu_8a30b0e16thrust24THRUST_300001_SM_1000_NS12placeholders2_4E
	.align		8
        /*0168*/ 	.dword	_ZN34_INTERNAL_7e45ef78_4_k_cu_8a30b0e16thrust24THRUST_300001_SM_1000_NS12placeholders2_5E
	.align		8
        /*0170*/ 	.dword	_ZN34_INTERNAL_7e45ef78_4_k_cu_8a30b0e16thrust24THRUST_300001_SM_1000_NS12placeholders2_6E
	.align		8
        /*0178*/ 	.dword	_ZN34_INTERNAL_7e45ef78_4_k_cu_8a30b0e16thrust24THRUST_300001_SM_1000_NS12placeholders2_7E
	.align		8
        /*0180*/ 	.dword	_ZN34_INTERNAL_7e45ef78_4_k_cu_8a30b0e16thrust24THRUST_300001_SM_1000_NS12placeholders2_8E
	.align		8
        /*0188*/ 	.dword	_ZN34_INTERNAL_7e45ef78_4_k_cu_8a30b0e16thrust24THRUST_300001_SM_1000_NS12placeholders2_9E
	.align		8
        /*0190*/ 	.dword	_ZN34_INTERNAL_7e45ef78_4_k_cu_8a30b0e16thrust24THRUST_300001_SM_1000_NS12placeholders3_10E
	.align		8
        /*0198*/ 	.dword	_ZN34_INTERNAL_7e45ef78_4_k_cu_8a30b0e16thrust24THRUST_300001_SM_1000_NS3seqE
	.align		8
        /*01a0*/ 	.dword	_ZN34_INTERNAL_7e45ef78_4_k_cu_8a30b0e16thrust24THRUST_300001_SM_1000_NS6deviceE


//--------------------- .nv.constant3             --------------------------
	.section	.nv.constant3,"a",@progbits
	.align	8
.nv.constant3:
	.type		__cr_lgamma_table,@object
	.size		__cr_lgamma_table,(.L_8 - __cr_lgamma_table)
__cr_lgamma_table:
        /*0000*/ 	.byte	0x00, 0x00, 0x00, 0x00, 0x00, 0x00, 0x00, 0x00, 0x00, 0x00, 0x00, 0x00, 0x00, 0x00, 0x00, 0x00
        /*0010*/ 	.byte	0xef, 0x39, 0xfa, 0xfe, 0x42, 0x2e, 0xe6, 0x3f, 0x02, 0x20, 0x2a, 0xfa, 0x0b, 0xab, 0xfc, 0x3f
        /*0020*/ 	.byte	0xf9, 0x2c, 0x92, 0x7c, 0xa7, 0x6c, 0x09, 0x40, 0xc9, 0x79, 0x44, 0x3c, 0x64, 0x26, 0x13, 0x40
        /*0030*/ 	.byte	0xca, 0x01, 0xcf, 0x3a, 0x27, 0x51, 0x1a, 0x40, 0x30, 0xcc, 0x2d, 0xf3, 0xe1, 0x0c, 0x21, 0x40
        /*0040*/ 	.byte	0x0d, 0xb7, 0xfc, 0x82, 0x8e, 0x35, 0x25, 0x40
.L_8:


//--------------------- .text._ZN3cub18CUB_300001_SM_10006detail6reduce28DeviceReduceSingleTileKernelINS2_10policy_hubIN4cuda3std3__45tupleIJdiEEEy12larger_tupleIdEE10Policy1000EPS9_SE_iSB_S9_S9_NS7_10__identityEEEvT0_T1_T2_T3_T4_T6_ --------------------------
	.section	.text._ZN3cub18CUB_300001_SM_10006detail6reduce28DeviceReduceSingleTileKernelINS2_10policy_hubIN4cuda3std3__45tupleIJdiEEEy12larger_tupleIdEE10Policy1000EPS9_SE_iSB_S9_S9_NS7_10__identityEEEvT0_T1_T2_T3_T4_T6_,"ax",@progbits
	.align	128
        .global         _ZN3cub18CUB_300001_SM_10006detail6reduce28DeviceReduceSingleTileKernelINS2_10policy_hubIN4cuda3std3__45tupleIJdiEEEy12larger_tupleIdEE10Policy1000EPS9_SE_iSB_S9_S9_NS7_10__identityEEEvT0_T1_T2_T3_T4_T6_
        .type           _ZN3cub18CUB_300001_SM_10006detail6reduce28DeviceReduceSingleTileKernelINS2_10policy_hubIN4cuda3std3__45tupleIJdiEEEy12larger_tupleIdEE10Policy1000EPS9_SE_iSB_S9_S9_NS7_10__identityEEEvT0_T1_T2_T3_T4_T6_,@function
        .size           _ZN3cub18CUB_300001_SM_10006detail6reduce28DeviceReduceSingleTileKernelINS2_10policy_hubIN4cuda3std3__45tupleIJdiEEEy12larger_tupleIdEE10Policy1000EPS9_SE_iSB_S9_S9_NS7_10__identityEEEvT0_T1_T2_T3_T4_T6_,(.L_x_1945 - _ZN3cub18CUB_300001_SM_10006detail6reduce28DeviceReduceSingleTileKernelINS2_10policy_hubIN4cuda3std3__45tupleIJdiEEEy12larger_tupleIdEE10Policy1000EPS9_SE_iSB_S9_S9_NS7_10__identityEEEvT0_T1_T2_T3_T4_T6_)
        .other          _ZN3cub18CUB_300001_SM_10006detail6reduce28DeviceReduceSingleTileKernelINS2_10policy_hubIN4cuda3std3__45tupleIJdiEEEy12larger_tupleIdEE10Policy1000EPS9_SE_iSB_S9_S9_NS7_10__identityEEEvT0_T1_T2_T3_T4_T6_,@"STO_CUDA_ENTRY STV_DEFAULT"
_ZN3cub18CUB_300001_SM_10006detail6reduce28DeviceReduceSingleTileKernelINS2_10policy_hubIN4cuda3std3__45tupleIJdiEEEy12larger_tupleIdEE10Policy1000EPS9_SE_iSB_S9_S9_NS7_10__identityEEEvT0_T1_T2_T3_T4_T6_:
.text._ZN3cub18CUB_300001_SM_10006detail6reduce28DeviceReduceSingleTileKernelINS2_10policy_hubIN4cuda3std3__45tupleIJdiEEEy12larger_tupleIdEE10Policy1000EPS9_SE_iSB_S9_S9_NS7_10__identityEEEvT0_T1_T2_T3_T4_T6_:
[----:B------:R-:W-:Y:S01]  /*0000*/  LDC R1, c[0x0][0x37c] ;  /* 0x0000df00ff017b82 */ /* 0x000fe20000000800 */
[----:B------:R-:W0:Y:S01]  /*0010*/  LDCU UR5, c[0x0][0x390] ;  /* 0x00007200ff0577ac */ /* 0x000e220008000800 */
[----:B------:R-:W1:Y:S01]  /*0020*/  LDCU UR4, c[0x0][0x3a4] ;  /* 0x00007480ff0477ac */ /* 0x000e620008000800 */
[----:B------:R-:W2:Y:S01]  /*0030*/  LDCU.64 UR12, c[0x0][0x398] ;  /* 0x00007300ff0c77ac */ /* 0x000ea20008000a00 */
[----:B------:R-:W3:Y:S01]  /*0040*/  LDCU UR11, c[0x0][0x3a0] ;  /* 0x00007400ff0b77ac */ /* 0x000ee20008000800 */
[----:B------:R-:W4:Y:S01]  /*0050*/  LDCU.64 UR6, c[0x0][0x358] ;  /* 0x00006b00ff0677ac */ /* 0x000f220008000a00 */
[----:B0-----:R-:W-:Y:S02]  /*0060*/  UISETP.NE.AND UP0, UPT, UR5, URZ, UPT ;  /* 0x000000ff0500728c */ /* 0x001fe4000bf05270 */
[----:B-1----:R-:W-:Y:S02]  /*0070*/  UPRMT UR8, UR4, 0x7773, URZ ;  /* 0x0000777304087896 */ /* 0x002fe400080000ff */
[----:B------:R-:W-:-:S02]  /*0080*/  UPRMT UR9, UR4, 0x7772, URZ ;  /* 0x0000777204097896 */ /* 0x000fc400080000ff */
[----:B------:R-:W-:Y:S01]  /*0090*/  UPRMT UR10, UR4, 0x7771, URZ ;  /* 0x00007771040a7896 */ /* 0x000fe200080000ff */
[----:B--2---:R-:W-:Y:S01]  /*00a0*/  IMAD.U32 R8, RZ, RZ, UR12 ;  /* 0x0000000cff087e24 */ /* 0x004fe2000f8e00ff */
[----:B------:R-:W-:Y:S01]  /*00b0*/  UPRMT UR4, UR4, 0x7770, URZ ;  /* 0x0000777004047896 */ /* 0x000fe200080000ff */
[----:B------:R-:W-:Y:S02]  /*00c0*/  IMAD.U32 R9, RZ, RZ, UR13 ;  /* 0x0000000dff097e24 */ /* 0x000fe4000f8e00ff */
[----:B---3--:R-:W-:Y:S02]  /*00d0*/  IMAD.U32 R6, RZ, RZ, UR11 ;  /* 0x0000000bff067e24 */ /* 0x008fe4000f8e00ff */
[----:B------:R-:W-:Y:S02]  /*00e0*/  IMAD.U32 R12, RZ, RZ, UR8 ;  /* 0x00000008ff0c7e24 */ /* 0x000fe4000f8e00ff */
[----:B------:R-:W-:Y:S02]  /*00f0*/  IMAD.U32 R13, RZ, RZ, UR9 ;  /* 0x00000009ff0d7e24 */ /* 0x000fe4000f8e00ff */
[----:B------:R-:W-:-:S02]  /*0100*/  IMAD.U32 R14, RZ, RZ, UR10 ;  /* 0x0000000aff0e7e24 */ /* 0x000fc4000f8e00ff */
[----:B------:R-:W-:Y:S01]  /*0110*/  IMAD.U32 R15, RZ, RZ, UR4 ;  /* 0x00000004ff0f7e24 */ /* 0x000fe2000f8e00ff */
[----:B----4-:R-:W-:Y:S06]  /*0120*/  BRA.U UP0, `(.L_x_0) ;  /* 0x0000000100407547 */ /* 0x010fec000b800000 */
[----:B------:R-:W0:Y:S02]  /*0130*/  S2R R0, SR_TID.X ;  /* 0x0000000000007919 */ /* 0x000e240000002100 */
[----:B0-----:R-:W-:-:S13]  /*0140*/  ISETP.NE.AND P0, PT, R0, RZ, PT ;  /* 0x000000ff0000720c */ /* 0x001fda0003f05270 */
[----:B------:R-:W-:Y:S05]  /*0150*/  @P0 EXIT ;  /* 0x000000000000094d */ /* 0x000fea0003800000 */
[----:B------:R-:W0:Y:S01]  /*0160*/  LDC.64 R2, c[0x0][0x388] ;  /* 0x0000e200ff027b82 */ /* 0x000e220000000a00 */
[----:B------:R-:W-:Y:S02]  /*0170*/  LOP3.LUT R15, R15, 0xffff, RZ, 0xc0, !PT ;  /* 0x0000ffff0f0f7812 */ /* 0x000fe400078ec0ff */
[----:B------:R-:W-:Y:S02]  /*0180*/  LOP3.LUT R14, R14, 0xffff, RZ, 0xc0, !PT ;  /* 0x0000ffff0e0e7812 */ /* 0x000fe400078ec0ff */
[----:B------:R-:W-:Y:S02]  /*0190*/  LOP3.LUT R13, R13, 0xffff, RZ, 0xc0, !PT ;  /* 0x0000ffff0d0d7812 */ /* 0x000fe400078ec0ff */
[----:B------:R-:W-:Y:S01]  /*01a0*/  LOP3.LUT R12, R12, 0xffff, RZ, 0xc0, !PT ;  /* 0x0000ffff0c0c7812 */ /* 0x000fe200078ec0ff */
[----:B------:R-:W0:Y:S01]  /*01b0*/  LDC.64 R4, c[0x0][0x398] ;  /* 0x0000e600ff047b82 */ /* 0x000e220000000a00 */
[----:B------:R-:W-:Y:S02]  /*01c0*/  PRMT R14, R15, 0x3340, R14 ;  /* 0x000033400f0e7816 */ /* 0x000fe4000000000e */
[----:B------:R-:W-:-:S04]  /*01d0*/  PRMT R13, R13, 0x3340, R12 ;  /* 0x000033400d0d7816 */ /* 0x000fc8000000000c */
[----:B------:R-:W-:Y:S01]  /*01e0*/  PRMT R7, R14, 0x5410, R13 ;  /* 0x000054100e077816 */ /* 0x000fe2000000000d */
[----:B------:R-:W1:Y:S01]  /*01f0*/  LDC R6, c[0x0][0x3a0] ;  /* 0x0000e800ff067b82 */ /* 0x000e620000000800 */
[----:B0-----:R-:W-:Y:S04]  /*0200*/  STG.E.64 desc[UR6][R2.64], R4 ;  /* 0x0000000402007986 */ /* 0x001fe8000c101b06 */
[----:B-1----:R-:W-:Y:S01]  /*0210*/  STG.E.64 desc[UR6][R2.64+0x8], R6 ;  /* 0x0000080602007986 */ /* 0x002fe2000c101b06 */
[----:B------:R-:W-:Y:S05]  /*0220*/  EXIT ;  /* 0x000000000000794d */ /* 0x000fea0003800000 */
.L_x_0:
[----:B------:R-:W-:Y:S01]  /*0230*/  UISETP.GT.AND UP0, UPT, UR5, 0x3ff, UPT ;  /* 0x000003ff0500788c */ /* 0x000fe2000bf04270 */
[----:B------:R-:W-:Y:S08]  /*0240*/  BSSY.RECONVERGENT B0, `(.L_x_1) ;  /* 0x0000496000007945 */ /* 0x000ff00003800200 */
[----:B------:R-:W-:Y:S05]  /*0250*/  BRA.U UP0, `(.L_x_2) ;  /* 0x0000002900947547 */ /* 0x000fea000b800000 */
[----:B------:R-:W0:Y:S01]  /*0260*/  S2R R36, SR_TID.X ;  /* 0x0000000000247919 */ /* 0x000e220000002100 */
[----:B------:R-:W-:Y:S01]  /*0270*/  IMAD.MOV.U32 R4, RZ, RZ, RZ ;  /* 0x000000ffff047224 */ /* 0x000fe200078e00ff */
[----:B------:R-:W-:Y:S01]  /*0280*/  CS2R R2, SRZ ;  /* 0x0000000000027805 */ /* 0x000fe2000001ff00 */
[----:B------:R-:W1:Y:S01]  /*0290*/  LDCU UR4, c[0x0][0x390] ;  /* 0x00007200ff0477ac */ /* 0x000e620008000800 */
[----:B0-----:R-:W-:-:S13]  /*02a0*/  ISETP.GE.AND P0, PT, R36, UR5, PT ;  /* 0x0000000524007c0c */ /* 0x001fda000bf06270 */
[----:B------:R-:W0:Y:S02]  /*02b0*/  @!P0 LDC.64 R16, c[0x0][0x380] ;  /* 0x0000e000ff108b82 */ /* 0x000e240000000a00 */
[----:B0-----:R-:W-:-:S05]  /*02c0*/  @!P0 IMAD.WIDE.U32 R16, R36, 0x10, R16 ;  /* 0x0000001024108825 */ /* 0x001fca00078e0010 */
[----:B------:R-:W2:Y:S01]  /*02d0*/  @!P0 LDG.E.64.CONSTANT R4, desc[UR6][R16.64+0x8] ;  /* 0x0000080610048981 */ /* 0x000ea2000c1e9b00 */
[----:B------:R-:W-:Y:S02]  /*02e0*/  IMAD.MOV.U32 R37, RZ, RZ, R36 ;  /* 0x000000ffff257224 */ /* 0x000fe400078e0024 */
[----:B------:R-:W-:Y:S01]  /*02f0*/  @!P0 VIADD R37, R36, 0x100 ;  /* 0x0000010024258836 */ /* 0x000fe20000000000 */
[----:B------:R0:W5:Y:S01]  /*0300*/  @!P0 LDG.E.64.CONSTANT R2, desc[UR6][R16.64] ;  /* 0x0000000610028981 */ /* 0x000162000c1e9b00 */
[----:B------:R-:W-:Y:S01]  /*0310*/  PRMT R7, RZ, 0x7610, R7 ;  /* 0x00007610ff077816 */ /* 0x000fe20000000007 */
[----:B------:R-:W-:Y:S01]  /*0320*/  BSSY.RECONVERGENT B1, `(.L_x_3) ;  /* 0x0000075000017945 */ /* 0x000fe20003800200 */
[----:B------:R-:W-:Y:S02]  /*0330*/  PRMT R10, RZ, 0x7610, R10 ;  /* 0x00007610ff0a7816 */ /* 0x000fe4000000000a */
[----:B------:R-:W-:Y:S02]  /*0340*/  ISETP.GE.AND P1, PT, R37, UR5, PT ;  /* 0x0000000525007c0c */ /* 0x000fe4000bf26270 */
[----:B------:R-:W-:-:S02]  /*0350*/  PRMT R0, RZ, 0x7610, R0 ;  /* 0x00007610ff007816 */ /* 0x000fc40000000000 */
[----:B------:R-:W-:Y:S02]  /*0360*/  PRMT R11, RZ, 0x7610, R11 ;  /* 0x00007610ff0b7816 */ /* 0x000fe4000000000b */
[--C-:B--2---:R-:W-:Y:S02]  /*0370*/  @!P0 SHF.R.U32.HI R19, RZ, 0x8, R5.reuse ;  /* 0x00000008ff138819 */ /* 0x104fe40000011605 */
[--C-:B------:R-:W-:Y:S02]  /*0380*/  @!P0 SHF.R.U32.HI R18, RZ, 0x10, R5.reuse ;  /* 0x00000010ff128819 */ /* 0x100fe40000011605 */
[----:B0-----:R-:W-:Y:S02]  /*0390*/  @!P0 SHF.R.U32.HI R16, RZ, 0x18, R5 ;  /* 0x00000018ff108819 */ /* 0x001fe40000011605 */
[----:B------:R-:W-:Y:S02]  /*03a0*/  @!P0 PRMT R0, R5, 0x7610, R0 ;  /* 0x0000761005008816 */ /* 0x000fe40000000000 */
[----:B------:R-:W-:-:S02]  /*03b0*/  @!P0 PRMT R7, R19, 0x7610, R7 ;  /* 0x0000761013078816 */ /* 0x000fc40000000007 */
[----:B------:R-:W-:Y:S02]  /*03c0*/  @!P0 PRMT R10, R18, 0x7610, R10 ;  /* 0x00007610120a8816 */ /* 0x000fe4000000000a */
[----:B------:R-:W-:Y:S01]  /*03d0*/  @!P0 PRMT R11, R16, 0x7610, R11 ;  /* 0x00007610100b8816 */ /* 0x000fe2000000000b */
[----:B-1----:R-:W-:Y:S06]  /*03e0*/  @P1 BRA `(.L_x_4) ;  /* 0x0000000400a01947 */ /* 0x002fec0003800000 */
[----:B------:R-:W-:Y:S01]  /*03f0*/  LOP3.LUT R5, RZ, R37, RZ, 0x33, !PT ;  /* 0x00000025ff057212 */ /* 0x000fe200078e33ff */
[----:B------:R-:W0:Y:S01]  /*0400*/  LDC.64 R16, c[0x0][0x380] ;  /* 0x0000e000ff107b82 */ /* 0x000e220000000a00 */
[----:B------:R-:W-:Y:S03]  /*0410*/  BSSY.RECONVERGENT B2, `(.L_x_5) ;  /* 0x0000024000027945 */ /* 0x000fe60003800200 */
[----:B------:R-:W-:-:S05]  /*0420*/  VIADD R5, R5, UR5 ;  /* 0x0000000505057c36 */ /* 0x000fca0008000000 */
[C---:B------:R-:W-:Y:S02]  /*0430*/  LOP3.LUT R18, R5.reuse, 0x300, RZ, 0xc0, !PT ;  /* 0x0000030005127812 */ /* 0x040fe400078ec0ff */
[----:B------:R-:W-:Y:S02]  /*0440*/  ISETP.GE.U32.AND P1, PT, R5, 0x300, PT ;  /* 0x000003000500780c */ /* 0x000fe40003f26070 */
[----:B------:R-:W-:-:S13]  /*0450*/  ISETP.NE.AND P0, PT, R18, 0x300, PT ;  /* 0x000003001200780c */ /* 0x000fda0003f05270 */
[----:B------:R-:W-:Y:S05]  /*0460*/  @!P0 BRA `(.L_x_6) ;  /* 0x0000000000788947 */ /* 0x000fea0003800000 */
[----:B------:R-:W1:Y:S01]  /*0470*/  LDC.64 R18, c[0x0][0x380] ;  /* 0x0000e000ff127b82 */ /* 0x000e620000000a00 */
[----:B------:R-:W-:-:S04]  /*0480*/  LEA.HI R5, R5, 0x1, RZ, 0x18 ;  /* 0x0000000105057811 */ /* 0x000fc800078fc0ff */
[----:B------:R-:W-:-:S05]  /*0490*/  LOP3.LUT R5, R5, 0x3, RZ, 0xc0, !PT ;  /* 0x0000000305057812 */ /* 0x000fca00078ec0ff */
[----:B------:R-:W-:Y:S02]  /*04a0*/  IMAD.MOV R5, RZ, RZ, -R5 ;  /* 0x000000ffff057224 */ /* 0x000fe400078e0a05 */
[----:B-1----:R-:W-:-:S04]  /*04b0*/  IMAD.WIDE.U32 R18, R37, 0x10, R18 ;  /* 0x0000001025127825 */ /* 0x002fc800078e0012 */
[----:B------:R-:W-:Y:S02]  /*04c0*/  IMAD.MOV.U32 R24, RZ, RZ, R18 ;  /* 0x000000ffff187224 */ /* 0x000fe400078e0012 */
[----:B------:R-:W-:-:S07]  /*04d0*/  IMAD.MOV.U32 R25, RZ, RZ, R19 ;  /* 0x000000ffff197224 */ /* 0x000fce00078e0013 */
.L_x_7:
[----:B------:R-:W-:Y:S02]  /*04e0*/  IMAD.MOV.U32 R20, RZ, RZ, R24 ;  /* 0x000000ffff147224 */ /* 0x000fe400078e0018 */
[----:B------:R-:W-:-:S05]  /*04f0*/  IMAD.MOV.U32 R21, RZ, RZ, R25 ;  /* 0x000000ffff157224 */ /* 0x000fca00078e0019 */
[----:B------:R-:W2:Y:S04]  /*0500*/  LDG.E.64.CONSTANT R18, desc[UR6][R20.64+0x8] ;  /* 0x0000080614127981 */ /* 0x000ea8000c1e9b00 */
[----:B------:R-:W3:Y:S01]  /*0510*/  LDG.E.64.CONSTANT R22, desc[UR6][R20.64] ;  /* 0x0000000614167981 */ /* 0x000ee2000c1e9b00 */
[----:B------:R-:W-:Y:S01]  /*0520*/  VIADD R5, R5, 0x1 ;  /* 0x0000000105057836 */ /* 0x000fe20000000000 */
[----:B------:R-:W-:Y:S01]  /*0530*/  IADD3 R24, P2, PT, R20, 0x1000, RZ ;  /* 0x0000100014187810 */ /* 0x000fe20007f5e0ff */
[----:B------:R-:W-:-:S03]  /*0540*/  VIADD R37, R37, 0x100 ;  /* 0x0000010025257836 */ /* 0x000fc60000000000 */
[----:B------:R-:W-:Y:S01]  /*0550*/  ISETP.NE.AND P3, PT, R5, RZ, PT ;  /* 0x000000ff0500720c */ /* 0x000fe20003f65270 */
[----:B------:R-:W-:Y:S01]  /*0560*/  IMAD.X R25, RZ, RZ, R21, P2 ;  /* 0x000000ffff197224 */ /* 0x000fe200010e0615 */
[----:B--2---:R-:W-:-:S13]  /*0570*/  ISETP.GE.AND P0, PT, R18, R4, PT ;  /* 0x000000041200720c */ /* 0x004fda0003f06270 */
[----:B---3-5:R-:W-:-:S06]  /*0580*/  DSETP.GEU.AND P0, PT, R2, R22, !P0 ;  /* 0x000000160200722a */ /* 0x028fcc000470e000 */
[----:B------:R-:W-:-:S14]  /*0590*/  DSETP.GT.OR P0, PT, R2, R22, P0 ;  /* 0x000000160200722a */ /* 0x000fdc0000704400 */
[----:B------:R-:W-:Y:S01]  /*05a0*/  @!P0 IMAD.MOV.U32 R2, RZ, RZ, R22 ;  /* 0x000000ffff028224 */ /* 0x000fe200078e0016 */
[----:B------:R-:W-:Y:S01]  /*05b0*/  @!P0 SHF.R.U32.HI R22, RZ, 0x10, R19 ;  /* 0x00000010ff168819 */ /* 0x000fe20000011613 */
[----:B------:R-:W-:Y:S01]  /*05c0*/  @!P0 IMAD.MOV.U32 R3, RZ, RZ, R23 ;  /* 0x000000ffff038224 */ /* 0x000fe200078e0017 */
[--C-:B------:R-:W-:Y:S01]  /*05d0*/  @!P0 SHF.R.U32.HI R23, RZ, 0x18, R19.reuse ;  /* 0x00000018ff178819 */ /* 0x100fe20000011613 */
[----:B------:R-:W-:Y:S01]  /*05e0*/  @!P0 IMAD.MOV.U32 R4, RZ, RZ, R18 ;  /* 0x000000ffff048224 */ /* 0x000fe200078e0012 */
[----:B------:R-:W-:Y:S02]  /*05f0*/  @!P0 SHF.R.U32.HI R20, RZ, 0x8, R19 ;  /* 0x00000008ff148819 */ /* 0x000fe40000011613 */
[----:B------:R-:W-:Y:S02]  /*0600*/  @!P0 PRMT R11, R23, 0x7610, R11 ;  /* 0x00007610170b8816 */ /* 0x000fe4000000000b */
[----:B------:R-:W-:Y:S02]  /*0610*/  @!P0 PRMT R10, R22, 0x7610, R10 ;  /* 0x00007610160a8816 */ /* 0x000fe4000000000a */
[----:B------:R-:W-:-:S02]  /*0620*/  @!P0 PRMT R7, R20, 0x7610, R7 ;  /* 0x0000761014078816 */ /* 0x000fc40000000007 */
[----:B------:R-:W-:Y:S01]  /*0630*/  @!P0 PRMT R0, R19, 0x7610, R0 ;  /* 0x0000761013008816 */ /* 0x000fe20000000000 */
[----:B------:R-:W-:Y:S06]  /*0640*/  @P3 BRA `(.L_x_7) ;  /* 0xfffffffc00a43947 */ /* 0x000fec000383ffff */
.L_x_6:
[----:B------:R-:W-:Y:S05]  /*0650*/  BSYNC.RECONVERGENT B2 ;  /* 0x0000000000027941 */ /* 0x000fea0003800200 */
.L_x_5:
[----:B------:R-:W-:Y:S05]  /*0660*/  @!P1 BRA `(.L_x_4) ;  /* 0x0000000400009947 */ /* 0x000fea0003800000 */
.L_x_8:
[----:B0-----:R-:W-:-:S05]  /*0670*/  IMAD.WIDE R32, R37, 0x10, R16 ;  /* 0x0000001025207825 */ /* 0x001fca00078e0210 */
[----:B------:R-:W2:Y:S04]  /*0680*/  LDG.E.64.CONSTANT R18, desc[UR6][R32.64+0x8] ;  /* 0x0000080620127981 */ /* 0x000ea8000c1e9b00 */
[----:B------:R-:W3:Y:S04]  /*0690*/  LDG.E.64.CONSTANT R20, desc[UR6][R32.64] ;  /* 0x0000000620147981 */ /* 0x000ee8000c1e9b00 */
[----:B------:R-:W4:Y:S04]  /*06a0*/  LDG.E.64.CONSTANT R22, desc[UR6][R32.64+0x1008] ;  /* 0x0010080620167981 */ /* 0x000f28000c1e9b00 */
[----:B------:R-:W4:Y:S04]  /*06b0*/  LDG.E.64.CONSTANT R24, desc[UR6][R32.64+0x1000] ;  /* 0x0010000620187981 */ /* 0x000f28000c1e9b00 */
[----:B------:R-:W4:Y:S04]  /*06c0*/  LDG.E.64.CONSTANT R26, desc[UR6][R32.64+0x2008] ;  /* 0x00200806201a7981 */ /* 0x000f28000c1e9b00 */
[----:B------:R-:W4:Y:S04]  /*06d0*/  LDG.E.64.CONSTANT R28, desc[UR6][R32.64+0x2000] ;  /* 0x00200006201c7981 */ /* 0x000f28000c1e9b00 */
[----:B------:R-:W4:Y:S04]  /*06e0*/  LDG.E.64.CONSTANT R30, desc[UR6][R32.64+0x3008] ;  /* 0x00300806201e7981 */ /* 0x000f28000c1e9b00 */
[----:B------:R-:W4:Y:S01]  /*06f0*/  LDG.E.64.CONSTANT R34, desc[UR6][R32.64+0x3000] ;  /* 0x0030000620227981 */ /* 0x000f22000c1e9b00 */
[----:B------:R-:W-:Y:S01]  /*0700*/  VIADD R37, R37, 0x400 ;  /* 0x0000040025257836 */ /* 0x000fe20000000000 */
[----:B--2---:R-:W-:-:S13]  /*0710*/  ISETP.GE.AND P0, PT, R18, R4, PT ;  /* 0x000000041200720c */ /* 0x004fda0003f06270 */
[----:B---3-5:R-:W-:-:S06]  /*0720*/  DSETP.GEU.AND P0, PT, R2, R20, !P0 ;  /* 0x000000140200722a */ /* 0x028fcc000470e000 */
[----:B------:R-:W-:-:S14]  /*0730*/  DSETP.GT.OR P0, PT, R2, R20, P0 ;  /* 0x000000140200722a */ /* 0x000fdc0000704400 */
[----:B------:R-:W-:Y:S01]  /*0740*/  @!P0 IMAD.MOV.U32 R4, RZ, RZ, R18 ;  /* 0x000000ffff048224 */ /* 0x000fe200078e0012 */
[--C-:B------:R-:W-:Y:S01]  /*0750*/  @!P0 SHF.R.U32.HI R18, RZ, 0x10, R19.reuse ;  /* 0x00000010ff128819 */ /* 0x100fe20000011613 */
[----:B------:R-:W-:Y:S01]  /*0760*/  @!P0 IMAD.MOV.U32 R2, RZ, RZ, R20 ;  /* 0x000000ffff028224 */ /* 0x000fe200078e0014 */
[----:B------:R-:W-:Y:S01]  /*0770*/  @!P0 SHF.R.U32.HI R20, RZ, 0x18, R19 ;  /* 0x00000018ff148819 */ /* 0x000fe20000011613 */
[----:B------:R-:W-:Y:S01]  /*0780*/  @!P0 IMAD.MOV.U32 R3, RZ, RZ, R21 ;  /* 0x000000ffff038224 */ /* 0x000fe200078e0015 */
[----:B----4-:R-:W-:Y:S02]  /*0790*/  ISETP.GE.AND P1, PT, R22, R4, PT ;  /* 0x000000041600720c */ /* 0x010fe40003f26270 */
[----:B------:R-:W-:Y:S02]  /*07a0*/  @!P0 SHF.R.U32.HI R5, RZ, 0x8, R19 ;  /* 0x00000008ff058819 */ /* 0x000fe40000011613 */
[----:B------:R-:W-:Y:S02]  /*07b0*/  @!P0 PRMT R11, R20, 0x7610, R11 ;  /* 0x00007610140b8816 */ /* 0x000fe4000000000b */
[----:B------:R-:W-:-:S02]  /*07c0*/  @!P0 PRMT R10, R18, 0x7610, R10 ;  /* 0x00007610120a8816 */ /* 0x000fc4000000000a */
[----:B------:R-:W-:Y:S02]  /*07d0*/  @!P0 PRMT R7, R5, 0x7610, R7 ;  /* 0x0000761005078816 */ /* 0x000fe40000000007 */
[----:B------:R-:W-:Y:S02]  /*07e0*/  @!P0 PRMT R0, R19, 0x7610, R0 ;  /* 0x0000761013008816 */ /* 0x000fe40000000000 */
[----:B------:R-:W-:Y:S01]  /*07f0*/  ISETP.GE.AND P0, PT, R37, UR4, PT ;  /* 0x0000000425007c0c */ /* 0x000fe2000bf06270 */
[----:B------:R-:W-:-:S06]  /*0800*/  DSETP.GEU.AND P1, PT, R2, R24, !P1 ;  /* 0x000000180200722a */ /* 0x000fcc0004f2e000 */
[----:B------:R-:W-:-:S14]  /*0810*/  DSETP.GT.OR P1, PT, R2, R24, P1 ;  /* 0x000000180200722a */ /* 0x000fdc0000f24400 */
[----:B------:R-:W-:Y:S01]  /*0820*/  @!P1 IMAD.MOV.U32 R4, RZ, RZ, R22 ;  /* 0x000000ffff049224 */ /* 0x000fe200078e0016 */
[--C-:B------:R-:W-:Y:S01]  /*0830*/  @!P1 SHF.R.U32.HI R19, RZ, 0x18, R23.reuse ;  /* 0x00000018ff139819 */ /* 0x100fe20000011617 */
[----:B------:R-:W-:Y:S01]  /*0840*/  @!P1 IMAD.MOV.U32 R2, RZ, RZ, R24 ;  /* 0x000000ffff029224 */ /* 0x000fe200078e0018 */
[----:B------:R-:W-:Y:S01]  /*0850*/  @!P1 SHF.R.U32.HI R18, RZ, 0x10, R23 ;  /* 0x00000010ff129819 */ /* 0x000fe20000011617 */
[----:B------:R-:W-:Y:S01]  /*0860*/  @!P1 IMAD.MOV.U32 R3, RZ, RZ, R25 ;  /* 0x000000ffff039224 */ /* 0x000fe200078e0019 */
[----:B------:R-:W-:Y:S02]  /*0870*/  ISETP.GE.AND P2, PT, R26, R4, PT ;  /* 0x000000041a00720c */ /* 0x000fe40003f46270 */
[----:B------:R-:W-:Y:S02]  /*0880*/  @!P1 SHF.R.U32.HI R5, RZ, 0x8, R23 ;  /* 0x00000008ff059819 */ /* 0x000fe40000011617 */
[----:B------:R-:W-:Y:S02]  /*0890*/  @!P1 PRMT R11, R19, 0x7610, R11 ;  /* 0x00007610130b9816 */ /* 0x000fe4000000000b */
[----:B------:R-:W-:-:S02]  /*08a0*/  @!P1 PRMT R10, R18, 0x7610, R10 ;  /* 0x00007610120a9816 */ /* 0x000fc4000000000a */
[----:B------:R-:W-:Y:S02]  /*08b0*/  @!P1 PRMT R7, R5, 0x7610, R7 ;  /* 0x0000761005079816 */ /* 0x000fe40000000007 */
[----:B------:R-:W-:-:S03]  /*08c0*/  @!P1 PRMT R0, R23, 0x7610, R0 ;  /* 0x0000761017009816 */ /* 0x000fc60000000000 */
        /* <DEDUP_REMOVED lines=15> */
[--C-:B------:R-:W-:Y:S01]  /*09c0*/  @!P2 SHF.R.U32.HI R19, RZ, 0x18, R31.reuse ;  /* 0x00000018ff13a819 */ /* 0x100fe2000001161f */
[----:B------:R-:W-:Y:S01]  /*09d0*/  @!P2 IMAD.MOV.U32 R2, RZ, RZ, R34 ;  /* 0x000000ffff02a224 */ /* 0x000fe200078e0022 */
[----:B------:R-:W-:Y:S01]  /*09e0*/  @!P2 SHF.R.U32.HI R18, RZ, 0x10, R31 ;  /* 0x00000010ff12a819 */ /* 0x000fe2000001161f */
[----:B------:R-:W-:Y:S01]  /*09f0*/  @!P2 IMAD.MOV.U32 R3, RZ, RZ, R35 ;  /* 0x000000ffff03a224 */ /* 0x000fe200078e0023 */
[----:B------:R-:W-:Y:S01]  /*0a00*/  @!P2 SHF.R.U32.HI R5, RZ, 0x8, R31 ;  /* 0x00000008ff05a819 */ /* 0x000fe2000001161f */
[----:B------:R-:W-:Y:S01]  /*0a10*/  @!P2 IMAD.MOV.U32 R4, RZ, RZ, R30 ;  /* 0x000000ffff04a224 */ /* 0x000fe200078e001e */
[----:B------:R-:W-:Y:S02]  /*0a20*/  @!P2 PRMT R11, R19, 0x7610, R11 ;  /* 0x00007610130ba816 */ /* 0x000fe4000000000b */
[----:B------:R-:W-:Y:S02]  /*0a30*/  @!P2 PRMT R10, R18, 0x7610, R10 ;  /* 0x00007610120aa816 */ /* 0x000fe4000000000a */
[----:B------:R-:W-:-:S02]  /*0a40*/  @!P2 PRMT R7, R5, 0x7610, R7 ;  /* 0x000076100507a816 */ /* 0x000fc40000000007 */
[----:B------:R-:W-:Y:S01]  /*0a50*/  @!P2 PRMT R0, R31, 0x7610, R0 ;  /* 0x000076101f00a816 */ /* 0x000fe20000000000 */
[----:B------:R-:W-:Y:S06]  /*0a60*/  @!P0 BRA `(.L_x_8) ;  /* 0xfffffffc00008947 */ /* 0x000fec000383ffff */
.L_x_4:
[----:B------:R-:W-:Y:S05]  /*0a70*/  BSYNC.RECONVERGENT B1 ;  /* 0x0000000000017941 */ /* 0x000fea0003800200 */
.L_x_3:
[----:B------:R-:W1:Y:S02]  /*0a80*/  LDCU UR8, c[0x0][0x390] ;  /* 0x00007200ff0877ac */ /* 0x000e640008000800 */
[----:B-1----:R-:W-:-:S09]  /*0a90*/  UISETP.GE.AND UP0, UPT, UR8, 0x100, UPT ;  /* 0x000001000800788c */ /* 0x002fd2000bf06270 */
[----:B------:R-:W-:Y:S05]  /*0aa0*/  BRA.U !UP0, `(.L_x_9) ;  /* 0x0000000d08ec7547 */ /* 0x000fea000b800000 */
[----:B------:R-:W1:Y:S01]  /*0ab0*/  SHFL.DOWN PT, R19, R4, 0x1, 0x1f ;  /* 0x08201f0004137f89 */ /* 0x000e6200000e0000 */
[----:B------:R-:W-:Y:S02]  /*0ac0*/  LOP3.LUT R18, R0, 0xff, RZ, 0xc0, !PT ;  /* 0x000000ff00127812 */ /* 0x000fe400078ec0ff */
[----:B------:R-:W-:Y:S01]  /*0ad0*/  ISETP.NE.AND P5, PT, R36, RZ, PT ;  /* 0x000000ff2400720c */ /* 0x000fe20003fa5270 */
[----:B------:R-:W2:Y:S01]  /*0ae0*/  S2R R5, SR_LANEID ;  /* 0x0000000000057919 */ /* 0x000ea20000000000 */
[----:B------:R-:W-:Y:S01]  /*0af0*/  PRMT R18, R7, 0x7604, R18 ;  /* 0x0000760407127816 */ /* 0x000fe20000000012 */
[----:B0----5:R-:W-:Y:S04]  /*0b00*/  SHFL.DOWN PT, R16, R2, 0x1, 0x1f ;  /* 0x08201f0002107f89 */ /* 0x021fe800000e0000 */
[----:B------:R-:W0:Y:S01]  /*0b10*/  SHFL.DOWN PT, R17, R3, 0x1, 0x1f ;  /* 0x08201f0003117f89 */ /* 0x000e2200000e0000 */
[----:B-1----:R-:W-:Y:S01]  /*0b20*/  ISETP.GE.AND P1, PT, R19, R4, PT ;  /* 0x000000041300720c */ /* 0x002fe20003f26270 */
[----:B0-----:R-:W-:-:S12]  /*0b30*/  DSETP.GT.AND P0, PT, R2, R16, PT ;  /* 0x000000100200722a */ /* 0x001fd80003f04000 */
[----:B------:R-:W-:Y:S01]  /*0b40*/  DSETP.GEU.AND P1, PT, R2, R16, !P1 ;  /* 0x000000100200722a */ /* 0x000fe20004f2e000 */
[----:B--2---:R-:W-:-:S05]  /*0b50*/  ISETP.GT.OR P0, PT, R5, 0x1e, P0 ;  /* 0x0000001e0500780c */ /* 0x004fca0000704670 */
[----:B------:R-:W-:-:S13]  /*0b60*/  PLOP3.LUT P3, PT, P0, P1, PT, 0xf8, 0x8f ;  /* 0x00000000008f781c */ /* 0x000fda0000763f70 */
[----:B------:R-:W-:Y:S02]  /*0b70*/  @!P3 IMAD.MOV.U32 R4, RZ, RZ, R19 ;  /* 0x000000ffff04b224 */ /* 0x000fe400078e0013 */
[----:B------:R-:W-:Y:S02]  /*0b80*/  @!P3 IMAD.MOV.U32 R2, RZ, RZ, R16 ;  /* 0x000000ffff02b224 */ /* 0x000fe400078e0010 */
[----:B------:R-:W-:Y:S01]  /*0b90*/  @!P3 IMAD.MOV.U32 R3, RZ, RZ, R17 ;  /* 0x000000ffff03b224 */ /* 0x000fe200078e0011 */
[----:B------:R-:W0:Y:S01]  /*0ba0*/  SHFL.DOWN PT, R21, R4, 0x2, 0x1f ;  /* 0x08401f0004157f89 */ /* 0x000e2200000e0000 */
[----:B------:R-:W-:-:S03]  /*0bb0*/  IMAD.U32 R19, R10, 0x10000, RZ ;  /* 0x000100000a137824 */ /* 0x000fc600078e00ff */
[----:B------:R-:W-:Y:S02]  /*0bc0*/  SHFL.DOWN PT, R16, R2, 0x2, 0x1f ;  /* 0x08401f0002107f89 */ /* 0x000fe400000e0000 */
[----:B------:R-:W-:Y:S02]  /*0bd0*/  LOP3.LUT R19, R19, 0xff0000, RZ, 0xc0, !PT ;  /* 0x00ff000013137812 */ /* 0x000fe400078ec0ff */
[----:B------:R-:W1:Y:S03]  /*0be0*/  SHFL.DOWN PT, R17, R3, 0x2, 0x1f ;  /* 0x08401f0003117f89 */ /* 0x000e6600000e0000 */
[----:B------:R-:W-:Y:S01]  /*0bf0*/  IMAD.IADD R18, R18, 0x1, R19 ;  /* 0x0000000112127824 */ /* 0x000fe200078e0213 */
[----:B------:R-:W-:-:S05]  /*0c00*/  LOP3.LUT R19, R11, 0xffff, RZ, 0xc0, !PT ;  /* 0x0000ffff0b137812 */ /* 0x000fca00078ec0ff */
[----:B------:R-:W-:-:S06]  /*0c10*/  IMAD R18, R19, 0x1000000, R18 ;  /* 0x0100000013127824 */ /* 0x000fcc00078e0212 */
[----:B------:R-:W2:Y:S01]  /*0c20*/  SHFL.DOWN PT, R18, R18, 0x1, 0x1f ;  /* 0x08201f0012127f89 */ /* 0x000ea200000e0000 */
[----:B0-----:R-:W-:Y:S01]  /*0c30*/  ISETP.GE.AND P1, PT, R21, R4, PT ;  /* 0x000000041500720c */ /* 0x001fe20003f26270 */
[----:B-1----:R-:W-:-:S12]  /*0c40*/  DSETP.GT.AND P0, PT, R2, R16, PT ;  /* 0x000000100200722a */ /* 0x002fd80003f04000 */
[----:B------:R-:W-:Y:S01]  /*0c50*/  DSETP.GEU.AND P1, PT, R2, R16, !P1 ;  /* 0x000000100200722a */ /* 0x000fe20004f2e000 */
[----:B------:R-:W-:-:S05]  /*0c60*/  ISETP.GT.OR P0, PT, R5, 0x1d, P0 ;  /* 0x0000001d0500780c */ /* 0x000fca0000704670 */
[----:B------:R-:W-:Y:S02]  /*0c70*/  PLOP3.LUT P2, PT, P0, P1, PT, 0xf8, 0x8f ;  /* 0x00000000008f781c */ /* 0x000fe40000743f70 */
[C---:B--2---:R-:W-:Y:S02]  /*0c80*/  @!P3 PRMT R10, R18.reuse, 0x7632, R10 ;  /* 0x00007632120ab816 */ /* 0x044fe4000000000a */
[----:B------:R-:W-:Y:S02]  /*0c90*/  @!P3 SHF.R.U32.HI R19, RZ, 0x8, R18 ;  /* 0x00000008ff13b819 */ /* 0x000fe40000011612 */
[----:B------:R-:W-:Y:S02]  /*0ca0*/  @!P3 PRMT R0, R18, 0x7610, R0 ;  /* 0x000076101200b816 */ /* 0x000fe40000000000 */
[----:B------:R-:W-:Y:S02]  /*0cb0*/  @!P3 PRMT R7, R19, 0x7610, R7 ;  /* 0x000076101307b816 */ /* 0x000fe40000000007 */
[----:B------:R-:W-:-:S03]  /*0cc0*/  LOP3.LUT R20, R0, 0xff, RZ, 0xc0, !PT ;  /* 0x000000ff00147812 */ /* 0x000fc600078ec0ff */
[----:B------:R-:W-:Y:S02]  /*0cd0*/  @!P2 IMAD.MOV.U32 R3, RZ, RZ, R17 ;  /* 0x000000ffff03a224 */ /* 0x000fe400078e0011 */
[----:B------:R-:W-:Y:S01]  /*0ce0*/  @!P2 IMAD.MOV.U32 R2, RZ, RZ, R16 ;  /* 0x000000ffff02a224 */ /* 0x000fe200078e0010 */
[----:B------:R-:W-:Y:S01]  /*0cf0*/  @!P3 SHF.R.U32.HI R16, RZ, 0x18, R18 ;  /* 0x00000018ff10b819 */ /* 0x000fe20000011612 */
[----:B------:R-:W-:Y:S01]  /*0d00*/  IMAD.U32 R17, R10, 0x10000, RZ ;  /* 0x000100000a117824 */ /* 0x000fe200078e00ff */
[----:B------:R-:W-:Y:S01]  /*0d10*/  PRMT R20, R7, 0x7604, R20 ;  /* 0x0000760407147816 */ /* 0x000fe20000000014 */
[----:B------:R-:W-:Y:S01]  /*0d20*/  @!P2 IMAD.MOV.U32 R4, RZ, RZ, R21 ;  /* 0x000000ffff04a224 */ /* 0x000fe200078e0015 */
[----:B------:R-:W-:Y:S02]  /*0d30*/  @!P3 PRMT R11, R16, 0x7610, R11 ;  /* 0x00007610100bb816 */ /* 0x000fe4000000000b */
[----:B------:R-:W-:Y:S01]  /*0d40*/  LOP3.LUT R17, R17, 0xff0000, RZ, 0xc0, !PT ;  /* 0x00ff000011117812 */ /* 0x000fe200078ec0ff */
[----:B------:R-:W-:Y:S01]  /*0d50*/  SHFL.DOWN PT, R16, R2, 0x4, 0x1f ;  /* 0x08801f0002107f89 */ /* 0x000fe200000e0000 */
[----:B------:R-:W-:-:S03]  /*0d60*/  LOP3.LUT R19, R11, 0xffff, RZ, 0xc0, !PT ;  /* 0x0000ffff0b137812 */ /* 0x000fc600078ec0ff */
[----:B------:R-:W0:Y:S01]  /*0d70*/  SHFL.DOWN PT, R21, R4, 0x4, 0x1f ;  /* 0x08801f0004157f89 */ /* 0x000e2200000e0000 */
[----:B------:R-:W-:-:S03]  /*0d80*/  IMAD.IADD R20, R20, 0x1, R17 ;  /* 0x0000000114147824 */ /* 0x000fc600078e0211 */
[----:B------:R-:W1:Y:S01]  /*0d90*/  SHFL.DOWN PT, R17, R3, 0x4, 0x1f ;  /* 0x08801f0003117f89 */ /* 0x000e6200000e0000 */
[----:B------:R-:W-:-:S06]  /*0da0*/  IMAD R19, R19, 0x1000000, R20 ;  /* 0x0100000013137824 */ /* 0x000fcc00078e0214 */
[----:B------:R-:W2:Y:S01]  /*0db0*/  SHFL.DOWN PT, R19, R19, 0x2, 0x1f ;  /* 0x08401f0013137f89 */ /* 0x000ea200000e0000 */
[----:B0-----:R-:W-:Y:S01]  /*0dc0*/  ISETP.GE.AND P1, PT, R21, R4, PT ;  /* 0x000000041500720c */ /* 0x001fe20003f26270 */
[----:B-1----:R-:W-:-:S06]  /*0dd0*/  DSETP.GT.AND P0, PT, R2, R16, PT ;  /* 0x000000100200722a */ /* 0x002fcc0003f04000 */
[----:B------:R-:W-:Y:S02]  /*0de0*/  ISETP.GT.OR P0, PT, R5, 0x1b, P0 ;  /* 0x0000001b0500780c */ /* 0x000fe40000704670 */
[----:B--2---:R-:W-:-:S04]  /*0df0*/  @!P2 SHF.R.U32.HI R18, RZ, 0x8, R19 ;  /* 0x00000008ff12a819 */ /* 0x004fc80000011613 */
[----:B------:R-:W-:Y:S01]  /*0e00*/  DSETP.GEU.AND P1, PT, R2, R16, !P1 ;  /* 0x000000100200722a */ /* 0x000fe20004f2e000 */
[C---:B------:R-:W-:Y:S02]  /*0e10*/  @!P2 PRMT R10, R19.reuse, 0x7632, R10 ;  /* 0x00007632130aa816 */ /* 0x040fe4000000000a */
[----:B------:R-:W-:Y:S02]  /*0e20*/  @!P2 PRMT R0, R19, 0x7610, R0 ;  /* 0x000076101300a816 */ /* 0x000fe40000000000 */
[----:B------:R-:W-:Y:S02]  /*0e30*/  @!P2 PRMT R7, R18, 0x7610, R7 ;  /* 0x000076101207a816 */ /* 0x000fe40000000007 */
[----:B------:R-:W-:Y:S02]  /*0e40*/  PLOP3.LUT P3, PT, P0, P1, PT, 0xf8, 0x8f ;  /* 0x00000000008f781c */ /* 0x000fe40000763f70 */
[----:B------:R-:W-:Y:S01]  /*0e50*/  @!P2 SHF.R.U32.HI R18, RZ, 0x18, R19 ;  /* 0x00000018ff12a819 */ /* 0x000fe20000011613 */
[----:B------:R-:W-:Y:S01]  /*0e60*/  IMAD.U32 R19, R10, 0x10000, RZ ;  /* 0x000100000a137824 */ /* 0x000fe200078e00ff */
[----:B------:R-:W-:-:S02]  /*0e70*/  LOP3.LUT R20, R0, 0xff, RZ, 0xc0, !PT ;  /* 0x000000ff00147812 */ /* 0x000fc400078ec0ff */
[----:B------:R-:W-:Y:S02]  /*0e80*/  @!P2 PRMT R11, R18, 0x7610, R11 ;  /* 0x00007610120ba816 */ /* 0x000fe4000000000b */
[----:B------:R-:W-:Y:S02]  /*0e90*/  PRMT R20, R7, 0x7604, R20 ;  /* 0x0000760407147816 */ /* 0x000fe40000000014 */
[----:B------:R-:W-:Y:S02]  /*0ea0*/  LOP3.LUT R19, R19, 0xff0000, RZ, 0xc0, !PT ;  /* 0x00ff000013137812 */ /* 0x000fe400078ec0ff */
[----:B------:R-:W-:Y:S01]  /*0eb0*/  LOP3.LUT R18, R11, 0xffff, RZ, 0xc0, !PT ;  /* 0x0000ffff0b127812 */ /* 0x000fe200078ec0ff */
[----:B------:R-:W-:Y:S02]  /*0ec0*/  @!P3 IMAD.MOV.U32 R4, RZ, RZ, R21 ;  /* 0x000000ffff04b224 */ /* 0x000fe400078e0015 */
[----:B------:R-:W-:Y:S02]  /*0ed0*/  IMAD.IADD R19, R20, 0x1, R19 ;  /* 0x0000000114137824 */ /* 0x000fe400078e0213 */
[----:B------:R-:W-:Y:S01]  /*0ee0*/  @!P3 IMAD.MOV.U32 R2, RZ, RZ, R16 ;  /* 0x000000ffff02b224 */ /* 0x000fe200078e0010 */
[----:B------:R-:W0:Y:S01]  /*0ef0*/  SHFL.DOWN PT, R21, R4, 0x8, 0x1f ;  /* 0x09001f0004157f89 */ /* 0x000e2200000e0000 */
[----:B------:R-:W-:-:S02]  /*0f00*/  IMAD R19, R18, 0x1000000, R19 ;  /* 0x0100000012137824 */ /* 0x000fc400078e0213 */
[----:B------:R-:W-:Y:S01]  /*0f10*/  @!P3 IMAD.MOV.U32 R3, RZ, RZ, R17 ;  /* 0x000000ffff03b224 */ /* 0x000fe200078e0011 */
[----:B------:R-:W-:Y:S04]  /*0f20*/  SHFL.DOWN PT, R16, R2, 0x8, 0x1f ;  /* 0x09001f0002107f89 */ /* 0x000fe800000e0000 */
[----:B------:R-:W1:Y:S04]  /*0f30*/  SHFL.DOWN PT, R19, R19, 0x4, 0x1f ;  /* 0x08801f0013137f89 */ /* 0x000e6800000e0000 */
[----:B------:R-:W2:Y:S01]  /*0f40*/  SHFL.DOWN PT, R17, R3, 0x8, 0x1f ;  /* 0x09001f0003117f89 */ /* 0x000ea200000e0000 */
[----:B0-----:R-:W-:-:S02]  /*0f50*/  ISETP.GE.AND P1, PT, R21, R4, PT ;  /* 0x000000041500720c */ /* 0x001fc40003f26270 */
[----:B-1----:R-:W-:Y:S02]  /*0f60*/  @!P3 SHF.R.U32.HI R18, RZ, 0x8, R19 ;  /* 0x00000008ff12b819 */ /* 0x002fe40000011613 */
[C---:B------:R-:W-:Y:S02]  /*0f70*/  @!P3 PRMT R10, R19.reuse, 0x7632, R10 ;  /* 0x00007632130ab816 */ /* 0x040fe4000000000a */
[----:B------:R-:W-:Y:S01]  /*0f80*/  @!P3 PRMT R0, R19, 0x7610, R0 ;  /* 0x000076101300b816 */ /* 0x000fe20000000000 */
[----:B--2---:R-:W-:Y:S01]  /*0f90*/  DSETP.GT.AND P0, PT, R2, R16, PT ;  /* 0x000000100200722a */ /* 0x004fe20003f04000 */
[----:B------:R-:W-:-:S05]  /*0fa0*/  @!P3 PRMT R7, R18, 0x7610, R7 ;  /* 0x000076101207b816 */ /* 0x000fca0000000007 */
[----:B------:R-:W-:Y:S01]  /*0fb0*/  DSETP.GEU.AND P1, PT, R2, R16, !P1 ;  /* 0x000000100200722a */ /* 0x000fe20004f2e000 */
[----:B------:R-:W-:Y:S01]  /*0fc0*/  @!P3 SHF.R.U32.HI R18, RZ, 0x18, R19 ;  /* 0x00000018ff12b819 */ /* 0x000fe20000011613 */
[----:B------:R-:W-:Y:S01]  /*0fd0*/  IMAD.U32 R19, R10, 0x10000, RZ ;  /* 0x000100000a137824 */ /* 0x000fe200078e00ff */
[----:B------:R-:W-:Y:S02]  /*0fe0*/  LOP3.LUT R20, R0, 0xff, RZ, 0xc0, !PT ;  /* 0x000000ff00147812 */ /* 0x000fe400078ec0ff */
[----:B------:R-:W-:Y:S02]  /*0ff0*/  @!P3 PRMT R11, R18, 0x7610, R11 ;  /* 0x00007610120bb816 */ /* 0x000fe4000000000b */
[----:B------:R-:W-:Y:S02]  /*1000*/  PRMT R20, R7, 0x7604, R20 ;  /* 0x0000760407147816 */ /* 0x000fe40000000014 */
[----:B------:R-:W-:Y:S02]  /*1010*/  LOP3.LUT R19, R19, 0xff0000, RZ, 0xc0, !PT ;  /* 0x00ff000013137812 */ /* 0x000fe400078ec0ff */
[----:B------:R-:W-:-:S02]  /*1020*/  ISETP.GT.OR P0, PT, R5, 0x17, P0 ;  /* 0x000000170500780c */ /* 0x000fc40000704670 */
[----:B------:R-:W-:Y:S01]  /*1030*/  LOP3.LUT R18, R11, 0xffff, RZ, 0xc0, !PT ;  /* 0x0000ffff0b127812 */ /* 0x000fe200078ec0ff */
[----:B------:R-:W-:Y:S01]  /*1040*/  IMAD.IADD R19, R20, 0x1, R19 ;  /* 0x0000000114137824 */ /* 0x000fe200078e0213 */
[----:B------:R-:W-:Y:S02]  /*1050*/  PLOP3.LUT P2, PT, P0, P1, PT, 0xf8, 0x8f ;  /* 0x00000000008f781c */ /* 0x000fe40000743f70 */
[----:B------:R-:W-:Y:S01]  /*1060*/  ISETP.NE.AND P3, PT, R5, RZ, PT ;  /* 0x000000ff0500720c */ /* 0x000fe20003f65270 */
[----:B------:R-:W-:-:S06]  /*1070*/  IMAD R20, R18, 0x1000000, R19 ;  /* 0x0100000012147824 */ /* 0x000fcc00078e0213 */
[----:B------:R-:W0:Y:S04]  /*1080*/  SHFL.DOWN PT, R20, R20, 0x8, 0x1f ;  /* 0x09001f0014147f89 */ /* 0x000e2800000e0000 */
[----:B------:R-:W-:Y:S02]  /*1090*/  @!P2 IMAD.MOV.U32 R2, RZ, RZ, R16 ;  /* 0x000000ffff02a224 */ /* 0x000fe400078e0010 */
[----:B------:R-:W-:Y:S01]  /*10a0*/  @!P2 IMAD.MOV.U32 R3, RZ, RZ, R17 ;  /* 0x000000ffff03a224 */ /* 0x000fe200078e0011 */
[----:B------:R-:W1:Y:S01]  /*10b0*/  @!P3 S2R R19, SR_CgaCtaId ;  /* 0x000000000013b919 */ /* 0x000e620000008800 */
[----:B------:R-:W-:Y:S01]  /*10c0*/  @!P2 IMAD.MOV.U32 R4, RZ, RZ, R21 ;  /* 0x000000ffff04a224 */ /* 0x000fe200078e0015 */
[----:B------:R-:W-:Y:S04]  /*10d0*/  SHFL.DOWN PT, R16, R2, 0x10, 0x1f ;  /* 0x0a001f0002107f89 */ /* 0x000fe800000e0000 */
[----:B------:R-:W2:Y:S04]  /*10e0*/  SHFL.DOWN PT, R17, R3, 0x10, 0x1f ;  /* 0x0a001f0003117f89 */ /* 0x000ea800000e0000 */
[----:B------:R-:W3:Y:S01]  /*10f0*/  SHFL.DOWN PT, R21, R4, 0x10, 0x1f ;  /* 0x0a001f0004157f89 */ /* 0x000ee200000e0000 */
[----:B0-----:R-:W-:-:S02]  /*1100*/  @!P2 SHF.R.U32.HI R18, RZ, 0x8, R20 ;  /* 0x00000008ff12a819 */ /* 0x001fc40000011614 */
[C---:B------:R-:W-:Y:S02]  /*1110*/  @!P2 PRMT R10, R20.reuse, 0x7632, R10 ;  /* 0x00007632140aa816 */ /* 0x040fe4000000000a */
[----:B------:R-:W-:Y:S02]  /*1120*/  @!P2 PRMT R0, R20, 0x7610, R0 ;  /* 0x000076101400a816 */ /* 0x000fe40000000000 */
[----:B------:R-:W-:Y:S02]  /*1130*/  @!P2 PRMT R7, R18, 0x7610, R7 ;  /* 0x000076101207a816 */ /* 0x000fe40000000007 */
[----:B------:R-:W-:Y:S01]  /*1140*/  @!P2 SHF.R.U32.HI R18, RZ, 0x18, R20 ;  /* 0x00000018ff12a819 */ /* 0x000fe20000011614 */
[----:B------:R-:W-:Y:S01]  /*1150*/  IMAD.U32 R20, R10, 0x10000, RZ ;  /* 0x000100000a147824 */ /* 0x000fe200078e00ff */
[----:B------:R-:W-:Y:S02]  /*1160*/  LOP3.LUT R22, R0, 0xff, RZ, 0xc0, !PT ;  /* 0x000000ff00167812 */ /* 0x000fe400078ec0ff */
[----:B------:R-:W-:-:S02]  /*1170*/  @!P2 PRMT R11, R18, 0x7610, R11 ;  /* 0x00007610120ba816 */ /* 0x000fc4000000000b */
[----:B------:R-:W-:Y:S01]  /*1180*/  PRMT R22, R7, 0x7604, R22 ;  /* 0x0000760407167816 */ /* 0x000fe20000000016 */
[----:B--2---:R-:W-:Y:S01]  /*1190*/  DSETP.GT.AND P0, PT, R2, R16, PT ;  /* 0x000000100200722a */ /* 0x004fe20003f04000 */
[----:B------:R-:W-:Y:S02]  /*11a0*/  LOP3.LUT R23, R20, 0xff0000, RZ, 0xc0, !PT ;  /* 0x00ff000014177812 */ /* 0x000fe400078ec0ff */
[----:B------:R-:W-:Y:S02]  /*11b0*/  @!P3 MOV R18, 0x400 ;  /* 0x000004000012b802 */ /* 0x000fe40000000f00 */
[----:B---3--:R-:W-:Y:S01]  /*11c0*/  ISETP.GE.AND P1, PT, R21, R4, PT ;  /* 0x000000041500720c */ /* 0x008fe20003f26270 */
[----:B------:R-:W-:Y:S01]  /*11d0*/  IMAD.IADD R22, R22, 0x1, R23 ;  /* 0x0000000116167824 */ /* 0x000fe200078e0217 */
[----:B------:R-:W-:Y:S02]  /*11e0*/  ISETP.GT.OR P0, PT, R5, 0xf, P0 ;  /* 0x0000000f0500780c */ /* 0x000fe40000704670 */
[----:B------:R-:W-:-:S02]  /*11f0*/  LOP3.LUT R5, R11, 0xffff, RZ, 0xc0, !PT ;  /* 0x0000ffff0b057812 */ /* 0x000fc400078ec0ff */
[----:B-1----:R-:W-:-:S03]  /*1200*/  @!P3 LEA R18, R19, R18, 0x18 ;  /* 0x000000121312b211 */ /* 0x002fc600078ec0ff */
[----:B------:R-:W-:Y:S01]  /*1210*/  IMAD R20, R5, 0x1000000, R22 ;  /* 0x0100000005147824 */ /* 0x000fe200078e0216 */
[----:B------:R-:W-:-:S03]  /*1220*/  @!P3 SHF.R.U32.HI R5, RZ, 0x1, R36 ;  /* 0x00000001ff05b819 */ /* 0x000fc60000011624 */
[----:B------:R-:W-:Y:S01]  /*1230*/  DSETP.GEU.AND P1, PT, R2, R16, !P1 ;  /* 0x000000100200722a */ /* 0x000fe20004f2e000 */
[----:B------:R-:W-:Y:S01]  /*1240*/  @!P3 LOP3.LUT R5, R5, 0x1f0, RZ, 0xc0, !PT ;  /* 0x000001f00505b812 */ /* 0x000fe200078ec0ff */
[----:B------:R-:W0:Y:S04]  /*1250*/  SHFL.DOWN PT, R20, R20, 0x10, 0x1f ;  /* 0x0a001f0014147f89 */ /* 0x000e2800000e0000 */
[----:B------:R-:W-:Y:S01]  /*1260*/  PLOP3.LUT P0, PT, P0, P1, PT, 0xf8, 0x8f ;  /* 0x00000000008f781c */ /* 0x000fe20000703f70 */
[----:B------:R-:W-:-:S12]  /*1270*/  @!P3 IMAD.IADD R19, R5, 0x1, R18 ;  /* 0x000000010513b824 */ /* 0x000fd800078e0212 */
[----:B------:R-:W-:Y:S02]  /*1280*/  @!P0 IMAD.MOV.U32 R2, RZ, RZ, R16 ;  /* 0x000000ffff028224 */ /* 0x000fe400078e0010 */
[----:B------:R-:W-:Y:S02]  /*1290*/  @!P0 IMAD.MOV.U32 R3, RZ, RZ, R17 ;  /* 0x000000ffff038224 */ /* 0x000fe400078e0011 */
[----:B------:R-:W-:-:S03]  /*12a0*/  @!P0 IMAD.MOV.U32 R4, RZ, RZ, R21 ;  /* 0x000000ffff048224 */ /* 0x000fc600078e0015 */
[----:B------:R2:W-:Y:S01]  /*12b0*/  @!P3 STS.64 [R19+0x8], R2 ;  /* 0x000008021300b388 */ /* 0x0005e20000000a00 */
[--C-:B0-----:R-:W-:Y:S02]  /*12c0*/  @!P0 SHF.R.U32.HI R5, RZ, 0x18, R20.reuse ;  /* 0x00000018ff058819 */ /* 0x101fe40000011614 */
[----:B------:R-:W-:Y:S01]  /*12d0*/  @!P0 SHF.R.U32.HI R16, RZ, 0x8, R20 ;  /* 0x00000008ff108819 */ /* 0x000fe20000011614 */
[----:B------:R2:W-:Y:S01]  /*12e0*/  @!P3 STS [R19+0x10], R4 ;  /* 0x000010041300b388 */ /* 0x0005e20000000800 */
[C---:B------:R-:W-:Y:S02]  /*12f0*/  @!P0 PRMT R10, R20.reuse, 0x7632, R10 ;  /* 0x00007632140a8816 */ /* 0x040fe4000000000a */
[----:B------:R-:W-:Y:S02]  /*1300*/  @!P0 PRMT R0, R20, 0x7610, R0 ;  /* 0x0000761014008816 */ /* 0x000fe40000000000 */
[----:B------:R-:W-:Y:S02]  /*1310*/  @!P0 PRMT R11, R5, 0x7610, R11 ;  /* 0x00007610050b8816 */ /* 0x000fe4000000000b */
[----:B------:R-:W-:Y:S01]  /*1320*/  @!P0 PRMT R7, R16, 0x7610, R7 ;  /* 0x0000761010078816 */ /* 0x000fe20000000007 */
[----:B------:R-:W-:Y:S06]  /*1330*/  BAR.SYNC.DEFER_BLOCKING 0x0 ;  /* 0x0000000000007b1d */ /* 0x000fec0000010000 */
[----:B------:R-:W-:Y:S05]  /*1340*/  @P5 BRA `(.L_x_10) ;  /* 0x0000003800145947 */ /* 0x000fea0003800000 */
[----:B------:R-:W0:Y:S01]  /*1350*/  S2UR UR5, SR_CgaCtaId ;  /* 0x00000000000579c3 */ /* 0x000e220000008800 */
[----:B------:R-:W-:Y:S02]  /*1360*/  UMOV UR4, 0x400 ;  /* 0x0000040000047882 */ /* 0x000fe40000000000 */
[----:B0-----:R-:W-:-:S09]  /*1370*/  ULEA UR4, UR5, UR4, 0x18 ;  /* 0x0000000405047291 */ /* 0x001fd2000f8ec0ff */
[----:B------:R-:W0:Y:S04]  /*1380*/  LDS.64 R16, [UR4+0x20] ;  /* 0x00002004ff107984 */ /* 0x000e280008000a00 */
[----:B------:R-:W1:Y:S04]  /*1390*/  LDS.64 R22, [UR4+0x18] ;  /* 0x00001804ff167984 */ /* 0x000e680008000a00 */
[----:B--2---:R-:W2:Y:S04]  /*13a0*/  LDS.64 R18, [UR4+0x30] ;  /* 0x00003004ff127984 */ /* 0x004ea80008000a00 */
[----:B------:R-:W3:Y:S04]  /*13b0*/  LDS.64 R24, [UR4+0x28] ;  /* 0x00002804ff187984 */ /* 0x000ee80008000a00 */
[----:B------:R-:W4:Y:S04]  /*13c0*/  LDS.64 R20, [UR4+0x40] ;  /* 0x00004004ff147984 */ /* 0x000f280008000a00 */
[----:B------:R-:W5:Y:S04]  /*13d0*/  LDS.64 R26, [UR4+0x38] ;  /* 0x00003804ff1a7984 */ /* 0x000f680008000a00 */
[----:B------:R-:W-:Y:S04]  /*13e0*/  LDS.64 R28, [UR4+0x48] ;  /* 0x00004804ff1c7984 */ /* 0x000fe80008000a00 */
[----:B------:R-:W-:Y:S04]  /*13f0*/  LDS.64 R32, [UR4+0x58] ;  /* 0x00005804ff207984 */ /* 0x000fe80008000a00 */
[----:B------:R-:W-:Y:S01]  /*1400*/  LDS.64 R30, [UR4+0x68] ;  /* 0x00006804ff1e7984 */ /* 0x000fe20008000a00 */
[----:B0-----:R-:W-:-:S13]  /*1410*/  ISETP.GE.AND P1, PT, R16, R4, PT ;  /* 0x000000041000720c */ /* 0x001fda0003f26270 */
[----:B-1----:R-:W-:-:S06]  /*1420*/  DSETP.GEU.AND P1, PT, R2, R22, !P1 ;  /* 0x000000160200722a */ /* 0x002fcc0004f2e000 */
[----:B------:R-:W-:-:S14]  /*1430*/  DSETP.LT.OR P1, PT, R22, R2, P1 ;  /* 0x000000021600722a */ /* 0x000fdc0000f21400 */
[----:B------:R-:W-:Y:S01]  /*1440*/  @!P1 IMAD.MOV.U32 R4, RZ, RZ, R16 ;  /* 0x000000ffff049224 */ /* 0x000fe200078e0010 */
[C---:B------:R-:W-:Y:S01]  /*1450*/  @!P1 PRMT R5, R17.reuse, 0x7773, RZ ;  /* 0x0000777311059816 */ /* 0x040fe200000000ff */
[----:B------:R-:W-:Y:S01]  /*1460*/  @!P1 IMAD.MOV.U32 R2, RZ, RZ, R22 ;  /* 0x000000ffff029224 */ /* 0x000fe200078e0016 */
[----:B------:R-:W-:Y:S01]  /*1470*/  @!P1 PRMT R16, R17, 0x7771, RZ ;  /* 0x0000777111109816 */ /* 0x000fe200000000ff */
[----:B------:R-:W-:Y:S01]  /*1480*/  @!P1 IMAD.MOV.U32 R3, RZ, RZ, R23 ;  /* 0x000000ffff039224 */ /* 0x000fe200078e0017 */
[----:B--2---:R-:W-:Y:S01]  /*1490*/  ISETP.GE.AND P0, PT, R18, R4, PT ;  /* 0x000000041200720c */ /* 0x004fe20003f06270 */
[----:B------:R-:W0:Y:S01]  /*14a0*/  LDS.64 R22, [UR4+0x50] ;  /* 0x00005004ff167984 */ /* 0x000e220008000a00 */
[----:B------:R-:W-:Y:S02]  /*14b0*/  @!P1 PRMT R11, R5, 0x7610, R11 ;  /* 0x00007610050b9816 */ /* 0x000fe4000000000b */
[C---:B------:R-:W-:Y:S02]  /*14c0*/  @!P1 PRMT R5, R17.reuse, 0x7772, RZ ;  /* 0x0000777211059816 */ /* 0x040fe400000000ff */
[----:B------:R-:W-:-:S02]  /*14d0*/  @!P1 PRMT R17, R17, 0x7770, RZ ;  /* 0x0000777011119816 */ /* 0x000fc400000000ff */
[----:B------:R-:W-:Y:S02]  /*14e0*/  @!P1 PRMT R10, R5, 0x7610, R10 ;  /* 0x00007610050a9816 */ /* 0x000fe4000000000a */
[----:B------:R-:W-:Y:S02]  /*14f0*/  @!P1 PRMT R7, R16, 0x7610, R7 ;  /* 0x0000761010079816 */ /* 0x000fe40000000007 */
[----:B------:R-:W-:Y:S01]  /*1500*/  @!P1 PRMT R0, R17, 0x7610, R0 ;  /* 0x0000761011009816 */ /* 0x000fe20000000000 */
[----:B---3--:R-:W-:-:S06]  /*1510*/  DSETP.GEU.AND P0, PT, R2, R24, !P0 ;  /* 0x000000180200722a */ /* 0x008fcc000470e000 */
[----:B------:R-:W-:-:S14]  /*1520*/  DSETP.LT.OR P0, PT, R24, R2, P0 ;  /* 0x000000021800722a */ /* 0x000fdc0000701400 */
[----:B------:R-:W-:Y:S01]  /*1530*/  @!P0 IMAD.MOV.U32 R4, RZ, RZ, R18 ;  /* 0x000000ffff048224 */ /* 0x000fe200078e0012 */
[C---:B------:R-:W-:Y:S01]  /*1540*/  @!P0 PRMT R5, R19.reuse, 0x7773, RZ ;  /* 0x0000777313058816 */ /* 0x040fe200000000ff */
[----:B------:R-:W-:Y:S01]  /*1550*/  @!P0 IMAD.MOV.U32 R2, RZ, RZ, R24 ;  /* 0x000000ffff028224 */ /* 0x000fe200078e0018 */
[----:B------:R-:W-:Y:S01]  /*1560*/  @!P0 PRMT R16, R19, 0x7772, RZ ;  /* 0x0000777213108816 */ /* 0x000fe200000000ff */
[----:B------:R-:W-:Y:S01]  /*1570*/  @!P0 IMAD.MOV.U32 R3, RZ, RZ, R25 ;  /* 0x000000ffff038224 */ /* 0x000fe200078e0019 */
[----:B----4-:R-:W-:Y:S01]  /*1580*/  ISETP.GE.AND P2, PT, R20, R4, PT ;  /* 0x000000041400720c */ /* 0x010fe20003f46270 */
[----:B------:R-:W1:Y:S01]  /*1590*/  LDS.64 R24, [UR4+0x60] ;  /* 0x00006004ff187984 */ /* 0x000e620008000a00 */
[----:B------:R-:W-:Y:S02]  /*15a0*/  @!P0 PRMT R11, R5, 0x7610, R11 ;  /* 0x00007610050b8816 */ /* 0x000fe4000000000b */
[C---:B------:R-:W-:Y:S02]  /*15b0*/  @!P0 PRMT R5, R19.reuse, 0x7771, RZ ;  /* 0x0000777113058816 */ /* 0x040fe400000000ff */
[----:B------:R-:W-:-:S02]  /*15c0*/  @!P0 PRMT R19, R19, 0x7770, RZ ;  /* 0x0000777013138816 */ /* 0x000fc400000000ff */
[----:B------:R-:W-:Y:S02]  /*15d0*/  @!P0 PRMT R10, R16, 0x7610, R10 ;  /* 0x00007610100a8816 */ /* 0x000fe4000000000a */
[----:B------:R-:W-:Y:S02]  /*15e0*/  @!P0 PRMT R7, R5, 0x7610, R7 ;  /* 0x0000761005078816 */ /* 0x000fe40000000007 */
[----:B------:R-:W-:Y:S01]  /*15f0*/  @!P0 PRMT R0, R19, 0x7610, R0 ;  /* 0x0000761013008816 */ /* 0x000fe20000000000 */
[----:B-----5:R-:W-:-:S06]  /*1600*/  DSETP.GEU.AND P2, PT, R2, R26, !P2 ;  /* 0x0000001a0200722a */ /* 0x020fcc000574e000 */
[----:B------:R-:W-:-:S14]  /*1610*/  DSETP.LT.OR P2, PT, R26, R2, P2 ;  /* 0x000000021a00722a */ /* 0x000fdc0001741400 */
[----:B------:R-:W-:Y:S01]  /*1620*/  @!P2 IMAD.MOV.U32 R4, RZ, RZ, R20 ;  /* 0x000000ffff04a224 */ /* 0x000fe200078e0014 */
[C---:B------:R-:W-:Y:S01]  /*1630*/  @!P2 PRMT R16, R21.reuse, 0x7773, RZ ;  /* 0x000077731510a816 */ /* 0x040fe200000000ff */
[----:B------:R-:W-:Y:S01]  /*1640*/  @!P2 IMAD.MOV.U32 R2, RZ, RZ, R26 ;  /* 0x000000ffff02a224 */ /* 0x000fe200078e001a */
[C---:B------:R-:W-:Y:S01]  /*1650*/  @!P2 PRMT R5, R21.reuse, 0x7772, RZ ;  /* 0x000077721505a816 */ /* 0x040fe200000000ff */
[----:B------:R-:W-:Y:S01]  /*1660*/  @!P2 IMAD.MOV.U32 R3, RZ, RZ, R27 ;  /* 0x000000ffff03a224 */ /* 0x000fe200078e001b */
[----:B0-----:R-:W-:Y:S01]  /*1670*/  ISETP.GE.AND P3, PT, R22, R4, PT ;  /* 0x000000041600720c */ /* 0x001fe20003f66270 */
[----:B------:R-:W0:Y:S01]  /*1680*/  LDS.64 R26, [UR4+0x70] ;  /* 0x00007004ff1a7984 */ /* 0x000e220008000a00 */
[----:B------:R-:W-:Y:S02]  /*1690*/  @!P2 PRMT R11, R16, 0x7610, R11 ;  /* 0x00007610100ba816 */ /* 0x000fe4000000000b */
[C---:B------:R-:W-:Y:S02]  /*16a0*/  @!P2 PRMT R16, R21.reuse, 0x7771, RZ ;  /* 0x000077711510a816 */ /* 0x040fe400000000ff */
[----:B------:R-:W-:-:S02]  /*16b0*/  @!P2 PRMT R21, R21, 0x7770, RZ ;  /* 0x000077701515a816 */ /* 0x000fc400000000ff */
[----:B------:R-:W-:Y:S02]  /*16c0*/  @!P2 PRMT R10, R5, 0x7610, R10 ;  /* 0x00007610050aa816 */ /* 0x000fe4000000000a */
[----:B------:R-:W-:Y:S02]  /*16d0*/  @!P2 PRMT R7, R16, 0x7610, R7 ;  /* 0x000076101007a816 */ /* 0x000fe40000000007 */
[----:B------:R-:W-:Y:S01]  /*16e0*/  @!P2 PRMT R0, R21, 0x7610, R0 ;  /* 0x000076101500a816 */ /* 0x000fe20000000000 */
[----:B------:R-:W-:-:S06]  /*16f0*/  DSETP.GEU.AND P3, PT, R2, R28, !P3 ;  /* 0x0000001c0200722a */ /* 0x000fcc0005f6e000 */
[----:B------:R-:W-:-:S14]  /*1700*/  DSETP.LT.OR P3, PT, R28, R2, P3 ;  /* 0x000000021c00722a */ /* 0x000fdc0001f61400 */
[----:B------:R-:W-:Y:S01]  /*1710*/  @!P3 IMAD.MOV.U32 R4, RZ, RZ, R22 ;  /* 0x000000ffff04b224 */ /* 0x000fe200078e0016 */
[C---:B------:R-:W-:Y:S01]  /*1720*/  @!P3 PRMT R5, R23.reuse, 0x7773, RZ ;  /* 0x000077731705b816 */ /* 0x040fe200000000ff */
[----:B------:R-:W-:Y:S01]  /*1730*/  @!P3 IMAD.MOV.U32 R2, RZ, RZ, R28 ;  /* 0x000000ffff02b224 */ /* 0x000fe200078e001c */
[C---:B------:R-:W-:Y:S01]  /*1740*/  @!P3 PRMT R16, R23.reuse, 0x7772, RZ ;  /* 0x000077721710b816 */ /* 0x040fe200000000ff */
[----:B------:R-:W-:Y:S01]  /*1750*/  @!P3 IMAD.MOV.U32 R3, RZ, RZ, R29 ;  /* 0x000000ffff03b224 */ /* 0x000fe200078e001d */
[----:B-1----:R-:W-:Y:S01]  /*1760*/  ISETP.GE.AND P4, PT, R24, R4, PT ;  /* 0x000000041800720c */ /* 0x002fe20003f86270 */
[----:B------:R-:W1:Y:S01]  /*1770*/  LDS.64 R28, [UR4+0x80] ;  /* 0x00008004ff1c7984 */ /* 0x000e620008000a00 */
[C---:B------:R-:W-:Y:S02]  /*1780*/  @!P3 PRMT R17, R23.reuse, 0x7771, RZ ;  /* 0x000077711711b816 */ /* 0x040fe400000000ff */
[----:B------:R-:W-:Y:S02]  /*1790*/  @!P3 PRMT R23, R23, 0x7770, RZ ;  /* 0x000077701717b816 */ /* 0x000fe400000000ff */
[----:B------:R-:W-:-:S02]  /*17a0*/  @!P3 PRMT R11, R5, 0x7610, R11 ;  /* 0x00007610050bb816 */ /* 0x000fc4000000000b */
        /* <DEDUP_REMOVED lines=25> */
[----:B-1----:R-:W-:Y:S02]  /*1940*/  ISETP.GE.AND P0, PT, R28, R4, PT ;  /* 0x000000041c00720c */ /* 0x002fe40003f06270 */
[C---:B------:R-:W-:Y:S02]  /*1950*/  @!P1 PRMT R17, R27.reuse, 0x7771, RZ ;  /* 0x000077711b119816 */ /* 0x040fe400000000ff */
[----:B------:R-:W-:Y:S02]  /*1960*/  @!P1 PRMT R27, R27, 0x7770, RZ ;  /* 0x000077701b1b9816 */ /* 0x000fe400000000ff */
[----:B------:R-:W-:-:S02]  /*1970*/  @!P1 PRMT R11, R5, 0x7610, R11 ;  /* 0x00007610050b9816 */ /* 0x000fc4000000000b */
[----:B------:R-:W-:Y:S02]  /*1980*/  @!P1 PRMT R10, R16, 0x7610, R10 ;  /* 0x00007610100a9816 */ /* 0x000fe4000000000a */
[----:B------:R-:W-:Y:S02]  /*1990*/  @!P1 PRMT R7, R17, 0x7610, R7 ;  /* 0x0000761011079816 */ /* 0x000fe40000000007 */
[----:B------:R-:W-:Y:S01]  /*19a0*/  @!P1 PRMT R0, R27, 0x7610, R0 ;  /* 0x000076101b009816 */ /* 0x000fe20000000000 */
[----:B0-----:R-:W-:-:S06]  /*19b0*/  DSETP.GEU.AND P0, PT, R2, R32, !P0 ;  /* 0x000000200200722a */ /* 0x001fcc000470e000 */
[----:B------:R-:W-:-:S14]  /*19c0*/  DSETP.LT.OR P0, PT, R32, R2, P0 ;  /* 0x000000022000722a */ /* 0x000fdc0000701400 */
[----:B------:R-:W-:Y:S05]  /*19d0*/  @P0 BRA `(.L_x_10) ;  /* 0x0000003000700947 */ /* 0x000fea0003800000 */
[C---:B------:R-:W-:Y:S01]  /*19e0*/  PRMT R11, R29.reuse, 0x7773, RZ ;  /* 0x000077731d0b7816 */ /* 0x040fe200000000ff */
[----:B------:R-:W-:Y:S01]  /*19f0*/  IMAD.MOV.U32 R4, RZ, RZ, R28 ;  /* 0x000000ffff047224 */ /* 0x000fe200078e001c */
[C---:B------:R-:W-:Y:S01]  /*1a00*/  PRMT R10, R29.reuse, 0x7772, RZ ;  /* 0x000077721d0a7816 */ /* 0x040fe200000000ff */
[----:B------:R-:W-:Y:S01]  /*1a10*/  IMAD.MOV.U32 R2, RZ, RZ, R32 ;  /* 0x000000ffff027224 */ /* 0x000fe200078e0020 */
[C---:B------:R-:W-:Y:S01]  /*1a20*/  PRMT R7, R29.reuse, 0x7771, RZ ;  /* 0x000077711d077816 */ /* 0x040fe200000000ff */
[----:B------:R-:W-:Y:S01]  /*1a30*/  IMAD.MOV.U32 R3, RZ, RZ, R33 ;  /* 0x000000ffff037224 */ /* 0x000fe200078e0021 */
[----:B------:R-:W-:Y:S01]  /*1a40*/  PRMT R0, R29, 0x7770, RZ ;  /* 0x000077701d007816 */ /* 0x000fe200000000ff */
[----:B------:R-:W-:Y:S06]  /*1a50*/  BRA `(.L_x_10) ;  /* 0x0000003000507947 */ /* 0x000fec0003800000 */
.L_x_9:
[----:B------:R-:W-:Y:S02]  /*1a60*/  LOP3.LUT R5, R36, 0x3e0, RZ, 0xc0, !PT ;  /* 0x000003e024057812 */ /* 0x000fe400078ec0ff */
[----:B------:R-:W-:Y:S02]  /*1a70*/  LOP3.LUT R20, R0, 0xff, RZ, 0xc0, !PT ;  /* 0x000000ff00147812 */ /* 0x000fe400078ec0ff */
[----:B------:R-:W-:Y:S01]  /*1a80*/  ISETP.NE.AND P5, PT, R36, RZ, PT ;  /* 0x000000ff2400720c */ /* 0x000fe20003fa5270 */
[----:B0-----:R-:W-:Y:S01]  /*1a90*/  VIADD R16, R5, 0x20 ;  /* 0x0000002005107836 */ /* 0x001fe20000000000 */
[----:B------:R-:W-:Y:S02]  /*1aa0*/  LOP3.LUT R5, RZ, R5, RZ, 0x33, !PT ;  /* 0x00000005ff057212 */ /* 0x000fe400078e33ff */
[----:B------:R-:W-:Y:S02]  /*1ab0*/  PRMT R20, R7, 0x7604, R20 ;  /* 0x0000760407147816 */ /* 0x000fe40000000014 */
[----:B------:R-:W-:Y:S01]  /*1ac0*/  ISETP.GT.AND P0, PT, R16, UR8, PT ;  /* 0x0000000810007c0c */ /* 0x000fe2000bf04270 */
[----:B------:R-:W-:Y:S01]  /*1ad0*/  VIADD R5, R5, UR8 ;  /* 0x0000000805057c36 */ /* 0x000fe20008000000 */
[----:B------:R-:W0:Y:S04]  /*1ae0*/  S2R R16, SR_LANEID ;  /* 0x0000000000107919 */ /* 0x000e280000000000 */
[----:B------:R-:W-:-:S05]  /*1af0*/  SEL R5, R5, 0x1f, P0 ;  /* 0x0000001f05057807 */ /* 0x000fca0000000000 */
[----:B------:R-:W1:Y:S04]  /*1b00*/  SHFL.DOWN PT, R17, R4, 0x1, R5 ;  /* 0x0820000004117989 */ /* 0x000e6800000e0005 */
[----:B-----5:R-:W-:Y:S04]  /*1b10*/  SHFL.DOWN PT, R18, R2, 0x1, R5 ;  /* 0x0820000002127989 */ /* 0x020fe800000e0005 */
[----:B------:R-:W2:Y:S01]  /*1b20*/  SHFL.DOWN PT, R19, R3, 0x1, R5 ;  /* 0x0820000003137989 */ /* 0x000ea200000e0005 */
[----:B-1----:R-:W-:Y:S01]  /*1b30*/  ISETP.GE.AND P1, PT, R17, R4, PT ;  /* 0x000000041100720c */ /* 0x002fe20003f26270 */
[----:B--2---:R-:W-:-:S12]  /*1b40*/  DSETP.GT.AND P0, PT, R2, R18, PT ;  /* 0x000000120200722a */ /* 0x004fd80003f04000 */
[----:B------:R-:W-:Y:S01]  /*1b50*/  DSETP.GEU.AND P1, PT, R2, R18, !P1 ;  /* 0x000000120200722a */ /* 0x000fe20004f2e000 */
[----:B0-----:R-:W-:-:S05]  /*1b60*/  ISETP.GE.OR P0, PT, R16, R5, P0 ;  /* 0x000000051000720c */ /* 0x001fca0000706670 */
[----:B------:R-:W-:-:S13]  /*1b70*/  PLOP3.LUT P2, PT, P0, P1, PT, 0xf8, 0x8f ;  /* 0x00000000008f781c */ /* 0x000fda0000743f70 */
[----:B------:R-:W-:Y:S02]  /*1b80*/  @!P2 IMAD.MOV.U32 R4, RZ, RZ, R17 ;  /* 0x000000ffff04a224 */ /* 0x000fe400078e0011 */
[----:B------:R-:W-:Y:S02]  /*1b90*/  IMAD.U32 R17, R10, 0x10000, RZ ;  /* 0x000100000a117824 */ /* 0x000fe400078e00ff */
[----:B------:R-:W-:Y:S01]  /*1ba0*/  @!P2 IMAD.MOV.U32 R2, RZ, RZ, R18 ;  /* 0x000000ffff02a224 */ /* 0x000fe200078e0012 */
[----:B------:R-:W0:Y:S01]  /*1bb0*/  SHFL.DOWN PT, R23, R4, 0x2, R5 ;  /* 0x0840000004177989 */ /* 0x000e2200000e0005 */
[----:B------:R-:W-:Y:S01]  /*1bc0*/  @!P2 IMAD.MOV.U32 R3, RZ, RZ, R19 ;  /* 0x000000ffff03a224 */ /* 0x000fe200078e0013 */
[----:B------:R-:W-:Y:S02]  /*1bd0*/  LOP3.LUT R17, R17, 0xff0000, RZ, 0xc0, !PT ;  /* 0x00ff000011117812 */ /* 0x000fe400078ec0ff */
[----:B------:R-:W-:Y:S03]  /*1be0*/  SHFL.DOWN PT, R18, R2, 0x2, R5 ;  /* 0x0840000002127989 */ /* 0x000fe600000e0005 */
[----:B------:R-:W-:Y:S01]  /*1bf0*/  IMAD.IADD R17, R20, 0x1, R17 ;  /* 0x0000000114117824 */ /* 0x000fe200078e0211 */
[----:B------:R-:W1:Y:S01]  /*1c00*/  SHFL.DOWN PT, R19, R3, 0x2, R5 ;  /* 0x0840000003137989 */ /* 0x000e6200000e0005 */
[----:B------:R-:W-:-:S05]  /*1c10*/  LOP3.LUT R20, R11, 0xffff, RZ, 0xc0, !PT ;  /* 0x0000ffff0b147812 */ /* 0x000fca00078ec0ff */
[----:B------:R-:W-:Y:S02]  /*1c20*/  IMAD R22, R20, 0x1000000, R17 ;  /* 0x0100000014167824 */ /* 0x000fe400078e0211 */
[----:B------:R-:W-:-:S03]  /*1c30*/  VIADD R20, R16, 0x2 ;  /* 0x0000000210147836 */ /* 0x000fc60000000000 */
[----:B------:R-:W2:Y:S01]  /*1c40*/  SHFL.DOWN PT, R21, R22, 0x1, R5 ;  /* 0x0820000016157989 */ /* 0x000ea200000e0005 */
[----:B0-----:R-:W-:Y:S01]  /*1c50*/  ISETP.GE.AND P1, PT, R23, R4, PT ;  /* 0x000000041700720c */ /* 0x001fe20003f26270 */
[----:B-1----:R-:W-:-:S12]  /*1c60*/  DSETP.GT.AND P0, PT, R2, R18, PT ;  /* 0x000000120200722a */ /* 0x002fd80003f04000 */
[----:B------:R-:W-:Y:S01]  /*1c70*/  DSETP.GEU.AND P1, PT, R2, R18, !P1 ;  /* 0x000000120200722a */ /* 0x000fe20004f2e000 */
[----:B------:R-:W-:-:S05]  /*1c80*/  ISETP.GT.OR P0, PT, R20, R5, P0 ;  /* 0x000000051400720c */ /* 0x000fca0000704670 */
[----:B------:R-:W-:Y:S02]  /*1c90*/  PLOP3.LUT P3, PT, P0, P1, PT, 0xf8, 0x8f ;  /* 0x00000000008f781c */ /* 0x000fe40000763f70 */
[----:B--2---:R-:W-:Y:S02]  /*1ca0*/  @!P2 SHF.R.U32.HI R17, RZ, 0x8, R21 ;  /* 0x00000008ff11a819 */ /* 0x004fe40000011615 */
[C---:B------:R-:W-:Y:S02]  /*1cb0*/  @!P2 PRMT R10, R21.reuse, 0x7632, R10 ;  /* 0x00007632150aa816 */ /* 0x040fe4000000000a */
[----:B------:R-:W-:Y:S02]  /*1cc0*/  @!P2 PRMT R0, R21, 0x7610, R0 ;  /* 0x000076101500a816 */ /* 0x000fe40000000000 */
[----:B------:R-:W-:Y:S02]  /*1cd0*/  @!P2 PRMT R7, R17, 0x7610, R7 ;  /* 0x000076101107a816 */ /* 0x000fe40000000007 */
[----:B------:R-:W-:Y:S01]  /*1ce0*/  @!P2 SHF.R.U32.HI R17, RZ, 0x18, R21 ;  /* 0x00000018ff11a819 */ /* 0x000fe20000011615 */
[----:B------:R-:W-:Y:S01]  /*1cf0*/  IMAD.U32 R21, R10, 0x10000, RZ ;  /* 0x000100000a157824 */ /* 0x000fe200078e00ff */
[----:B------:R-:W-:Y:S01]  /*1d00*/  LOP3.LUT R20, R0, 0xff, RZ, 0xc0, !PT ;  /* 0x000000ff00147812 */ /* 0x000fe200078ec0ff */
[----:B------:R-:W-:Y:S01]  /*1d10*/  @!P3 IMAD.MOV.U32 R4, RZ, RZ, R23 ;  /* 0x000000ffff04b224 */ /* 0x000fe200078e0017 */
[----:B------:R-:W-:Y:S01]  /*1d20*/  @!P2 PRMT R11, R17, 0x7610, R11 ;  /* 0x00007610110ba816 */ /* 0x000fe2000000000b */
[----:B------:R-:W-:Y:S01]  /*1d30*/  @!P3 IMAD.MOV.U32 R2, RZ, RZ, R18 ;  /* 0x000000ffff02b224 */ /* 0x000fe200078e0012 */
[----:B------:R-:W-:Y:S01]  /*1d40*/  PRMT R20, R7, 0x7604, R20 ;  /* 0x0000760407147816 */ /* 0x000fe20000000014 */
[----:B------:R-:W-:Y:S01]  /*1d50*/  @!P3 IMAD.MOV.U32 R3, RZ, RZ, R19 ;  /* 0x000000ffff03b224 */ /* 0x000fe200078e0013 */
[----:B------:R-:W-:Y:S01]  /*1d60*/  LOP3.LUT R21, R21, 0xff0000, RZ, 0xc0, !PT ;  /* 0x00ff000015157812 */ /* 0x000fe200078ec0ff */
[----:B------:R-:W0:Y:S01]  /*1d70*/  SHFL.DOWN PT, R23, R4, 0x4, R5 ;  /* 0x0880000004177989 */ /* 0x000e2200000e0005 */
[----:B------:R-:W-:-:S03]  /*1d80*/  LOP3.LUT R17, R11, 0xffff, RZ, 0xc0, !PT ;  /* 0x0000ffff0b117812 */ /* 0x000fc600078ec0ff */
[----:B------:R-:W-:Y:S01]  /*1d90*/  IMAD.IADD R20, R20, 0x1, R21 ;  /* 0x0000000114147824 */ /* 0x000fe200078e0215 */
[----:B------:R-:W-:Y:S03]  /*1da0*/  SHFL.DOWN PT, R18, R2, 0x4, R5 ;  /* 0x0880000002127989 */ /* 0x000fe600000e0005 */
[----:B------:R-:W-:Y:S01]  /*1db0*/  IMAD R22, R17, 0x1000000, R20 ;  /* 0x0100000011167824 */ /* 0x000fe200078e0214 */
[----:B------:R-:W1:Y:S01]  /*1dc0*/  SHFL.DOWN PT, R19, R3, 0x4, R5 ;  /* 0x0880000003137989 */ /* 0x000e6200000e0005 */
[----:B------:R-:W-:-:S03]  /*1dd0*/  VIADD R20, R16, 0x4 ;  /* 0x0000000410147836 */ /* 0x000fc60000000000 */
[----:B------:R-:W2:Y:S01]  /*1de0*/  SHFL.DOWN PT, R21, R22, 0x2, R5 ;  /* 0x0840000016157989 */ /* 0x000ea200000e0005 */
[----:B0-----:R-:W-:Y:S01]  /*1df0*/  ISETP.GE.AND P1, PT, R23, R4, PT ;  /* 0x000000041700720c */ /* 0x001fe20003f26270 */
[----:B-1----:R-:W-:Y:S01]  /*1e00*/  DSETP.GT.AND P0, PT, R2, R18, PT ;  /* 0x000000120200722a */ /* 0x002fe20003f04000 */
[----:B--2---:R-:W-:-:S11]  /*1e10*/  @!P3 SHF.R.U32.HI R17, RZ, 0x8, R21 ;  /* 0x00000008ff11b819 */ /* 0x004fd60000011615 */
[----:B------:R-:W-:Y:S01]  /*1e20*/  DSETP.GEU.AND P1, PT, R2, R18, !P1 ;  /* 0x000000120200722a */ /* 0x000fe20004f2e000 */
[C---:B------:R-:W-:Y:S02]  /*1e30*/  @!P3 PRMT R10, R21.reuse, 0x7632, R10 ;  /* 0x00007632150ab816 */ /* 0x040fe4000000000a */
[----:B------:R-:W-:Y:S02]  /*1e40*/  ISETP.GT.OR P0, PT, R20, R5, P0 ;  /* 0x000000051400720c */ /* 0x000fe40000704670 */
[----:B------:R-:W-:Y:S02]  /*1e50*/  @!P3 PRMT R0, R21, 0x7610, R0 ;  /* 0x000076101500b816 */ /* 0x000fe40000000000 */
[----:B------:R-:W-:Y:S02]  /*1e60*/  @!P3 PRMT R7, R17, 0x7610, R7 ;  /* 0x000076101107b816 */ /* 0x000fe40000000007 */
[----:B------:R-:W-:Y:S01]  /*1e70*/  @!P3 SHF.R.U32.HI R17, RZ, 0x18, R21 ;  /* 0x00000018ff11b819 */ /* 0x000fe20000011615 */
[----:B------:R-:W-:Y:S01]  /*1e80*/  IMAD.U32 R21, R10, 0x10000, RZ ;  /* 0x000100000a157824 */ /* 0x000fe200078e00ff */
[----:B------:R-:W-:-:S02]  /*1e90*/  PLOP3.LUT P2, PT, P0, P1, PT, 0xf8, 0x8f ;  /* 0x00000000008f781c */ /* 0x000fc40000743f70 */
[----:B------:R-:W-:Y:S02]  /*1ea0*/  LOP3.LUT R20, R0, 0xff, RZ, 0xc0, !PT ;  /* 0x000000ff00147812 */ /* 0x000fe400078ec0ff */
[----:B------:R-:W-:Y:S02]  /*1eb0*/  @!P3 PRMT R11, R17, 0x7610, R11 ;  /* 0x00007610110bb816 */ /* 0x000fe4000000000b */
[----:B------:R-:W-:Y:S02]  /*1ec0*/  PRMT R20, R7, 0x7604, R20 ;  /* 0x0000760407147816 */ /* 0x000fe40000000014 */
[----:B------:R-:W-:Y:S02]  /*1ed0*/  LOP3.LUT R21, R21, 0xff0000, RZ, 0xc0, !PT ;  /* 0x00ff000015157812 */ /* 0x000fe400078ec0ff */
[----:B------:R-:W-:Y:S02]  /*1ee0*/  LOP3.LUT R17, R11, 0xffff, RZ, 0xc0, !PT ;  /* 0x0000ffff0b117812 */ /* 0x000fe400078ec0ff */
[----:B------:R-:W-:Y:S01]  /*1ef0*/  ISETP.NE.AND P3, PT, R16, RZ, PT ;  /* 0x000000ff1000720c */ /* 0x000fe20003f65270 */
[----:B------:R-:W-:-:S02]  /*1f00*/  IMAD.IADD R20, R20, 0x1, R21 ;  /* 0x0000000114147824 */ /* 0x000fc400078e0215 */
[----:B------:R-:W-:Y:S02]  /*1f10*/  @!P2 IMAD.MOV.U32 R2, RZ, RZ, R18 ;  /* 0x000000ffff02a224 */ /* 0x000fe400078e0012 */
[----:B------:R-:W-:Y:S02]  /*1f20*/  IMAD R22, R17, 0x1000000, R20 ;  /* 0x0100000011167824 */ /* 0x000fe400078e0214 */
[----:B------:R-:W-:Y:S01]  /*1f30*/  @!P2 IMAD.MOV.U32 R3, RZ, RZ, R19 ;  /* 0x000000ffff03a224 */ /* 0x000fe200078e0013 */
[----:B------:R-:W-:Y:S01]  /*1f40*/  SHFL.DOWN PT, R18, R2, 0x8, R5 ;  /* 0x0900000002127989 */ /* 0x000fe200000e0005 */
[----:B------:R-:W-:Y:S02]  /*1f50*/  @!P2 IMAD.MOV.U32 R4, RZ, RZ, R23 ;  /* 0x000000ffff04a224 */ /* 0x000fe400078e0017 */
[C---:B------:R-:W-:Y:S01]  /*1f60*/  VIADD R20, R16.reuse, 0x8 ;  /* 0x0000000810147836 */ /* 0x040fe20000000000 */
[----:B------:R-:W0:Y:S01]  /*1f70*/  SHFL.DOWN PT, R21, R22, 0x4, R5 ;  /* 0x0880000016157989 */ /* 0x000e2200000e0005 */
[----:B------:R-:W-:-:S03]  /*1f80*/  VIADD R16, R16, 0x10 ;  /* 0x0000001010107836 */ /* 0x000fc60000000000 */
[----:B------:R-:W1:Y:S04]  /*1f90*/  SHFL.DOWN PT, R19, R3, 0x8, R5 ;  /* 0x0900000003137989 */ /* 0x000e6800000e0005 */
[----:B------:R-:W2:Y:S01]  /*1fa0*/  SHFL.DOWN PT, R23, R4, 0x8, R5 ;  /* 0x0900000004177989 */ /* 0x000ea200000e0005 */
[----:B------:R-:W3:Y:S01]  /*1fb0*/  @!P3 S2R R24, SR_CgaCtaId ;  /* 0x000000000018b919 */ /* 0x000ee20000008800 */
[----:B0-----:R-:W-:Y:S02]  /*1fc0*/  @!P2 SHF.R.U32.HI R17, RZ, 0x8, R21 ;  /* 0x00000008ff11a819 */ /* 0x001fe40000011615 */
[C---:B------:R-:W-:Y:S01]  /*1fd0*/  @!P2 PRMT R10, R21.reuse, 0x7632, R10 ;  /* 0x00007632150aa816 */ /* 0x040fe2000000000a */
[----:B-1----:R-:W-:Y:S01]  /*1fe0*/  DSETP.GT.AND P0, PT, R2, R18, PT ;  /* 0x000000120200722a */ /* 0x002fe20003f04000 */
[----:B------:R-:W-:-:S02]  /*1ff0*/  @!P2 PRMT R0, R21, 0x7610, R0 ;  /* 0x000076101500a816 */ /* 0x000fc40000000000 */
[----:B------:R-:W-:Y:S02]  /*2000*/  @!P2 PRMT R7, R17, 0x7610, R7 ;  /* 0x000076101107a816 */ /* 0x000fe40000000007 */
[----:B--2---:R-:W-:Y:S02]  /*2010*/  ISETP.GE.AND P1, PT, R23, R4, PT ;  /* 0x000000041700720c */ /* 0x004fe40003f26270 */
[----:B------:R-:W-:Y:S01]  /*2020*/  @!P2 SHF.R.U32.HI R17, RZ, 0x18, R21 ;  /* 0x00000018ff11a819 */ /* 0x000fe20000011615 */
[----:B------:R-:W-:Y:S01]  /*2030*/  IMAD.U32 R21, R10, 0x10000, RZ ;  /* 0x000100000a157824 */ /* 0x000fe200078e00ff */
[----:B------:R-:W-:Y:S02]  /*2040*/  ISETP.GT.OR P0, PT, R20, R5, P0 ;  /* 0x000000051400720c */ /* 0x000fe40000704670 */
[----:B------:R-:W-:Y:S02]  /*2050*/  LOP3.LUT R20, R0, 0xff, RZ, 0xc0, !PT ;  /* 0x000000ff00147812 */ /* 0x000fe400078ec0ff */
[----:B------:R-:W-:-:S02]  /*2060*/  @!P2 PRMT R11, R17, 0x7610, R11 ;  /* 0x00007610110ba816 */ /* 0x000fc4000000000b */
[----:B------:R-:W-:Y:S02]  /*2070*/  PRMT R20, R7, 0x7604, R20 ;  /* 0x0000760407147816 */ /* 0x000fe40000000014 */
[----:B------:R-:W-:Y:S01]  /*2080*/  LOP3.LUT R21, R21, 0xff0000, RZ, 0xc0, !PT ;  /* 0x00ff000015157812 */ /* 0x000fe200078ec0ff */
[----:B------:R-:W-:Y:S01]  /*2090*/  DSETP.GEU.AND P1, PT, R2, R18, !P1 ;  /* 0x000000120200722a */ /* 0x000fe20004f2e000 */
[----:B------:R-:W-:-:S03]  /*20a0*/  LOP3.LUT R17, R11, 0xffff, RZ, 0xc0, !PT ;  /* 0x0000ffff0b117812 */ /* 0x000fc600078ec0ff */
[----:B------:R-:W-:Y:S02]  /*20b0*/  IMAD.IADD R20, R20, 0x1, R21 ;  /* 0x0000000114147824 */ /* 0x000fe400078e0215 */
[----:B------:R-:W-:Y:S02]  /*20c0*/  PLOP3.LUT P2, PT, P0, P1, PT, 0xf8, 0x8f ;  /* 0x00000000008f781c */ /* 0x000fe40000743f70 */
[----:B------:R-:W-:-:S06]  /*20d0*/  IMAD R20, R17, 0x1000000, R20 ;  /* 0x0100000011147824 */ /* 0x000fcc00078e0214 */
[----:B------:R-:W0:Y:S05]  /*20e0*/  SHFL.DOWN PT, R20, R20, 0x8, R5 ;  /* 0x0900000014147989 */ /* 0x000e2a00000e0005 */
[----:B------:R-:W-:Y:S02]  /*20f0*/  @!P2 IMAD.MOV.U32 R4, RZ, RZ, R23 ;  /* 0x000000ffff04a224 */ /* 0x000fe400078e0017 */
[----:B------:R-:W-:Y:S02]  /*2100*/  @!P2 IMAD.MOV.U32 R2, RZ, RZ, R18 ;  /* 0x000000ffff02a224 */ /* 0x000fe400078e0012 */
[----:B------:R-:W-:Y:S01]  /*2110*/  @!P2 IMAD.MOV.U32 R3, RZ, RZ, R19 ;  /* 0x000000ffff03a224 */ /* 0x000fe200078e0013 */
[----:B------:R-:W1:Y:S04]  /*2120*/  SHFL.DOWN PT, R21, R4, 0x10, R5 ;  /* 0x0a00000004157989 */ /* 0x000e6800000e0005 */
[----:B------:R-:W-:Y:S04]  /*2130*/  SHFL.DOWN PT, R18, R2, 0x10, R5 ;  /* 0x0a00000002127989 */ /* 0x000fe800000e0005 */
[----:B------:R-:W2:Y:S01]  /*2140*/  SHFL.DOWN PT, R19, R3, 0x10, R5 ;  /* 0x0a00000003137989 */ /* 0x000ea200000e0005 */
        /* <DEDUP_REMOVED lines=8> */
[----:B------:R-:W-:Y:S02]  /*21d0*/  PRMT R22, R7, 0x7604, R22 ;  /* 0x0000760407167816 */ /* 0x000fe40000000016 */
[----:B------:R-:W-:Y:S02]  /*21e0*/  LOP3.LUT R23, R20, 0xff0000, RZ, 0xc0, !PT ;  /* 0x00ff000014177812 */ /* 0x000fe400078ec0ff */
[----:B-1----:R-:W-:Y:S01]  /*21f0*/  ISETP.GE.AND P1, PT, R21, R4, PT ;  /* 0x000000041500720c */ /* 0x002fe20003f26270 */
[----:B--2---:R-:W-:Y:S01]  /*2200*/  DSETP.GT.AND P0, PT, R2, R18, PT ;  /* 0x000000120200722a */ /* 0x004fe20003f04000 */
[----:B------:R-:W-:Y:S01]  /*2210*/  LOP3.LUT R17, R11, 0xffff, RZ, 0xc0, !PT ;  /* 0x0000ffff0b117812 */ /* 0x000fe200078ec0ff */
[----:B------:R-:W-:-:S04]  /*2220*/  IMAD.IADD R22, R22, 0x1, R23 ;  /* 0x0000000116167824 */ /* 0x000fc800078e0217 */
[----:B------:R-:W-:Y:S01]  /*2230*/  IMAD R22, R17, 0x1000000, R22 ;  /* 0x0100000011167824 */ /* 0x000fe200078e0216 */
[----:B------:R-:W-:Y:S02]  /*2240*/  ISETP.GT.OR P0, PT, R16, R5, P0 ;  /* 0x000000051000720c */ /* 0x000fe40000704670 */
[----:B------:R-:W-:Y:S02]  /*2250*/  @!P3 MOV R17, 0x400 ;  /* 0x000004000011b802 */ /* 0x000fe40000000f00 */
[----:B------:R-:W0:Y:S01]  /*2260*/  SHFL.DOWN PT, R5, R22, 0x10, R5 ;  /* 0x0a00000016057989 */ /* 0x000e2200000e0005 */
[----:B------:R-:W-:Y:S01]  /*2270*/  DSETP.GEU.AND P1, PT, R2, R18, !P1 ;  /* 0x000000120200722a */ /* 0x000fe20004f2e000 */
[----:B------:R-:W-:Y:S02]  /*2280*/  @!P3 SHF.R.U32.HI R16, RZ, 0x1, R36 ;  /* 0x00000001ff10b819 */ /* 0x000fe40000011624 */
[----:B---3--:R-:W-:Y:S02]  /*2290*/  @!P3 LEA R17, R24, R17, 0x18 ;  /* 0x000000111811b211 */ /* 0x008fe400078ec0ff */
[----:B------:R-:W-:-:S02]  /*22a0*/  @!P3 LOP3.LUT R16, R16, 0x1f0, RZ, 0xc0, !PT ;  /* 0x000001f01010b812 */ /* 0x000fc400078ec0ff */
[----:B------:R-:W-:-:S03]  /*22b0*/  PLOP3.LUT P0, PT, P0, P1, PT, 0xf8, 0x8f ;  /* 0x00000000008f781c */ /* 0x000fc60000703f70 */
[----:B------:R-:W-:-:S10]  /*22c0*/  @!P3 IMAD.IADD R23, R16, 0x1, R17 ;  /* 0x000000011017b824 */ /* 0x000fd400078e0211 */
[----:B------:R-:W-:Y:S02]  /*22d0*/  @!P0 IMAD.MOV.U32 R2, RZ, RZ, R18 ;  /* 0x000000ffff028224 */ /* 0x000fe400078e0012 */
[----:B------:R-:W-:Y:S01]  /*22e0*/  @!P0 IMAD.MOV.U32 R3, RZ, RZ, R19 ;  /* 0x000000ffff038224 */ /* 0x000fe200078e0013 */
[----:B0-----:R-:W-:Y:S01]  /*22f0*/  @!P0 SHF.R.U32.HI R16, RZ, 0x18, R5 ;  /* 0x00000018ff108819 */ /* 0x001fe20000011605 */
[----:B------:R-:W-:Y:S01]  /*2300*/  @!P0 IMAD.MOV.U32 R4, RZ, RZ, R21 ;  /* 0x000000ffff048224 */ /* 0x000fe200078e0015 */
[----:B------:R-:W-:Y:S02]  /*2310*/  @!P0 SHF.R.U32.HI R17, RZ, 0x8, R5 ;  /* 0x00000008ff118819 */ /* 0x000fe40000011605 */
[----:B------:R1:W-:Y:S01]  /*2320*/  @!P3 STS.64 [R23+0x8], R2 ;  /* 0x000008021700b388 */ /* 0x0003e20000000a00 */
[C---:B------:R-:W-:Y:S02]  /*2330*/  @!P0 PRMT R10, R5.reuse, 0x7632, R10 ;  /* 0x00007632050a8816 */ /* 0x040fe4000000000a */
[----:B------:R-:W-:Y:S01]  /*2340*/  @!P0 PRMT R0, R5, 0x7610, R0 ;  /* 0x0000761005008816 */ /* 0x000fe20000000000 */
[----:B------:R1:W-:Y:S01]  /*2350*/  @!P3 STS [R23+0x10], R4 ;  /* 0x000010041700b388 */ /* 0x0003e20000000800 */
[----:B------:R-:W-:-:S02]  /*2360*/  @!P0 PRMT R11, R16, 0x7610, R11 ;  /* 0x00007610100b8816 */ /* 0x000fc4000000000b */
[----:B------:R-:W-:Y:S01]  /*2370*/  @!P0 PRMT R7, R17, 0x7610, R7 ;  /* 0x0000761011078816 */ /* 0x000fe20000000007 */
[----:B------:R-:W-:Y:S06]  /*2380*/  BAR.SYNC.DEFER_BLOCKING 0x0 ;  /* 0x0000000000007b1d */ /* 0x000fec0000010000 */
[----:B------:R-:W-:Y:S05]  /*2390*/  @P5 BRA `(.L_x_10) ;  /* 0x0000002800005947 */ /* 0x000fea0003800000 */
[----:B------:R-:W-:Y:S02]  /*23a0*/  UISETP.GE.AND UP0, UPT, UR8, 0x21, UPT ;  /* 0x000000210800788c */ /* 0x000fe4000bf06270 */
[----:B------:R-:W-:Y:S02]  /*23b0*/  UISETP.GE.AND UP1, UPT, UR8, 0x41, UPT ;  /* 0x000000410800788c */ /* 0x000fe4000bf26270 */
[----:B------:R-:W-:Y:S02]  /*23c0*/  UISETP.GE.AND UP2, UPT, UR8, 0x61, UPT ;  /* 0x000000610800788c */ /* 0x000fe4000bf46270 */
[----:B------:R-:W-:Y:S02]  /*23d0*/  UISETP.GE.AND UP3, UPT, UR8, 0x81, UPT ;  /* 0x000000810800788c */ /* 0x000fe4000bf66270 */
[----:B------:R-:W-:Y:S02]  /*23e0*/  UISETP.GE.AND UP4, UPT, UR8, 0xa1, UPT ;  /* 0x000000a10800788c */ /* 0x000fe4000bf86270 */
[----:B------:R-:W-:-:S02]  /*23f0*/  UISETP.GE.AND UP5, UPT, UR8, 0xc1, UPT ;  /* 0x000000c10800788c */ /* 0x000fc4000bfa6270 */
[----:B------:R-:W-:Y:S01]  /*2400*/  UISETP.GE.AND UP6, UPT, UR8, 0xe1, UPT ;  /* 0x000000e10800788c */ /* 0x000fe2000bfc6270 */
[----:B------:R-:W-:Y:S10]  /*2410*/  BRA.U !UP0, `(.L_x_11) ;  /* 0x00000001084c7547 */ /* 0x000ff4000b800000 */
[----:B------:R-:W0:Y:S01]  /*2420*/  S2UR UR5, SR_CgaCtaId ;  /* 0x00000000000579c3 */ /* 0x000e220000008800 */
[----:B------:R-:W-:Y:S02]  /*2430*/  UMOV UR4, 0x400 ;  /* 0x0000040000047882 */ /* 0x000fe40000000000 */
[----:B0-----:R-:W-:-:S09]  /*2440*/  ULEA UR4, UR5, UR4, 0x18 ;  /* 0x0000000405047291 */ /* 0x001fd2000f8ec0ff */
[----:B------:R-:W0:Y:S04]  /*2450*/  LDS.64 R18, [UR4+0x20] ;  /* 0x00002004ff127984 */ /* 0x000e280008000a00 */
[----:B------:R-:W2:Y:S01]  /*2460*/  LDS.64 R16, [UR4+0x18] ;  /* 0x00001804ff107984 */ /* 0x000ea20008000a00 */
[----:B0-----:R-:W-:-:S13]  /*2470*/  ISETP.GE.AND P0, PT, R18, R4, PT ;  /* 0x000000041200720c */ /* 0x001fda0003f06270 */
[----:B--2---:R-:W-:-:S06]  /*2480*/  DSETP.GEU.AND P0, PT, R2, R16, !P0 ;  /* 0x000000100200722a */ /* 0x004fcc000470e000 */
[----:B------:R-:W-:-:S14]  /*2490*/  DSETP.LT.OR P0, PT, R16, R2, P0 ;  /* 0x000000021000722a */ /* 0x000fdc0000701400 */
[----:B-1----:R-:W-:Y:S01]  /*24a0*/  @!P0 IMAD.MOV.U32 R2, RZ, RZ, R16 ;  /* 0x000000ffff028224 */ /* 0x002fe200078e0010 */
[C---:B------:R-:W-:Y:S01]  /*24b0*/  @!P0 PRMT R5, R19.reuse, 0x7773, RZ ;  /* 0x0000777313058816 */ /* 0x040fe200000000ff */
[----:B------:R-:W-:Y:S01]  /*24c0*/  @!P0 IMAD.MOV.U32 R3, RZ, RZ, R17 ;  /* 0x000000ffff038224 */ /* 0x000fe200078e0011 */
[C---:B------:R-:W-:Y:S01]  /*24d0*/  @!P0 PRMT R16, R19.reuse, 0x7772, RZ ;  /* 0x0000777213108816 */ /* 0x040fe200000000ff */
[----:B------:R-:W-:Y:S01]  /*24e0*/  @!P0 IMAD.MOV.U32 R4, RZ, RZ, R18 ;  /* 0x000000ffff048224 */ /* 0x000fe200078e0012 */
[C---:B------:R-:W-:Y:S02]  /*24f0*/  @!P0 PRMT R17, R19.reuse, 0x7771, RZ ;  /* 0x0000777113118816 */ /* 0x040fe400000000ff */
[----:B------:R-:W-:Y:S02]  /*2500*/  @!P0 PRMT R19, R19, 0x7770, RZ ;  /* 0x0000777013138816 */ /* 0x000fe400000000ff */
[----:B------:R-:W-:Y:S02]  /*2510*/  @!P0 PRMT R11, R5, 0x7610, R11 ;  /* 0x00007610050b8816 */ /* 0x000fe4000000000b */
[----:B------:R-:W-:-:S02]  /*2520*/  @!P0 PRMT R10, R16, 0x7610, R10 ;  /* 0x00007610100a8816 */ /* 0x000fc4000000000a */
[----:B------:R-:W-:Y:S02]  /*2530*/  @!P0 PRMT R7, R17, 0x7610, R7 ;  /* 0x0000761011078816 */ /* 0x000fe40000000007 */
[----:B------:R-:W-:-:S07]  /*2540*/  @!P0 PRMT R0, R19, 0x7610, R0 ;  /* 0x0000761013008816 */ /* 0x000fce0000000000 */
.L_x_11:
[----:B------:R-:W-:Y:S05]  /*2550*/  BRA.U !UP1, `(.L_x_12) ;  /* 0x00000001094c7547 */ /* 0x000fea000b800000 */
        /* <DEDUP_REMOVED lines=19> */
.L_x_12:
        /* <DEDUP_REMOVED lines=20> */
.L_x_13:
        /* <DEDUP_REMOVED lines=20> */
.L_x_14:
        /* <DEDUP_REMOVED lines=20> */
.L_x_15:
        /* <DEDUP_REMOVED lines=20> */
.L_x_16:
        /* <DEDUP_REMOVED lines=9> */
[----:B------:R-:W-:Y:S05]  /*2c20*/  @P0 BRA `(.L_x_10) ;  /* 0x0000001c00dc0947 */ /* 0x000fea0003800000 */
[C---:B------:R-:W-:Y:S01]  /*2c30*/  PRMT R11, R19.reuse, 0x7773, RZ ;  /* 0x00007773130b7816 */ /* 0x040fe200000000ff */
[----:B-1----:R-:W-:Y:S01]  /*2c40*/  IMAD.MOV.U32 R4, RZ, RZ, R18 ;  /* 0x000000ffff047224 */ /* 0x002fe200078e0012 */
[C---:B------:R-:W-:Y:S01]  /*2c50*/  PRMT R10, R19.reuse, 0x7772, RZ ;  /* 0x00007772130a7816 */ /* 0x040fe200000000ff */
[----:B------:R-:W-:Y:S01]  /*2c60*/  IMAD.MOV.U32 R2, RZ, RZ, R16 ;  /* 0x000000ffff027224 */ /* 0x000fe200078e0010 */
[C---:B------:R-:W-:Y:S01]  /*2c70*/  PRMT R7, R19.reuse, 0x7771, RZ ;  /* 0x0000777113077816 */ /* 0x040fe200000000ff */
[----:B------:R-:W-:Y:S01]  /*2c80*/  IMAD.MOV.U32 R3, RZ, RZ, R17 ;  /* 0x000000ffff037224 */ /* 0x000fe200078e0011 */
[----:B------:R-:W-:Y:S01]  /*2c90*/  PRMT R0, R19, 0x7770, RZ ;  /* 0x0000777013007816 */ /* 0x000fe200000000ff */
[----:B------:R-:W-:Y:S06]  /*2ca0*/  BRA `(.L_x_10) ;  /* 0x0000001c00bc7947 */ /* 0x000fec0003800000 */
.L_x_2:
[----:B------:R-:W0:Y:S01]  /*2cb0*/  S2R R5, SR_TID.X ;  /* 0x0000000000057919 */ /* 0x000e220000002100 */
[----:B------:R-:W0:Y:S02]  /*2cc0*/  LDC.64 R16, c[0x0][0x380] ;  /* 0x0000e000ff107b82 */ /* 0x000e240000000a00 */
[----:B0-----:R-:W-:-:S05]  /*2cd0*/  IMAD.WIDE.U32 R16, R5, 0x10, R16 ;  /* 0x0000001005107825 */ /* 0x001fca00078e0010 */
[----:B------:R-:W2:Y:S04]  /*2ce0*/  LDG.E.64.CONSTANT R2, desc[UR6][R16.64] ;  /* 0x0000000610027981 */ /* 0x000ea8000c1e9b00 */
[----:B------:R-:W2:Y:S04]  /*2cf0*/  LDG.E.64.CONSTANT R20, desc[UR6][R16.64+0x1000] ;  /* 0x0010000610147981 */ /* 0x000ea8000c1e9b00 */
[----:B------:R-:W3:Y:S04]  /*2d00*/  LDG.E.64.CONSTANT R18, desc[UR6][R16.64+0x8] ;  /* 0x0000080610127981 */ /* 0x000ee8000c1e9b00 */
[----:B------:R-:W4:Y:S04]  /*2d10*/  LDG.E.64.CONSTANT R22, desc[UR6][R16.64+0x1008] ;  /* 0x0010080610167981 */ /* 0x000f28000c1e9b00 */
[----:B------:R-:W5:Y:S04]  /*2d20*/  LDG.E.64.CONSTANT R24, desc[UR6][R16.64+0x2000] ;  /* 0x0020000610187981 */ /* 0x000f68000c1e9b00 */
[----:B------:R-:W5:Y:S04]  /*2d30*/  LDG.E.64.CONSTANT R26, desc[UR6][R16.64+0x2008] ;  /* 0x00200806101a7981 */ /* 0x000f68000c1e9b00 */
[----:B------:R-:W5:Y:S04]  /*2d40*/  LDG.E.64.CONSTANT R28, desc[UR6][R16.64+0x3000] ;  /* 0x00300006101c7981 */ /* 0x000f68000c1e9b00 */
[----:B------:R-:W5:Y:S01]  /*2d50*/  LDG.E.64.CONSTANT R10, desc[UR6][R16.64+0x3008] ;  /* 0x00300806100a7981 */ /* 0x000f62000c1e9b00 */
[----:B------:R-:W-:Y:S01]  /*2d60*/  UISETP.GE.U32.AND UP0, UPT, UR5, 0x800, UPT ;  /* 0x000008000500788c */ /* 0x000fe2000bf06070 */
[----:B--2---:R-:W-:Y:S01]  /*2d70*/  DSETP.GEU.AND P4, PT, R20, R2, PT ;  /* 0x000000021400722a */ /* 0x004fe20003f8e000 */
[----:B---3--:R-:W-:-:S13]  /*2d80*/  IMAD.MOV.U32 R4, RZ, RZ, R18 ;  /* 0x000000ffff047224 */ /* 0x008fda00078e0012 */
[----:B----4-:R-:W-:-:S13]  /*2d90*/  @P4 ISETP.GE.AND P0, PT, R22, R4, PT ;  /* 0x000000041600420c */ /* 0x010fda0003f06270 */
[----:B------:R-:W-:-:S06]  /*2da0*/  @P4 DSETP.GEU.AND P0, PT, R2, R20, !P0 ;  /* 0x000000140200422a */ /* 0x000fcc000470e000 */
[----:B------:R-:W-:Y:S02]  /*2db0*/  @P4 FSEL R0, R2, R20, P0 ;  /* 0x0000001402004208 */ /* 0x000fe40000000000 */
[----:B------:R-:W-:Y:S02]  /*2dc0*/  @P4 FSEL R21, R3, R21, P0 ;  /* 0x0000001503154208 */ /* 0x000fe40000000000 */
[----:B------:R-:W-:Y:S01]  /*2dd0*/  @P4 SEL R4, R4, R22, P0 ;  /* 0x0000001604044207 */ /* 0x000fe20000000000 */
[----:B------:R-:W-:Y:S01]  /*2de0*/  @P4 IMAD.MOV.U32 R2, RZ, RZ, R0 ;  /* 0x000000ffff024224 */ /* 0x000fe200078e0000 */
[----:B------:R-:W-:Y:S01]  /*2df0*/  @P4 SEL R19, R19, R23, P0 ;  /* 0x0000001713134207 */ /* 0x000fe20000000000 */
[----:B------:R-:W-:-:S06]  /*2e00*/  @P4 IMAD.MOV.U32 R3, RZ, RZ, R21 ;  /* 0x000000ffff034224 */ /* 0x000fcc00078e0015 */
[----:B-----5:R-:W-:-:S14]  /*2e10*/  DSETP.GT.AND P3, PT, R2, R24, PT ;  /* 0x000000180200722a */ /* 0x020fdc0003f64000 */
[----:B------:R-:W-:-:S13]  /*2e20*/  @!P3 ISETP.GE.AND P1, PT, R26, R4, PT ;  /* 0x000000041a00b20c */ /* 0x000fda0003f26270 */
[----:B------:R-:W-:-:S06]  /*2e30*/  @!P3 DSETP.GEU.AND P1, PT, R2, R24, !P1 ;  /* 0x000000180200b22a */ /* 0x000fcc0004f2e000 */
[----:B------:R-:W-:Y:S01]  /*2e40*/  @!P3 FSEL R0, R2, R24, P1 ;  /* 0x000000180200b208 */ /* 0x000fe20000800000 */
[----:B------:R-:W-:Y:S01]  /*2e50*/  IMAD.MOV.U32 R24, RZ, RZ, 0x400 ;  /* 0x00000400ff187424 */ /* 0x000fe200078e00ff */
[----:B------:R-:W-:Y:S02]  /*2e60*/  @!P3 FSEL R25, R3, R25, P1 ;  /* 0x000000190319b208 */ /* 0x000fe40000800000 */
[----:B------:R-:W-:Y:S01]  /*2e70*/  @!P3 SEL R4, R4, R26, P1 ;  /* 0x0000001a0404b207 */ /* 0x000fe20000800000 */
[----:B------:R-:W-:Y:S01]  /*2e80*/  @!P3 IMAD.MOV.U32 R2, RZ, RZ, R0 ;  /* 0x000000ffff02b224 */ /* 0x000fe200078e0000 */
[----:B------:R-:W-:Y:S01]  /*2e90*/  @!P3 SEL R19, R19, R27, P1 ;  /* 0x0000001b1313b207 */ /* 0x000fe20000800000 */
[----:B------:R-:W-:-:S06]  /*2ea0*/  @!P3 IMAD.MOV.U32 R3, RZ, RZ, R25 ;  /* 0x000000ffff03b224 */ /* 0x000fcc00078e0019 */
[----:B------:R-:W-:-:S14]  /*2eb0*/  DSETP.GT.AND P5, PT, R2, R28, PT ;  /* 0x0000001c0200722a */ /* 0x000fdc0003fa4000 */
[----:B------:R-:W-:-:S13]  /*2ec0*/  @!P5 ISETP.GE.AND P2, PT, R10, R4, PT ;  /* 0x000000040a00d20c */ /* 0x000fda0003f46270 */
[----:B------:R-:W-:-:S06]  /*2ed0*/  @!P5 DSETP.GEU.AND P0, PT, R2, R28, !P2 ;  /* 0x0000001c0200d22a */ /* 0x000fcc000570e000 */
[----:B------:R-:W-:Y:S02]  /*2ee0*/  @!P5 SEL R19, R19, R11, P0 ;  /* 0x0000000b1313d207 */ /* 0x000fe40000000000 */
[----:B------:R-:W-:Y:S02]  /*2ef0*/  @!P5 FSEL R20, R2, R28, P0 ;  /* 0x0000001c0214d208 */ /* 0x000fe40000000000 */
[----:B------:R-:W-:Y:S02]  /*2f00*/  @!P5 FSEL R29, R3, R29, P0 ;  /* 0x0000001d031dd208 */ /* 0x000fe40000000000 */
[----:B------:R-:W-:Y:S01]  /*2f10*/  SHF.R.U32.HI R18, RZ, 0x10, R19 ;  /* 0x00000010ff127819 */ /* 0x000fe20000011613 */
[----:B------:R-:W-:Y:S01]  /*2f20*/  @!P5 IMAD.MOV.U32 R2, RZ, RZ, R20 ;  /* 0x000000ffff02d224 */ /* 0x000fe200078e0014 */
[----:B------:R-:W-:Y:S01]  /*2f30*/  @!P5 SEL R4, R4, R10, P0 ;  /* 0x0000000a0404d207 */ /* 0x000fe20000000000 */
[----:B------:R-:W-:Y:S01]  /*2f40*/  @!P5 IMAD.MOV.U32 R3, RZ, RZ, R29 ;  /* 0x000000ffff03d224 */ /* 0x000fe200078e001d */
[----:B------:R-:W-:-:S02]  /*2f50*/  SHF.R.U32.HI R7, RZ, 0x8, R19 ;  /* 0x00000008ff077819 */ /* 0x000fc40000011613 */
[----:B------:R-:W-:Y:S02]  /*2f60*/  SHF.R.U32.HI R11, RZ, 0x18, R19 ;  /* 0x00000018ff0b7819 */ /* 0x000fe40000011613 */
[----:B------:R-:W-:Y:S02]  /*2f70*/  PRMT R0, R19, 0x7610, R0 ;  /* 0x0000761013007816 */ /* 0x000fe40000000000 */
[----:B------:R-:W-:Y:S01]  /*2f80*/  PRMT R10, R18, 0x7610, R10 ;  /* 0x00007610120a7816 */ /* 0x000fe2000000000a */
[----:B------:R-:W-:Y:S06]  /*2f90*/  BRA.U !UP0, `(.L_x_17) ;  /* 0x00000005082c7547 */ /* 0x000fec000b800000 */
[----:B------:R-:W-:Y:S01]  /*2fa0*/  IMAD.MOV.U32 R24, RZ, RZ, 0x400 ;  /* 0x00000400ff187424 */ /* 0x000fe200078e00ff */
[----:B------:R-:W0:Y:S01]  /*2fb0*/  LDCU UR4, c[0x0][0x390] ;  /* 0x00007200ff0477ac */ /* 0x000e220008000800 */
[----:B------:R-:W-:-:S12]  /*2fc0*/  UIADD3 UR8, UPT, UPT, UR5, -0x400, URZ ;  /* 0xfffffc0005087890 */ /* 0x000fd8000fffe0ff */
.L_x_19:
[----:B------:R-:W-:-:S05]  /*2fd0*/  IMAD.WIDE R10, R24, 0x10, R16 ;  /* 0x00000010180a7825 */ /* 0x000fca00078e0210 */
[----:B------:R-:W2:Y:S04]  /*2fe0*/  LDG.E.64.CONSTANT R30, desc[UR6][R10.64+0x8] ;  /* 0x000008060a1e7981 */ /* 0x000ea8000c1e9b00 */
[----:B------:R-:W3:Y:S04]  /*2ff0*/  LDG.E.64.CONSTANT R32, desc[UR6][R10.64] ;  /* 0x000000060a207981 */ /* 0x000ee8000c1e9b00 */
[----:B------:R-:W4:Y:S04]  /*3000*/  LDG.E.64.CONSTANT R18, desc[UR6][R10.64+0x1008] ;  /* 0x001008060a127981 */ /* 0x000f28000c1e9b00 */
[----:B------:R-:W5:Y:S04]  /*3010*/  LDG.E.64.CONSTANT R34, desc[UR6][R10.64+0x1000] ;  /* 0x001000060a227981 */ /* 0x000f68000c1e9b00 */
[----:B------:R-:W5:Y:S04]  /*3020*/  LDG.E.64.CONSTANT R20, desc[UR6][R10.64+0x2008] ;  /* 0x002008060a147981 */ /* 0x000f68000c1e9b00 */
[----:B------:R-:W5:Y:S04]  /*3030*/  LDG.E.64.CONSTANT R28, desc[UR6][R10.64+0x2000] ;  /* 0x002000060a1c7981 */ /* 0x000f68000c1e9b00 */
[----:B------:R-:W5:Y:S04]  /*3040*/  LDG.E.64.CONSTANT R22, desc[UR6][R10.64+0x3008] ;  /* 0x003008060a167981 */ /* 0x000f68000c1e9b00 */
[----:B------:R1:W5:Y:S01]  /*3050*/  LDG.E.64.CONSTANT R26, desc[UR6][R10.64+0x3000] ;  /* 0x003000060a1a7981 */ /* 0x000362000c1e9b00 */
[----:B0-----:R-:W-:Y:S01]  /*3060*/  UMOV UR5, UR4 ;  /* 0x0000000400057c82 */ /* 0x001fe20008000000 */
[----:B------:R-:W-:-:S02]  /*3070*/  PRMT R7, RZ, 0x7610, R7 ;  /* 0x00007610ff077816 */ /* 0x000fc40000000007 */
[----:B------:R-:W-:-:S04]  /*3080*/  IADD3 R0, PT, PT, -R24, UR5, RZ ;  /* 0x0000000518007c10 */ /* 0x000fc8000fffe1ff */
[----:B------:R-:W-:Y:S02]  /*3090*/  ISETP.GE.AND P4, PT, R0, 0x400, PT ;  /* 0x000004000000780c */ /* 0x000fe40003f86270 */
[----:B-1----:R-:W-:Y:S02]  /*30a0*/  PRMT R11, RZ, 0x7610, R11 ;  /* 0x00007610ff0b7816 */ /* 0x002fe4000000000b */
[----:B------:R-:W-:Y:S02]  /*30b0*/  PRMT R10, RZ, 0x7610, R10 ;  /* 0x00007610ff0a7816 */ /* 0x000fe4000000000a */
[----:B--2---:R-:W-:-:S13]  /*30c0*/  ISETP.GE.AND P0, PT, R30, R4, PT ;  /* 0x000000041e00720c */ /* 0x004fda0003f06270 */
[----:B---3--:R-:W-:-:S06]  /*30d0*/  DSETP.GEU.AND P0, PT, R2, R32, !P0 ;  /* 0x000000200200722a */ /* 0x008fcc000470e000 */
[----:B------:R-:W-:-:S14]  /*30e0*/  DSETP.GT.OR P0, PT, R2, R32, P0 ;  /* 0x000000200200722a */ /* 0x000fdc0000704400 */
[----:B------:R-:W-:Y:S01]  /*30f0*/  @!P0 IMAD.MOV.U32 R4, RZ, RZ, R30 ;  /* 0x000000ffff048224 */ /* 0x000fe200078e001e */
[----:B------:R-:W-:Y:S01]  /*3100*/  @!P0 SHF.R.U32.HI R0, RZ, 0x18, R31 ;  /* 0x00000018ff008819 */ /* 0x000fe2000001161f */
[----:B------:R-:W-:Y:S02]  /*3110*/  @!P0 IMAD.MOV.U32 R2, RZ, RZ, R32 ;  /* 0x000000ffff028224 */ /* 0x000fe400078e0020 */
[----:B------:R-:W-:Y:S01]  /*3120*/  @!P0 IMAD.MOV.U32 R3, RZ, RZ, R33 ;  /* 0x000000ffff038224 */ /* 0x000fe200078e0021 */
[----:B----4-:R-:W-:Y:S02]  /*3130*/  ISETP.GE.AND P1, PT, R18, R4, PT ;  /* 0x000000041200720c */ /* 0x010fe40003f26270 */
[----:B------:R-:W-:Y:S02]  /*3140*/  @!P0 PRMT R11, R0, 0x7610, R11 ;  /* 0x00007610000b8816 */ /* 0x000fe4000000000b */
[----:B------:R-:W-:-:S04]  /*3150*/  PRMT R0, RZ, 0x7610, R0 ;  /* 0x00007610ff007816 */ /* 0x000fc80000000000 */
[----:B------:R-:W-:-:S05]  /*3160*/  @!P0 PRMT R0, R31, 0x7610, R0 ;  /* 0x000076101f008816 */ /* 0x000fca0000000000 */
[----:B-----5:R-:W-:-:S06]  /*3170*/  DSETP.GEU.AND P1, PT, R2, R34, !P1 ;  /* 0x000000220200722a */ /* 0x020fcc0004f2e000 */
[----:B------:R-:W-:-:S14]  /*3180*/  DSETP.GT.OR P1, PT, R2, R34, P1 ;  /* 0x000000220200722a */ /* 0x000fdc0000f24400 */
[----:B------:R-:W-:Y:S01]  /*3190*/  @!P1 IMAD.MOV.U32 R4, RZ, RZ, R18 ;  /* 0x000000ffff049224 */ /* 0x000fe200078e0012 */
[----:B------:R-:W-:Y:S01]  /*31a0*/  @!P0 SHF.R.U32.HI R18, RZ, 0x8, R31 ;  /* 0x00000008ff128819 */ /* 0x000fe2000001161f */
[----:B------:R-:W-:Y:S01]  /*31b0*/  @!P1 IMAD.MOV.U32 R2, RZ, RZ, R34 ;  /* 0x000000ffff029224 */ /* 0x000fe200078e0022 */
[----:B------:R-:W-:Y:S01]  /*31c0*/  @!P1 SHF.R.U32.HI R25, RZ, 0x18, R19 ;  /* 0x00000018ff199819 */ /* 0x000fe20000011613 */
[----:B------:R-:W-:Y:S01]  /*31d0*/  @!P1 IMAD.MOV.U32 R3, RZ, RZ, R35 ;  /* 0x000000ffff039224 */ /* 0x000fe200078e0023 */
[----:B------:R-:W-:Y:S02]  /*31e0*/  ISETP.GE.AND P2, PT, R20, R4, PT ;  /* 0x000000041400720c */ /* 0x000fe40003f46270 */
[----:B------:R-:W-:Y:S02]  /*31f0*/  @!P0 PRMT R7, R18, 0x7610, R7 ;  /* 0x0000761012078816 */ /* 0x000fe40000000007 */
[----:B------:R-:W-:Y:S02]  /*3200*/  @!P1 SHF.R.U32.HI R18, RZ, 0x8, R19 ;  /* 0x00000008ff129819 */ /* 0x000fe40000011613 */
[----:B------:R-:W-:-:S02]  /*3210*/  @!P1 PRMT R0, R19, 0x7610, R0 ;  /* 0x0000761013009816 */ /* 0x000fc40000000000 */
[----:B------:R-:W-:Y:S02]  /*3220*/  @!P1 PRMT R7, R18, 0x7610, R7 ;  /* 0x0000761012079816 */ /* 0x000fe40000000007 */
[----:B------:R-:W-:-:S03]  /*3230*/  @!P1 PRMT R11, R25, 0x7610, R11 ;  /* 0x00007610190b9816 */ /* 0x000fc6000000000b */
[----:B------:R-:W-:-:S06]  /*3240*/  DSETP.GEU.AND P2, PT, R2, R28, !P2 ;  /* 0x0000001c0200722a */ /* 0x000fcc000574e000 */
        /* <DEDUP_REMOVED lines=9> */
[----:B------:R-:W-:-:S02]  /*32e0*/  @!P3 SHF.R.U32.HI R19, RZ, 0x10, R21 ;  /* 0x00000010ff13b819 */ /* 0x000fc40000011615 */
[----:B------:R-:W-:Y:S02]  /*32f0*/  @!P1 PRMT R10, R20, 0x7610, R10 ;  /* 0x00007610140a9816 */ /* 0x000fe4000000000a */
[----:B------:R-:W-:Y:S02]  /*3300*/  @!P3 SHF.R.U32.HI R20, RZ, 0x18, R21 ;  /* 0x00000018ff14b819 */ /* 0x000fe40000011615 */
[----:B------:R-:W-:Y:S01]  /*3310*/  @!P3 PRMT R10, R19, 0x7610, R10 ;  /* 0x00007610130ab816 */ /* 0x000fe2000000000a */
[C-C-:B------:R-:W-:Y:S01]  /*3320*/  DSETP.GEU.AND P2, PT, R2.reuse, R26.reuse, !P2 ;  /* 0x0000001a0200722a */ /* 0x140fe2000574e000 */
[----:B------:R-:W-:Y:S02]  /*3330*/  @!P3 PRMT R11, R20, 0x7610, R11 ;  /* 0x00007610140bb816 */ /* 0x000fe4000000000b */
[----:B------:R-:W-:Y:S02]  /*3340*/  @!P3 PRMT R7, R18, 0x7610, R7 ;  /* 0x000076101207b816 */ /* 0x000fe40000000007 */
[----:B------:R-:W-:Y:S01]  /*3350*/  @!P3 PRMT R0, R21, 0x7610, R0 ;  /* 0x000076101500b816 */ /* 0x000fe20000000000 */
        /* <DEDUP_REMOVED lines=12> */
[----:B------:R-:W-:-:S05]  /*3420*/  VIADD R24, R24, 0x400 ;  /* 0x0000040018187836 */ /* 0x000fca0000000000 */
[----:B------:R-:W-:-:S13]  /*3430*/  ISETP.GT.AND P0, PT, R24, UR8, PT ;  /* 0x0000000818007c0c */ /* 0x000fda000bf04270 */
[----:B------:R-:W-:Y:S05]  /*3440*/  @!P0 BRA `(.L_x_19) ;  /* 0xfffffff800e08947 */ /* 0x000fea000383ffff */
.L_x_17:
[----:B------:R-:W-:-:S13]  /*3450*/  ISETP.GE.AND P0, PT, R24, UR5, PT ;  /* 0x0000000518007c0c */ /* 0x000fda000bf06270 */
[----:B------:R-:W-:Y:S05]  /*3460*/  @P0 BRA `(.L_x_18) ;  /* 0x0000000400d80947 */ /* 0x000fea0003800000 */
[----:B------:R-:W-:Y:S01]  /*3470*/  IADD3 R36, PT, PT, -R24, UR5, RZ ;  /* 0x0000000518247c10 */ /* 0x000fe2000fffe1ff */
[----:B------:R-:W-:Y:S03]  /*3480*/  BSSY.RECONVERGENT B1, `(.L_x_18) ;  /* 0x0000074000017945 */ /* 0x000fe60003800200 */
[----:B------:R-:W-:-:S13]  /*3490*/  ISETP.GE.AND P0, PT, R5, R36, PT ;  /* 0x000000240500720c */ /* 0x000fda0003f06270 */
[----:B------:R-:W-:Y:S05]  /*34a0*/  @P0 BRA `(.L_x_20) ;  /* 0x0000000400c40947 */ /* 0x000fea0003800000 */
[----:B------:R-:W-:Y:S01]  /*34b0*/  LOP3.LUT R17, RZ, R5, RZ, 0x33, !PT ;  /* 0x00000005ff117212 */ /* 0x000fe200078e33ff */
[----:B------:R-:W-:Y:S01]  /*34c0*/  BSSY.RECONVERGENT B2, `(.L_x_21) ;  /* 0x0000022000027945 */ /* 0x000fe20003800200 */
[----:B------:R-:W-:Y:S02]  /*34d0*/  IMAD.MOV.U32 R37, RZ, RZ, R5 ;  /* 0x000000ffff257224 */ /* 0x000fe400078e0005 */
[----:B------:R-:W-:-:S04]  /*34e0*/  IADD3 R18, PT, PT, -R24, UR5, R17 ;  /* 0x0000000518127c10 */ /* 0x000fc8000fffe111 */
[C---:B------:R-:W-:Y:S02]  /*34f0*/  LOP3.LUT R16, R18.reuse, 0x300, RZ, 0xc0, !PT ;  /* 0x0000030012107812 */ /* 0x040fe400078ec0ff */
[----:B------:R-:W-:Y:S02]  /*3500*/  ISETP.GE.U32.AND P1, PT, R18, 0x300, PT ;  /* 0x000003001200780c */ /* 0x000fe40003f26070 */
[----:B------:R-:W-:-:S13]  /*3510*/  ISETP.NE.AND P0, PT, R16, 0x300, PT ;  /* 0x000003001000780c */ /* 0x000fda0003f05270 */
[----:B------:R-:W-:Y:S05]  /*3520*/  @!P0 BRA `(.L_x_22) ;  /* 0x00000000006c8947 */ /* 0x000fea0003800000 */
[----:B------:R-:W0:Y:S01]  /*3530*/  LDC.64 R16, c[0x0][0x380] ;  /* 0x0000e000ff107b82 */ /* 0x000e220000000a00 */
[----:B------:R-:W-:Y:S01]  /*3540*/  LEA.HI R18, R18, 0x1, RZ, 0x18 ;  /* 0x0000000112127811 */ /* 0x000fe200078fc0ff */
[----:B------:R-:W-:Y:S02]  /*3550*/  IMAD.IADD R25, R5, 0x1, R24 ;  /* 0x0000000105197824 */ /* 0x000fe400078e0218 */
[----:B------:R-:W-:Y:S01]  /*3560*/  IMAD.MOV.U32 R37, RZ, RZ, R5 ;  /* 0x000000ffff257224 */ /* 0x000fe200078e0005 */
[----:B------:R-:W-:-:S05]  /*3570*/  LOP3.LUT R18, R18, 0x3, RZ, 0xc0, !PT ;  /* 0x0000000312127812 */ /* 0x000fca00078ec0ff */
[----:B------:R-:W-:-:S07]  /*3580*/  IMAD.MOV R26, RZ, RZ, -R18 ;  /* 0x000000ffff1a7224 */ /* 0x000fce00078e0a12 */
.L_x_23:
[----:B0-----:R-:W-:-:S05]  /*3590*/  IMAD.WIDE.U32 R20, R25, 0x10, R16 ;  /* 0x0000001019147825 */ /* 0x001fca00078e0010 */
[----:B------:R-:W2:Y:S04]  /*35a0*/  LDG.E.64.CONSTANT R18, desc[UR6][R20.64+0x8] ;  /* 0x0000080614127981 */ /* 0x000ea8000c1e9b00 */
[----:B------:R-:W3:Y:S01]  /*35b0*/  LDG.E.64.CONSTANT R22, desc[UR6][R20.64] ;  /* 0x0000000614167981 */ /* 0x000ee2000c1e9b00 */
[----:B------:R-:W-:Y:S02]  /*35c0*/  VIADD R26, R26, 0x1 ;  /* 0x000000011a1a7836 */ /* 0x000fe40000000000 */
[----:B------:R-:W-:Y:S02]  /*35d0*/  VIADD R37, R37, 0x100 ;  /* 0x0000010025257836 */ /* 0x000fe40000000000 */
[----:B------:R-:W-:Y:S01]  /*35e0*/  VIADD R25, R25, 0x100 ;  /* 0x0000010019197836 */ /* 0x000fe20000000000 */
[----:B------:R-:W-:-:S02]  /*35f0*/  ISETP.NE.AND P2, PT, R26, RZ, PT ;  /* 0x000000ff1a00720c */ /* 0x000fc40003f45270 */
[----:B--2---:R-:W-:-:S13]  /*3600*/  ISETP.GE.AND P0, PT, R18, R4, PT ;  /* 0x000000041200720c */ /* 0x004fda0003f06270 */
[----:B---3--:R-:W-:-:S06]  /*3610*/  DSETP.GEU.AND P0, PT, R2, R22, !P0 ;  /* 0x000000160200722a */ /* 0x008fcc000470e000 */
        /* <DEDUP_REMOVED lines=12> */
.L_x_22:
[----:B------:R-:W-:Y:S05]  /*36e0*/  BSYNC.RECONVERGENT B2 ;  /* 0x0000000000027941 */ /* 0x000fea0003800200 */
.L_x_21:
[----:B------:R-:W-:Y:S05]  /*36f0*/  @!P1 BRA `(.L_x_20) ;  /* 0x0000000400309947 */ /* 0x000fea0003800000 */
[----:B------:R-:W0:Y:S01]  /*3700*/  LDCU.64 UR8, c[0x0][0x380] ;  /* 0x00007000ff0877ac */ /* 0x000e220008000a00 */
[----:B------:R-:W1:Y:S01]  /*3710*/  LDC.64 R16, c[0x0][0x380] ;  /* 0x0000e000ff107b82 */ /* 0x000e620000000a00 */
[C---:B------:R-:W-:Y:S01]  /*3720*/  IADD3 R23, P0, PT, R37.reuse, R24, RZ ;  /* 0x0000001825177210 */ /* 0x040fe20007f1e0ff */
[----:B------:R-:W-:-:S04]  /*3730*/  IMAD.IADD R39, R37, 0x1, R24 ;  /* 0x0000000125277824 */ /* 0x000fc800078e0218 */
[----:B------:R-:W-:Y:S01]  /*3740*/  IMAD.X R18, RZ, RZ, RZ, P0 ;  /* 0x000000ffff127224 */ /* 0x000fe200000e06ff */
[----:B0-----:R-:W-:-:S04]  /*3750*/  LEA R22, P1, R23, UR8, 0x4 ;  /* 0x0000000817167c11 */ /* 0x001fc8000f8220ff */
[----:B------:R-:W-:Y:S02]  /*3760*/  IADD3 R22, P0, PT, R22, 0x3008, RZ ;  /* 0x0000300816167810 */ /* 0x000fe40007f1e0ff */
[----:B------:R-:W-:-:S05]  /*3770*/  LEA.HI.X R23, R23, UR9, R18, 0x4, P1 ;  /* 0x0000000917177c11 */ /* 0x000fca00088f2412 */
[----:B------:R-:W-:-:S07]  /*3780*/  IMAD.X R23, RZ, RZ, R23, P0 ;  /* 0x000000ffff177224 */ /* 0x000fce00000e0617 */
.L_x_24:
[----:B-1----:R-:W-:Y:S01]  /*3790*/  IMAD.WIDE.U32 R40, R39, 0x10, R16 ;  /* 0x0000001027287825 */ /* 0x002fe200078e0010 */
        /* <DEDUP_REMOVED lines=8> */
[----:B------:R-:W-:-:S02]  /*3820*/  VIADD R37, R37, 0x400 ;  /* 0x0000040025257836 */ /* 0x000fc40000000000 */
[----:B------:R-:W-:Y:S01]  /*3830*/  VIADD R39, R39, 0x400 ;  /* 0x0000040027277836 */ /* 0x000fe20000000000 */
[----:B0-----:R-:W-:-:S05]  /*3840*/  IADD3 R22, P4, PT, R22, 0x4000, RZ ;  /* 0x0000400016167810 */ /* 0x001fca0007f9e0ff */
[----:B------:R-:W-:Y:S01]  /*3850*/  IMAD.X R23, RZ, RZ, R23, P4 ;  /* 0x000000ffff177224 */ /* 0x000fe200020e0617 */
[----:B---3--:R-:W-:-:S13]  /*3860*/  ISETP.GE.AND P0, PT, R18, R4, PT ;  /* 0x000000041200720c */ /* 0x008fda0003f06270 */
[----:B----4-:R-:W-:-:S06]  /*3870*/  DSETP.GEU.AND P0, PT, R2, R20, !P0 ;  /* 0x000000140200722a */ /* 0x010fcc000470e000 */
[----:B------:R-:W-:-:S14]  /*3880*/  DSETP.GT.OR P0, PT, R2, R20, P0 ;  /* 0x000000140200722a */ /* 0x000fdc0000704400 */
[----:B------:R-:W-:-:S05]  /*3890*/  @!P0 IMAD.MOV.U32 R4, RZ, RZ, R18 ;  /* 0x000000ffff048224 */ /* 0x000fca00078e0012 */
[----:B--2---:R-:W-:Y:S01]  /*38a0*/  ISETP.GE.AND P1, PT, R24, R4, PT ;  /* 0x000000041800720c */ /* 0x004fe20003f26270 */
[----:B------:R-:W-:Y:S02]  /*38b0*/  @!P0 IMAD.MOV.U32 R2, RZ, RZ, R20 ;  /* 0x000000ffff028224 */ /* 0x000fe400078e0014 */
[----:B------:R-:W-:-:S10]  /*38c0*/  @!P0 IMAD.MOV.U32 R3, RZ, RZ, R21 ;  /* 0x000000ffff038224 */ /* 0x000fd400078e0015 */
[----:B-----5:R-:W-:-:S06]  /*38d0*/  DSETP.GEU.AND P1, PT, R2, R26, !P1 ;  /* 0x0000001a0200722a */ /* 0x020fcc0004f2e000 */
[----:B------:R-:W-:-:S14]  /*38e0*/  DSETP.GT.OR P1, PT, R2, R26, P1 ;  /* 0x0000001a0200722a */ /* 0x000fdc0000f24400 */
[----:B------:R-:W-:-:S05]  /*38f0*/  @!P1 IMAD.MOV.U32 R4, RZ, RZ, R24 ;  /* 0x000000ffff049224 */ /* 0x000fca00078e0018 */
[----:B------:R-:W-:Y:S01]  /*3900*/  ISETP.GE.AND P2, PT, R28, R4, PT ;  /* 0x000000041c00720c */ /* 0x000fe20003f46270 */
[----:B------:R-:W-:Y:S02]  /*3910*/  @!P1 IMAD.MOV.U32 R2, RZ, RZ, R26 ;  /* 0x000000ffff029224 */ /* 0x000fe400078e001a */
[----:B------:R-:W-:-:S10]  /*3920*/  @!P1 IMAD.MOV.U32 R3, RZ, RZ, R27 ;  /* 0x000000ffff039224 */ /* 0x000fd400078e001b */
[----:B------:R-:W-:-:S06]  /*3930*/  DSETP.GEU.AND P2, PT, R2, R30, !P2 ;  /* 0x0000001e0200722a */ /* 0x000fcc000574e000 */
[----:B------:R-:W-:-:S14]  /*3940*/  DSETP.GT.OR P3, PT, R2, R30, P2 ;  /* 0x0000001e0200722a */ /* 0x000fdc0001764400 */
[----:B------:R-:W-:-:S05]  /*3950*/  @!P3 IMAD.MOV.U32 R4, RZ, RZ, R28 ;  /* 0x000000ffff04b224 */ /* 0x000fca00078e001c */
[----:B------:R-:W-:Y:S01]  /*3960*/  ISETP.GE.AND P2, PT, R32, R4, PT ;  /* 0x000000042000720c */ /* 0x000fe20003f46270 */
[----:B------:R-:W-:Y:S02]  /*3970*/  @!P3 IMAD.MOV.U32 R2, RZ, RZ, R30 ;  /* 0x000000ffff02b224 */ /* 0x000fe400078e001e */
[----:B------:R-:W-:Y:S01]  /*3980*/  @!P3 IMAD.MOV.U32 R3, RZ, RZ, R31 ;  /* 0x000000ffff03b224 */ /* 0x000fe200078e001f */
[--C-:B------:R-:W-:Y:S02]  /*3990*/  @!P0 SHF.R.U32.HI R21, RZ, 0x18, R19.reuse ;  /* 0x00000018ff158819 */ /* 0x100fe40000011613 */
[--C-:B------:R-:W-:Y:S02]  /*39a0*/  @!P0 SHF.R.U32.HI R20, RZ, 0x10, R19.reuse ;  /* 0x00000010ff148819 */ /* 0x100fe40000011613 */
[----:B------:R-:W-:-:S05]  /*39b0*/  @!P0 SHF.R.U32.HI R18, RZ, 0x8, R19 ;  /* 0x00000008ff128819 */ /* 0x000fca0000011613 */
[----:B------:R-:W-:Y:S01]  /*39c0*/  DSETP.GEU.AND P2, PT, R2, R34, !P2 ;  /* 0x000000220200722a */ /* 0x000fe2000574e000 */
[----:B------:R-:W-:Y:S02]  /*39d0*/  @!P0 PRMT R11, R21, 0x7610, R11 ;  /* 0x00007610150b8816 */ /* 0x000fe4000000000b */
[----:B------:R-:W-:-:S03]  /*39e0*/  @!P0 PRMT R10, R20, 0x7610, R10 ;  /* 0x00007610140a8816 */ /* 0x000fc6000000000a */
[----:B------:R-:W-:Y:S01]  /*39f0*/  DSETP.GT.OR P2, PT, R2, R34, P2 ;  /* 0x000000220200722a */ /* 0x000fe20001744400 */
[----:B------:R-:W-:Y:S02]  /*3a00*/  @!P0 PRMT R7, R18, 0x7610, R7 ;  /* 0x0000761012078816 */ /* 0x000fe40000000007 */
[----:B------:R-:W-:Y:S02]  /*3a10*/  @!P0 PRMT R0, R19, 0x7610, R0 ;  /* 0x0000761013008816 */ /* 0x000fe40000000000 */
[----:B------:R-:W-:Y:S02]  /*3a20*/  ISETP.GE.AND P0, PT, R37, R36, PT ;  /* 0x000000242500720c */ /* 0x000fe40003f06270 */
[--C-:B------:R-:W-:Y:S02]  /*3a30*/  @!P1 SHF.R.U32.HI R20, RZ, 0x18, R25.reuse ;  /* 0x00000018ff149819 */ /* 0x100fe40000011619 */
[--C-:B------:R-:W-:Y:S02]  /*3a40*/  @!P1 SHF.R.U32.HI R19, RZ, 0x10, R25.reuse ;  /* 0x00000010ff139819 */ /* 0x100fe40000011619 */
[----:B------:R-:W-:-:S02]  /*3a50*/  @!P1 SHF.R.U32.HI R18, RZ, 0x8, R25 ;  /* 0x00000008ff129819 */ /* 0x000fc40000011619 */
[----:B------:R-:W-:Y:S02]  /*3a60*/  @!P1 PRMT R11, R20, 0x7610, R11 ;  /* 0x00007610140b9816 */ /* 0x000fe4000000000b */
[----:B------:R-:W-:Y:S02]  /*3a70*/  @!P1 PRMT R10, R19, 0x7610, R10 ;  /* 0x00007610130a9816 */ /* 0x000fe4000000000a */
[----:B------:R-:W-:Y:S02]  /*3a80*/  @!P1 PRMT R7, R18, 0x7610, R7 ;  /* 0x0000761012079816 */ /* 0x000fe40000000007 */
[--C-:B------:R-:W-:Y:S02]  /*3a90*/  @!P3 SHF.R.U32.HI R20, RZ, 0x18, R29.reuse ;  /* 0x00000018ff14b819 */ /* 0x100fe4000001161d */
[--C-:B------:R-:W-:Y:S02]  /*3aa0*/  @!P3 SHF.R.U32.HI R19, RZ, 0x10, R29.reuse ;  /* 0x00000010ff13b819 */ /* 0x100fe4000001161d */
[----:B------:R-:W-:-:S02]  /*3ab0*/  @!P3 SHF.R.U32.HI R18, RZ, 0x8, R29 ;  /* 0x00000008ff12b819 */ /* 0x000fc4000001161d */
[----:B------:R-:W-:Y:S02]  /*3ac0*/  @!P1 PRMT R0, R25, 0x7610, R0 ;  /* 0x0000761019009816 */ /* 0x000fe40000000000 */
[----:B------:R-:W-:Y:S02]  /*3ad0*/  @!P3 PRMT R11, R20, 0x7610, R11 ;  /* 0x00007610140bb816 */ /* 0x000fe4000000000b */
[----:B------:R-:W-:Y:S02]  /*3ae0*/  @!P3 PRMT R10, R19, 0x7610, R10 ;  /* 0x00007610130ab816 */ /* 0x000fe4000000000a */
[----:B------:R-:W-:Y:S02]  /*3af0*/  @!P3 PRMT R7, R18, 0x7610, R7 ;  /* 0x000076101207b816 */ /* 0x000fe40000000007 */
[----:B------:R-:W-:Y:S02]  /*3b00*/  @!P3 PRMT R0, R29, 0x7610, R0 ;  /* 0x000076101d00b816 */ /* 0x000fe40000000000 */
[----:B------:R-:W-:-:S02]  /*3b10*/  @!P2 SHF.R.U32.HI R20, RZ, 0x18, R33 ;  /* 0x00000018ff14a819 */ /* 0x000fc40000011621 */
[--C-:B------:R-:W-:Y:S02]  /*3b20*/  @!P2 SHF.R.U32.HI R19, RZ, 0x10, R33.reuse ;  /* 0x00000010ff13a819 */ /* 0x100fe40000011621 */
[----:B------:R-:W-:Y:S01]  /*3b30*/  @!P2 SHF.R.U32.HI R18, RZ, 0x8, R33 ;  /* 0x00000008ff12a819 */ /* 0x000fe20000011621 */
[----:B------:R-:W-:Y:S01]  /*3b40*/  @!P2 IMAD.MOV.U32 R2, RZ, RZ, R34 ;  /* 0x000000ffff02a224 */ /* 0x000fe200078e0022 */
[----:B------:R-:W-:Y:S01]  /*3b50*/  @!P2 PRMT R11, R20, 0x7610, R11 ;  /* 0x00007610140ba816 */ /* 0x000fe2000000000b */
[----:B------:R-:W-:Y:S01]  /*3b60*/  @!P2 IMAD.MOV.U32 R3, RZ, RZ, R35 ;  /* 0x000000ffff03a224 */ /* 0x000fe200078e0023 */
[----:B------:R-:W-:Y:S01]  /*3b70*/  @!P2 PRMT R10, R19, 0x7610, R10 ;  /* 0x00007610130aa816 */ /* 0x000fe2000000000a */
[----:B------:R-:W-:Y:S01]  /*3b80*/  @!P2 IMAD.MOV.U32 R4, RZ, RZ, R32 ;  /* 0x000000ffff04a224 */ /* 0x000fe200078e0020 */
[----:B------:R-:W-:Y:S02]  /*3b90*/  @!P2 PRMT R7, R18, 0x7610, R7 ;  /* 0x000076101207a816 */ /* 0x000fe40000000007 */
[----:B------:R-:W-:Y:S01]  /*3ba0*/  @!P2 PRMT R0, R33, 0x7610, R0 ;  /* 0x000076102100a816 */ /* 0x000fe20000000000 */
[----:B------:R-:W-:Y:S06]  /*3bb0*/  @!P0 BRA `(.L_x_24) ;  /* 0xfffffff800f48947 */ /* 0x000fec000383ffff */
.L_x_20:
[----:B------:R-:W-:Y:S05]  /*3bc0*/  BSYNC.RECONVERGENT B1 ;  /* 0x0000000000017941 */ /* 0x000fea0003800200 */
.L_x_18:
[----:B------:R-:W0:Y:S01]  /*3bd0*/  SHFL.DOWN PT, R17, R4, 0x1, 0x1f ;  /* 0x08201f0004117f89 */ /* 0x000e2200000e0000 */
[----:B------:R-:W-:Y:S02]  /*3be0*/  LOP3.LUT R20, R0, 0xff, RZ, 0xc0, !PT ;  /* 0x000000ff00147812 */ /* 0x000fe400078ec0ff */
[----:B------:R-:W-:Y:S01]  /*3bf0*/  ISETP.NE.AND P5, PT, R5, RZ, PT ;  /* 0x000000ff0500720c */ /* 0x000fe20003fa5270 */
[----:B------:R-:W1:Y:S01]  /*3c00*/  S2R R16, SR_LANEID ;  /* 0x0000000000107919 */ /* 0x000e620000000000 */
[----:B------:R-:W-:Y:S01]  /*3c10*/  PRMT R20, R7, 0x7604, R20 ;  /* 0x0000760407147816 */ /* 0x000fe20000000014 */
[----:B------:R-:W-:Y:S04]  /*3c20*/  SHFL.DOWN PT, R18, R2, 0x1, 0x1f ;  /* 0x08201f0002127f89 */ /* 0x000fe800000e0000 */
[----:B------:R-:W2:Y:S01]  /*3c30*/  SHFL.DOWN PT, R19, R3, 0x1, 0x1f ;  /* 0x08201f0003137f89 */ /* 0x000ea200000e0000 */
[----:B0-----:R-:W-:Y:S01]  /*3c40*/  ISETP.GE.AND P1, PT, R17, R4, PT ;  /* 0x000000041100720c */ /* 0x001fe20003f26270 */
[----:B--2---:R-:W-:-:S12]  /*3c50*/  DSETP.GT.AND P0, PT, R2, R18, PT ;  /* 0x000000120200722a */ /* 0x004fd80003f04000 */
[----:B------:R-:W-:Y:S01]  /*3c60*/  DSETP.GEU.AND P1, PT, R2, R18, !P1 ;  /* 0x000000120200722a */ /* 0x000fe20004f2e000 */
[----:B-1----:R-:W-:-:S05]  /*3c70*/  ISETP.GT.OR P0, PT, R16, 0x1e, P0 ;  /* 0x0000001e1000780c */ /* 0x002fca0000704670 */
        /* <DEDUP_REMOVED lines=22> */
[----:B------:R-:W-:-:S03]  /*3de0*/  @!P3 SHF.R.U32.HI R17, RZ, 0x18, R20 ;  /* 0x00000018ff11b819 */ /* 0x000fc60000011614 */
[----:B------:R-:W-:Y:S02]  /*3df0*/  @!P2 IMAD.MOV.U32 R3, RZ, RZ, R19 ;  /* 0x000000ffff03a224 */ /* 0x000fe400078e0013 */
[----:B------:R-:W-:Y:S01]  /*3e00*/  @!P2 IMAD.MOV.U32 R2, RZ, RZ, R18 ;  /* 0x000000ffff02a224 */ /* 0x000fe200078e0012 */
[----:B------:R-:W-:Y:S01]  /*3e10*/  LOP3.LUT R18, R0, 0xff, RZ, 0xc0, !PT ;  /* 0x000000ff00127812 */ /* 0x000fe200078ec0ff */
[----:B------:R-:W-:Y:S01]  /*3e20*/  IMAD.U32 R19, R10, 0x10000, RZ ;  /* 0x000100000a137824 */ /* 0x000fe200078e00ff */
[----:B------:R-:W-:Y:S01]  /*3e30*/  @!P3 PRMT R11, R17, 0x7610, R11 ;  /* 0x00007610110bb816 */ /* 0x000fe2000000000b */
[----:B------:R-:W-:Y:S01]  /*3e40*/  @!P2 IMAD.MOV.U32 R4, RZ, RZ, R21 ;  /* 0x000000ffff04a224 */ /* 0x000fe200078e0015 */
[----:B------:R-:W-:Y:S02]  /*3e50*/  PRMT R18, R7, 0x7604, R18 ;  /* 0x0000760407127816 */ /* 0x000fe40000000012 */
[----:B------:R-:W-:Y:S02]  /*3e60*/  LOP3.LUT R19, R19, 0xff0000, RZ, 0xc0, !PT ;  /* 0x00ff000013137812 */ /* 0x000fe400078ec0ff */
[----:B------:R-:W0:Y:S01]  /*3e70*/  SHFL.DOWN PT, R21, R4, 0x4, 0x1f ;  /* 0x08801f0004157f89 */ /* 0x000e2200000e0000 */
[----:B------:R-:W-:-:S02]  /*3e80*/  LOP3.LUT R20, R11, 0xffff, RZ, 0xc0, !PT ;  /* 0x0000ffff0b147812 */ /* 0x000fc400078ec0ff */
[----:B------:R-:W-:Y:S02]  /*3e90*/  IMAD.IADD R17, R18, 0x1, R19 ;  /* 0x0000000112117824 */ /* 0x000fe400078e0213 */
[----:B------:R-:W-:Y:S02]  /*3ea0*/  SHFL.DOWN PT, R18, R2, 0x4, 0x1f ;  /* 0x08801f0002127f89 */ /* 0x000fe400000e0000 */
[----:B------:R-:W-:Y:S02]  /*3eb0*/  IMAD R20, R20, 0x1000000, R17 ;  /* 0x0100000014147824 */ /* 0x000fe400078e0211 */
[----:B------:R-:W1:Y:S04]  /*3ec0*/  SHFL.DOWN PT, R19, R3, 0x4, 0x1f ;  /* 0x08801f0003137f89 */ /* 0x000e6800000e0000 */
[----:B------:R-:W2:Y:S01]  /*3ed0*/  SHFL.DOWN PT, R20, R20, 0x2, 0x1f ;  /* 0x08401f0014147f89 */ /* 0x000ea200000e0000 */
[----:B0-----:R-:W-:Y:S01]  /*3ee0*/  ISETP.GE.AND P1, PT, R21, R4, PT ;  /* 0x000000041500720c */ /* 0x001fe20003f26270 */
[----:B-1----:R-:W-:Y:S01]  /*3ef0*/  DSETP.GT.AND P0, PT, R2, R18, PT ;  /* 0x000000120200722a */ /* 0x002fe20003f04000 */
[----:B--2---:R-:W-:-:S11]  /*3f00*/  @!P2 SHF.R.U32.HI R17, RZ, 0x8, R20 ;  /* 0x00000008ff11a819 */ /* 0x004fd60000011614 */
[----:B------:R-:W-:Y:S01]  /*3f10*/  DSETP.GEU.AND P1, PT, R2, R18, !P1 ;  /* 0x000000120200722a */ /* 0x000fe20004f2e000 */
[C---:B------:R-:W-:Y:S02]  /*3f20*/  @!P2 PRMT R10, R20.reuse, 0x7632, R10 ;  /* 0x00007632140aa816 */ /* 0x040fe4000000000a */
[----:B------:R-:W-:Y:S02]  /*3f30*/  @!P2 PRMT R0, R20, 0x7610, R0 ;  /* 0x000076101400a816 */ /* 0x000fe40000000000 */
[----:B------:R-:W-:Y:S01]  /*3f40*/  ISETP.GT.OR P0, PT, R16, 0x1b, P0 ;  /* 0x0000001b1000780c */ /* 0x000fe20000704670 */
[----:B------:R-:W-:Y:S01]  /*3f50*/  IMAD.U32 R22, R10, 0x10000, RZ ;  /* 0x000100000a167824 */ /* 0x000fe200078e00ff */
[----:B------:R-:W-:Y:S02]  /*3f60*/  @!P2 PRMT R7, R17, 0x7610, R7 ;  /* 0x000076101107a816 */ /* 0x000fe40000000007 */
[----:B------:R-:W-:Y:S02]  /*3f70*/  @!P2 SHF.R.U32.HI R17, RZ, 0x18, R20 ;  /* 0x00000018ff11a819 */ /* 0x000fe40000011614 */
[----:B------:R-:W-:-:S02]  /*3f80*/  LOP3.LUT R20, R0, 0xff, RZ, 0xc0, !PT ;  /* 0x000000ff00147812 */ /* 0x000fc400078ec0ff */
[----:B------:R-:W-:Y:S02]  /*3f90*/  PLOP3.LUT P3, PT, P0, P1, PT, 0xf8, 0x8f ;  /* 0x00000000008f781c */ /* 0x000fe40000763f70 */
[----:B------:R-:W-:Y:S02]  /*3fa0*/  @!P2 PRMT R11, R17, 0x7610, R11 ;  /* 0x00007610110ba816 */ /* 0x000fe4000000000b */
[----:B------:R-:W-:Y:S02]  /*3fb0*/  PRMT R20, R7, 0x7604, R20 ;  /* 0x0000760407147816 */ /* 0x000fe40000000014 */
[----:B------:R-:W-:Y:S02]  /*3fc0*/  LOP3.LUT R17, R22, 0xff0000, RZ, 0xc0, !PT ;  /* 0x00ff000016117812 */ /* 0x000fe400078ec0ff */
[----:B------:R-:W-:-:S03]  /*3fd0*/  LOP3.LUT R22, R11, 0xffff, RZ, 0xc0, !PT ;  /* 0x0000ffff0b167812 */ /* 0x000fc600078ec0ff */
[----:B------:R-:W-:Y:S02]  /*3fe0*/  IMAD.IADD R17, R20, 0x1, R17 ;  /* 0x0000000114117824 */ /* 0x000fe400078e0211 */
[----:B------:R-:W-:Y:S02]  /*3ff0*/  @!P3 IMAD.MOV.U32 R4, RZ, RZ, R21 ;  /* 0x000000ffff04b224 */ /* 0x000fe400078e0015 */
[----:B------:R-:W-:Y:S02]  /*4000*/  IMAD R20, R22, 0x1000000, R17 ;  /* 0x0100000016147824 */ /* 0x000fe400078e0211 */
[----:B------:R-:W-:Y:S01]  /*4010*/  @!P3 IMAD.MOV.U32 R2, RZ, RZ, R18 ;  /* 0x000000ffff02b224 */ /* 0x000fe200078e0012 */
[----:B------:R-:W0:Y:S01]  /*4020*/  SHFL.DOWN PT, R21, R4, 0x8, 0x1f ;  /* 0x09001f0004157f89 */ /* 0x000e2200000e0000 */
[----:B------:R-:W-:-:S03]  /*4030*/  @!P3 IMAD.MOV.U32 R3, RZ, RZ, R19 ;  /* 0x000000ffff03b224 */ /* 0x000fc600078e0013 */
[----:B------:R-:W1:Y:S04]  /*4040*/  SHFL.DOWN PT, R20, R20, 0x4, 0x1f ;  /* 0x08801f0014147f89 */ /* 0x000e6800000e0000 */
[----:B------:R-:W-:Y:S04]  /*4050*/  SHFL.DOWN PT, R18, R2, 0x8, 0x1f ;  /* 0x09001f0002127f89 */ /* 0x000fe800000e0000 */
[----:B------:R-:W2:Y:S01]  /*4060*/  SHFL.DOWN PT, R19, R3, 0x8, 0x1f ;  /* 0x09001f0003137f89 */ /* 0x000ea200000e0000 */
[----:B0-----:R-:W-:Y:S02]  /*4070*/  ISETP.GE.AND P1, PT, R21, R4, PT ;  /* 0x000000041500720c */ /* 0x001fe40003f26270 */
[----:B-1----:R-:W-:-:S02]  /*4080*/  @!P3 SHF.R.U32.HI R17, RZ, 0x8, R20 ;  /* 0x00000008ff11b819 */ /* 0x002fc40000011614 */
[C---:B------:R-:W-:Y:S02]  /*4090*/  @!P3 PRMT R10, R20.reuse, 0x7632, R10 ;  /* 0x00007632140ab816 */ /* 0x040fe4000000000a */
[----:B------:R-:W-:Y:S02]  /*40a0*/  @!P3 PRMT R0, R20, 0x7610, R0 ;  /* 0x000076101400b816 */ /* 0x000fe40000000000 */
[----:B------:R-:W-:Y:S01]  /*40b0*/  @!P3 PRMT R7, R17, 0x7610, R7 ;  /* 0x000076101107b816 */ /* 0x000fe20000000007 */
[----:B------:R-:W-:Y:S01]  /*40c0*/  IMAD.U32 R22, R10, 0x10000, RZ ;  /* 0x000100000a167824 */ /* 0x000fe200078e00ff */
[----:B------:R-:W-:Y:S01]  /*40d0*/  @!P3 SHF.R.U32.HI R17, RZ, 0x18, R20 ;  /* 0x00000018ff11b819 */ /* 0x000fe20000011614 */
[C-C-:B--2---:R-:W-:Y:S01]  /*40e0*/  DSETP.GT.AND P0, PT, R2.reuse, R18.reuse, PT ;  /* 0x000000120200722a */ /* 0x144fe20003f04000 */
[----:B------:R-:W-:Y:S01]  /*40f0*/  LOP3.LUT R20, R0, 0xff, RZ, 0xc0, !PT ;  /* 0x000000ff00147812 */ /* 0x000fe200078ec0ff */
[----:B------:R-:W-:Y:S01]  /*4100*/  DSETP.GEU.AND P1, PT, R2, R18, !P1 ;  /* 0x000000120200722a */ /* 0x000fe20004f2e000 */
[----:B------:R-:W-:-:S02]  /*4110*/  @!P3 PRMT R11, R17, 0x7610, R11 ;  /* 0x00007610110bb816 */ /* 0x000fc4000000000b */
[----:B------:R-:W-:Y:S02]  /*4120*/  PRMT R20, R7, 0x7604, R20 ;  /* 0x0000760407147816 */ /* 0x000fe40000000014 */
[----:B------:R-:W-:Y:S02]  /*4130*/  LOP3.LUT R17, R22, 0xff0000, RZ, 0xc0, !PT ;  /* 0x00ff000016117812 */ /* 0x000fe400078ec0ff */
[----:B------:R-:W-:Y:S02]  /*4140*/  LOP3.LUT R22, R11, 0xffff, RZ, 0xc0, !PT ;  /* 0x0000ffff0b167812 */ /* 0x000fe400078ec0ff */
[----:B------:R-:W-:Y:S01]  /*4150*/  ISETP.GT.OR P0, PT, R16, 0x17, P0 ;  /* 0x000000171000780c */ /* 0x000fe20000704670 */
[----:B------:R-:W-:Y:S01]  /*4160*/  IMAD.IADD R17, R20, 0x1, R17 ;  /* 0x0000000114117824 */ /* 0x000fe200078e0211 */
[----:B------:R-:W-:Y:S02]  /*4170*/  ISETP.NE.AND P3, PT, R16, RZ, PT ;  /* 0x000000ff1000720c */ /* 0x000fe40003f65270 */
[----:B------:R-:W-:Y:S01]  /*4180*/  PLOP3.LUT P2, PT, P0, P1, PT, 0xf8, 0x8f ;  /* 0x00000000008f781c */ /* 0x000fe20000743f70 */
[----:B------:R-:W-:-:S06]  /*4190*/  IMAD R20, R22, 0x1000000, R17 ;  /* 0x0100000016147824 */ /* 0x000fcc00078e0211 */
[----:B------:R-:W0:Y:S04]  /*41a0*/  SHFL.DOWN PT, R20, R20, 0x8, 0x1f ;  /* 0x09001f0014147f89 */ /* 0x000e2800000e0000 */
[----:B------:R-:W1:Y:S02]  /*41b0*/  @!P3 S2R R25, SR_CgaCtaId ;  /* 0x000000000019b919 */ /* 0x000e640000008800 */
[----:B------:R-:W-:Y:S02]  /*41c0*/  @!P2 IMAD.MOV.U32 R4, RZ, RZ, R21 ;  /* 0x000000ffff04a224 */ /* 0x000fe400078e0015 */
[----:B------:R-:W-:Y:S02]  /*41d0*/  @!P2 IMAD.MOV.U32 R2, RZ, RZ, R18 ;  /* 0x000000ffff02a224 */ /* 0x000fe400078e0012 */
[----:B------:R-:W-:Y:S01]  /*41e0*/  @!P2 IMAD.MOV.U32 R3, RZ, RZ, R19 ;  /* 0x000000ffff03a224 */ /* 0x000fe200078e0013 */
[----:B------:R-:W2:Y:S04]  /*41f0*/  SHFL.DOWN PT, R21, R4, 0x10, 0x1f ;  /* 0x0a001f0004157f89 */ /* 0x000ea800000e0000 */
[----:B------:R-:W-:Y:S04]  /*4200*/  SHFL.DOWN PT, R18, R2, 0x10, 0x1f ;  /* 0x0a001f0002127f89 */ /* 0x000fe800000e0000 */
        /* <DEDUP_REMOVED lines=11> */
[----:B--2---:R-:W-:Y:S01]  /*42c0*/  ISETP.GE.AND P1, PT, R21, R4, PT ;  /* 0x000000041500720c */ /* 0x004fe20003f26270 */
[----:B---3--:R-:W-:Y:S01]  /*42d0*/  DSETP.GT.AND P0, PT, R2, R18, PT ;  /* 0x000000120200722a */ /* 0x008fe20003f04000 */
[----:B------:R-:W-:Y:S01]  /*42e0*/  LOP3.LUT R17, R11, 0xffff, RZ, 0xc0, !PT ;  /* 0x0000ffff0b117812 */ /* 0x000fe200078ec0ff */
[----:B------:R-:W-:Y:S01]  /*42f0*/  IMAD.IADD R22, R22, 0x1, R23 ;  /* 0x0000000116167824 */ /* 0x000fe200078e0217 */
[----:B------:R-:W-:-:S03]  /*4300*/  @!P3 MOV R20, 0x400 ;  /* 0x000004000014b802 */ /* 0x000fc60000000f00 */
[----:B------:R-:W-:Y:S01]  /*4310*/  IMAD R17, R17, 0x1000000, R22 ;  /* 0x0100000011117824 */ /* 0x000fe200078e0216 */
[----:B------:R-:W-:Y:S02]  /*4320*/  ISETP.GT.OR P0, PT, R16, 0xf, P0 ;  /* 0x0000000f1000780c */ /* 0x000fe40000704670 */
[----:B------:R-:W-:Y:S02]  /*4330*/  @!P3 SHF.R.U32.HI R16, RZ, 0x1, R5 ;  /* 0x00000001ff10b819 */ /* 0x000fe40000011605 */
[----:B-1----:R-:W-:Y:S01]  /*4340*/  @!P3 LEA R25, R25, R20, 0x18 ;  /* 0x000000141919b211 */ /* 0x002fe200078ec0ff */
[----:B------:R-:W-:Y:S01]  /*4350*/  DSETP.GEU.AND P1, PT, R2, R18, !P1 ;  /* 0x000000120200722a */ /* 0x000fe20004f2e000 */
[----:B------:R-:W0:Y:S01]  /*4360*/  SHFL.DOWN PT, R17, R17, 0x10, 0x1f ;  /* 0x0a001f0011117f89 */ /* 0x000e2200000e0000 */
[----:B------:R-:W-:-:S04]  /*4370*/  @!P3 LOP3.LUT R16, R16, 0x1f0, RZ, 0xc0, !PT ;  /* 0x000001f01010b812 */ /* 0x000fc800078ec0ff */
[----:B------:R-:W-:Y:S01]  /*4380*/  PLOP3.LUT P0, PT, P0, P1, PT, 0xf8, 0x8f ;  /* 0x00000000008f781c */ /* 0x000fe20000703f70 */
[----:B------:R-:W-:-:S12]  /*4390*/  @!P3 IMAD.IADD R25, R16, 0x1, R25 ;  /* 0x000000011019b824 */ /* 0x000fd800078e0219 */
[----:B------:R-:W-:Y:S02]  /*43a0*/  @!P0 IMAD.MOV.U32 R2, RZ, RZ, R18 ;  /* 0x000000ffff028224 */ /* 0x000fe400078e0012 */
[----:B------:R-:W-:Y:S02]  /*43b0*/  @!P0 IMAD.MOV.U32 R3, RZ, RZ, R19 ;  /* 0x000000ffff038224 */ /* 0x000fe400078e0013 */
[----:B------:R-:W-:Y:S01]  /*43c0*/  @!P0 IMAD.MOV.U32 R4, RZ, RZ, R21 ;  /* 0x000000ffff048224 */ /* 0x000fe200078e0015 */
[--C-:B0-----:R-:W-:Y:S02]  /*43d0*/  @!P0 SHF.R.U32.HI R5, RZ, 0x18, R17.reuse ;  /* 0x00000018ff058819 */ /* 0x101fe40000011611 */
[----:B------:R0:W-:Y:S01]  /*43e0*/  @!P3 STS.64 [R25+0x8], R2 ;  /* 0x000008021900b388 */ /* 0x0001e20000000a00 */
[----:B------:R-:W-:Y:S02]  /*43f0*/  @!P0 SHF.R.U32.HI R16, RZ, 0x8, R17 ;  /* 0x00000008ff108819 */ /* 0x000fe40000011611 */
[C---:B------:R-:W-:Y:S01]  /*4400*/  @!P0 PRMT R10, R17.reuse, 0x7632, R10 ;  /* 0x00007632110a8816 */ /* 0x040fe2000000000a */
[----:B------:R0:W-:Y:S01]  /*4410*/  @!P3 STS [R25+0x10], R4 ;  /* 0x000010041900b388 */ /* 0x0001e20000000800 */
[----:B------:R-:W-:-:S02]  /*4420*/  @!P0 PRMT R0, R17, 0x7610, R0 ;  /* 0x0000761011008816 */ /* 0x000fc40000000000 */
[----:B------:R-:W-:Y:S02]  /*4430*/  @!P0 PRMT R11, R5, 0x7610, R11 ;  /* 0x00007610050b8816 */ /* 0x000fe4000000000b */
[----:B------:R-:W-:Y:S01]  /*4440*/  @!P0 PRMT R7, R16, 0x7610, R7 ;  /* 0x0000761010078816 */ /* 0x000fe20000000007 */
[----:B------:R-:W-:Y:S06]  /*4450*/  BAR.SYNC.DEFER_BLOCKING 0x0 ;  /* 0x0000000000007b1d */ /* 0x000fec0000010000 */
[----:B------:R-:W-:Y:S05]  /*4460*/  @P5 BRA `(.L_x_10) ;  /* 0x0000000400cc5947 */ /* 0x000fea0003800000 */
[----:B------:R-:W1:Y:S01]  /*4470*/  S2UR UR5, SR_CgaCtaId ;  /* 0x00000000000579c3 */ /* 0x000e620000008800 */
[----:B------:R-:W-:Y:S02]  /*4480*/  UMOV UR4, 0x400 ;  /* 0x0000040000047882 */ /* 0x000fe40000000000 */
[----:B-1----:R-:W-:-:S09]  /*4490*/  ULEA UR4, UR5, UR4, 0x18 ;  /* 0x0000000405047291 */ /* 0x002fd2000f8ec0ff */
[----:B------:R-:W1:Y:S04]  /*44a0*/  LDS.64 R18, [UR4+0x20] ;  /* 0x00002004ff127984 */ /* 0x000e680008000a00 */
[----:B------:R-:W2:Y:S04]  /*44b0*/  LDS.64 R22, [UR4+0x18] ;  /* 0x00001804ff167984 */ /* 0x000ea80008000a00 */
[----:B------:R-:W3:Y:S04]  /*44c0*/  LDS.64 R16, [UR4+0x30] ;  /* 0x00003004ff107984 */ /* 0x000ee80008000a00 */
[----:B0-----:R-:W0:Y:S04]  /*44d0*/  LDS.64 R24, [UR4+0x28] ;  /* 0x00002804ff187984 */ /* 0x001e280008000a00 */
[----:B------:R-:W4:Y:S04]  /*44e0*/  LDS.64 R20, [UR4+0x40] ;  /* 0x00004004ff147984 */ /* 0x000f280008000a00 */
[----:B------:R-:W5:Y:S04]  /*44f0*/  LDS.64 R26, [UR4+0x38] ;  /* 0x00003804ff1a7984 */ /* 0x000f680008000a00 */
[----:B------:R-:W-:Y:S04]  /*4500*/  LDS.64 R28, [UR4+0x48] ;  /* 0x00004804ff1c7984 */ /* 0x000fe80008000a00 */
[----:B------:R-:W-:Y:S04]  /*4510*/  LDS.64 R32, [UR4+0x58] ;  /* 0x00005804ff207984 */ /* 0x000fe80008000a00 */
[----:B------:R-:W-:Y:S01]  /*4520*/  LDS.64 R30, [UR4+0x68] ;  /* 0x00006804ff1e7984 */ /* 0x000fe20008000a00 */
[----:B-1----:R-:W-:-:S13]  /*4530*/  ISETP.GE.AND P0, PT, R18, R4, PT ;  /* 0x000000041200720c */ /* 0x002fda0003f06270 */
[----:B--2---:R-:W-:-:S06]  /*4540*/  DSETP.GEU.AND P0, PT, R2, R22, !P0 ;  /* 0x000000160200722a */ /* 0x004fcc000470e000 */
[----:B------:R-:W-:-:S14]  /*4550*/  DSETP.LT.OR P0, PT, R22, R2, P0 ;  /* 0x000000021600722a */ /* 0x000fdc0000701400 */
[----:B------:R-:W-:Y:S01]  /*4560*/  @!P0 IMAD.MOV.U32 R4, RZ, RZ, R18 ;  /* 0x000000ffff048224 */ /* 0x000fe200078e0012 */
[C---:B------:R-:W-:Y:S01]  /*4570*/  @!P0 PRMT R5, R19.reuse, 0x7773, RZ ;  /* 0x0000777313058816 */ /* 0x040fe200000000ff */
[----:B------:R-:W-:Y:S01]  /*4580*/  @!P0 IMAD.MOV.U32 R2, RZ, RZ, R22 ;  /* 0x000000ffff028224 */ /* 0x000fe200078e0016 */
[----:B------:R-:W-:Y:S01]  /*4590*/  @!P0 PRMT R18, R19, 0x7771, RZ ;  /* 0x0000777113128816 */ /* 0x000fe200000000ff */
[----:B------:R-:W-:Y:S01]  /*45a0*/  @!P0 IMAD.MOV.U32 R3, RZ, RZ, R23 ;  /* 0x000000ffff038224 */ /* 0x000fe200078e0017 */
[----:B---3--:R-:W-:Y:S01]  /*45b0*/  ISETP.GE.AND P1, PT, R16, R4, PT ;  /* 0x000000041000720c */ /* 0x008fe20003f26270 */
[----:B------:R-:W1:Y:S01]  /*45c0*/  LDS.64 R22, [UR4+0x50] ;  /* 0x00005004ff167984 */ /* 0x000e620008000a00 */
[----:B------:R-:W-:Y:S02]  /*45d0*/  @!P0 PRMT R11, R5, 0x7610, R11 ;  /* 0x00007610050b8816 */ /* 0x000fe4000000000b */
[----:B------:R-:W-:-:S09]  /*45e0*/  @!P0 PRMT R7, R18, 0x7610, R7 ;  /* 0x0000761012078816 */ /* 0x000fd20000000007 */
[----:B0-----:R-:W-:-:S06]  /*45f0*/  DSETP.GEU.AND P1, PT, R2, R24, !P1 ;  /* 0x000000180200722a */ /* 0x001fcc0004f2e000 */
[----:B------:R-:W-:-:S14]  /*4600*/  DSETP.LT.OR P1, PT, R24, R2, P1 ;  /* 0x000000021800722a */ /* 0x000fdc0000f21400 */
[----:B------:R-:W-:Y:S01]  /*4610*/  @!P1 IMAD.MOV.U32 R4, RZ, RZ, R16 ;  /* 0x000000ffff049224 */ /* 0x000fe200078e0010 */
[C---:B------:R-:W-:Y:S01]  /*4620*/  @!P0 PRMT R16, R19.reuse, 0x7772, RZ ;  /* 0x0000777213108816 */ /* 0x040fe200000000ff */
[----:B------:R-:W-:Y:S01]  /*4630*/  @!P1 IMAD.MOV.U32 R2, RZ, RZ, R24 ;  /* 0x000000ffff029224 */ /* 0x000fe200078e0018 */
[----:B------:R-:W-:Y:S01]  /*4640*/  @!P0 PRMT R19, R19, 0x7770, RZ ;  /* 0x0000777013138816 */ /* 0x000fe200000000ff */
[----:B------:R-:W-:Y:S01]  /*4650*/  @!P1 IMAD.MOV.U32 R3, RZ, RZ, R25 ;  /* 0x000000ffff039224 */ /* 0x000fe200078e0019 */
[----:B----4-:R-:W-:Y:S01]  /*4660*/  ISETP.GE.AND P2, PT, R20, R4, PT ;  /* 0x000000041400720c */ /* 0x010fe20003f46270 */
[----:B------:R-:W0:Y:S01]  /*4670*/  LDS.64 R24, [UR4+0x60] ;  /* 0x00006004ff187984 */ /* 0x000e220008000a00 */
[----:B------:R-:W-:Y:S02]  /*4680*/  @!P0 PRMT R10, R16, 0x7610, R10 ;  /* 0x00007610100a8816 */ /* 0x000fe4000000000a */
[----:B------:R-:W-:Y:S02]  /*4690*/  @!P0 PRMT R0, R19, 0x7610, R0 ;  /* 0x0000761013008816 */ /* 0x000fe40000000000 */
[----:B------:R-:W-:-:S02]  /*46a0*/  @!P1 PRMT R5, R17, 0x7773, RZ ;  /* 0x0000777311059816 */ /* 0x000fc400000000ff */
[----:B------:R-:W-:Y:S02]  /*46b0*/  @!P1 PRMT R16, R17, 0x7772, RZ ;  /* 0x0000777211109816 */ /* 0x000fe400000000ff */
[----:B------:R-:W-:Y:S02]  /*46c0*/  @!P1 PRMT R11, R5, 0x7610, R11 ;  /* 0x00007610050b9816 */ /* 0x000fe4000000000b */
[C---:B------:R-:W-:Y:S01]  /*46d0*/  @!P1 PRMT R18, R17.reuse, 0x7771, RZ ;  /* 0x0000777111129816 */ /* 0x040fe200000000ff */
[----:B-----5:R-:W-:Y:S01]  /*46e0*/  DSETP.GEU.AND P2, PT, R2, R26, !P2 ;  /* 0x0000001a0200722a */ /* 0x020fe2000574e000 */
[----:B------:R-:W-:Y:S02]  /*46f0*/  @!P1 PRMT R17, R17, 0x7770, RZ ;  /* 0x0000777011119816 */ /* 0x000fe400000000ff */
[----:B------:R-:W-:Y:S02]  /*4700*/  @!P1 PRMT R10, R16, 0x7610, R10 ;  /* 0x00007610100a9816 */ /* 0x000fe4000000000a */
[----:B------:R-:W-:Y:S01]  /*4710*/  @!P1 PRMT R0, R17, 0x7610, R0 ;  /* 0x0000761011009816 */ /* 0x000fe20000000000 */
[----:B------:R-:W-:Y:S01]  /*4720*/  DSETP.LT.OR P2, PT, R26, R2, P2 ;  /* 0x000000021a00722a */ /* 0x000fe20001741400 */
[----:B------:R-:W-:-:S13]  /*4730*/  @!P1 PRMT R7, R18, 0x7610, R7 ;  /* 0x0000761012079816 */ /* 0x000fda0000000007 */
[----:B------:R-:W-:Y:S01]  /*4740*/  @!P2 IMAD.MOV.U32 R4, RZ, RZ, R20 ;  /* 0x000000ffff04a224 */ /* 0x000fe200078e0014 */
[C---:B------:R-:W-:Y:S01]  /*4750*/  @!P2 PRMT R5, R21.reuse, 0x7773, RZ ;  /* 0x000077731505a816 */ /* 0x040fe200000000ff */
[----:B------:R-:W-:Y:S01]  /*4760*/  @!P2 IMAD.MOV.U32 R2, RZ, RZ, R26 ;  /* 0x000000ffff02a224 */ /* 0x000fe200078e001a */
[----:B------:R-:W-:Y:S01]  /*4770*/  @!P2 PRMT R16, R21, 0x7772, RZ ;  /* 0x000077721510a816 */ /* 0x000fe200000000ff */
[----:B------:R-:W-:Y:S01]  /*4780*/  @!P2 IMAD.MOV.U32 R3, RZ, RZ, R27 ;  /* 0x000000ffff03a224 */ /* 0x000fe200078e001b */
[----:B-1----:R-:W-:Y:S01]  /*4790*/  ISETP.GE.AND P3, PT, R22, R4, PT ;  /* 0x000000041600720c */ /* 0x002fe20003f66270 */
[----:B------:R-:W1:Y:S01]  /*47a0*/  LDS.64 R26, [UR4+0x70] ;  /* 0x00007004ff1a7984 */ /* 0x000e620008000a00 */
[----:B------:R-:W-:Y:S02]  /*47b0*/  @!P2 PRMT R11, R5, 0x7610, R11 ;  /* 0x00007610050ba816 */ /* 0x000fe4000000000b */
[----:B------:R-:W-:Y:S02]  /*47c0*/  @!P2 PRMT R17, R21, 0x7771, RZ ;  /* 0x000077711511a816 */ /* 0x000fe400000000ff */
[----:B------:R-:W-:-:S02]  /*47d0*/  @!P2 PRMT R10, R16, 0x7610, R10 ;  /* 0x00007610100aa816 */ /* 0x000fc4000000000a */
[----:B------:R-:W-:Y:S02]  /*47e0*/  @!P2 PRMT R21, R21, 0x7770, RZ ;  /* 0x000077701515a816 */ /* 0x000fe400000000ff */
[----:B------:R-:W-:Y:S02]  /*47f0*/  @!P2 PRMT R7, R17, 0x7610, R7 ;  /* 0x000076101107a816 */ /* 0x000fe40000000007 */
[----:B------:R-:W-:Y:S01]  /*4800*/  @!P2 PRMT R0, R21, 0x7610, R0 ;  /* 0x000076101500a816 */ /* 0x000fe20000000000 */
[----:B------:R-:W-:-:S06]  /*4810*/  DSETP.GEU.AND P3, PT, R2, R28, !P3 ;  /* 0x0000001c0200722a */ /* 0x000fcc0005f6e000 */
[----:B------:R-:W-:-:S14]  /*4820*/  DSETP.LT.OR P3, PT, R28, R2, P3 ;  /* 0x000000021c00722a */ /* 0x000fdc0001f61400 */
[----:B------:R-:W-:Y:S01]  /*4830*/  @!P3 IMAD.MOV.U32 R4, RZ, RZ, R22 ;  /* 0x000000ffff04b224 */ /* 0x000fe200078e0016 */
[C---:B------:R-:W-:Y:S01]  /*4840*/  @!P3 PRMT R5, R23.reuse, 0x7773, RZ ;  /* 0x000077731705b816 */ /* 0x040fe200000000ff */
[----:B------:R-:W-:Y:S01]  /*4850*/  @!P3 IMAD.MOV.U32 R2, RZ, RZ, R28 ;  /* 0x000000ffff02b224 */ /* 0x000fe200078e001c */
[----:B------:R-:W-:Y:S01]  /*4860*/  @!P3 PRMT R16, R23, 0x7772, RZ ;  /* 0x000077721710b816 */ /* 0x000fe200000000ff */
        /* <DEDUP_REMOVED lines=31> */
[----:B0-----:R-:W-:Y:S02]  /*4a60*/  ISETP.GE.AND P0, PT, R28, R4, PT ;  /* 0x000000041c00720c */ /* 0x001fe40003f06270 */
[C---:B------:R-:W-:Y:S02]  /*4a70*/  @!P6 PRMT R17, R27.reuse, 0x7771, RZ ;  /* 0x000077711b11e816 */ /* 0x040fe400000000ff */
[----:B------:R-:W-:Y:S02]  /*4a80*/  @!P6 PRMT R27, R27, 0x7770, RZ ;  /* 0x000077701b1be816 */ /* 0x000fe400000000ff */
[----:B------:R-:W-:-:S02]  /*4a90*/  @!P6 PRMT R11, R5, 0x7610, R11 ;  /* 0x00007610050be816 */ /* 0x000fc4000000000b */
[----:B------:R-:W-:Y:S02]  /*4aa0*/  @!P6 PRMT R10, R16, 0x7610, R10 ;  /* 0x00007610100ae816 */ /* 0x000fe4000000000a */
[----:B------:R-:W-:Y:S02]  /*4ab0*/  @!P6 PRMT R7, R17, 0x7610, R7 ;  /* 0x000076101107e816 */ /* 0x000fe40000000007 */
[----:B------:R-:W-:Y:S01]  /*4ac0*/  @!P6 PRMT R0, R27, 0x7610, R0 ;  /* 0x000076101b00e816 */ /* 0x000fe20000000000 */
[----:B-1----:R-:W-:-:S06]  /*4ad0*/  DSETP.GEU.AND P0, PT, R2, R32, !P0 ;  /* 0x000000200200722a */ /* 0x002fcc000470e000 */
[----:B------:R-:W-:-:S14]  /*4ae0*/  DSETP.LT.OR P0, PT, R32, R2, P0 ;  /* 0x000000022000722a */ /* 0x000fdc0000701400 */
[C---:B------:R-:W-:Y:S01]  /*4af0*/  @!P0 PRMT R5, R29.reuse, 0x7773, RZ ;  /* 0x000077731d058816 */ /* 0x040fe200000000ff */
[----:B------:R-:W-:Y:S01]  /*4b00*/  @!P0 IMAD.MOV.U32 R2, RZ, RZ, R32 ;  /* 0x000000ffff028224 */ /* 0x000fe200078e0020 */
[C---:B------:R-:W-:Y:S01]  /*4b10*/  @!P0 PRMT R16, R29.reuse, 0x7772, RZ ;  /* 0x000077721d108816 */ /* 0x040fe200000000ff */
[----:B------:R-:W-:Y:S01]  /*4b20*/  @!P0 IMAD.MOV.U32 R3, RZ, RZ, R33 ;  /* 0x000000ffff038224 */ /* 0x000fe200078e0021 */
[C---:B------:R-:W-:Y:S01]  /*4b30*/  @!P0 PRMT R17, R29.reuse, 0x7771, RZ ;  /* 0x000077711d118816 */ /* 0x040fe200000000ff */
[----:B------:R-:W-:Y:S01]  /*4b40*/  @!P0 IMAD.MOV.U32 R4, RZ, RZ, R28 ;  /* 0x000000ffff048224 */ /* 0x000fe200078e001c */
[----:B------:R-:W-:Y:S02]  /*4b50*/  @!P0 PRMT R29, R29, 0x7770, RZ ;  /* 0x000077701d1d8816 */ /* 0x000fe400000000ff */
[----:B------:R-:W-:Y:S02]  /*4b60*/  @!P0 PRMT R11, R5, 0x7610, R11 ;  /* 0x00007610050b8816 */ /* 0x000fe4000000000b */
[----:B------:R-:W-:-:S02]  /*4b70*/  @!P0 PRMT R10, R16, 0x7610, R10 ;  /* 0x00007610100a8816 */ /* 0x000fc4000000000a */
[----:B------:R-:W-:Y:S02]  /*4b80*/  @!P0 PRMT R7, R17, 0x7610, R7 ;  /* 0x0000761011078816 */ /* 0x000fe40000000007 */
[----:B------:R-:W-:-:S07]  /*4b90*/  @!P0 PRMT R0, R29, 0x7610, R0 ;  /* 0x000076101d008816 */ /* 0x000fce0000000000 */
.L_x_10:
[----:B------:R-:W-:Y:S05]  /*4ba0*/  BSYNC.RECONVERGENT B0 ;  /* 0x0000000000007941 */ /* 0x000fea0003800200 */
.L_x_1:
[----:B------:R-:W-:Y:S05]  /*4bb0*/  @P5 EXIT ;  /* 0x000000000000594d */ /* 0x000fea0003800000 */
[----:B------:R-:W3:Y:S01]  /*4bc0*/  LDCU UR8, c[0x0][0x3a0] ;  /* 0x00007400ff0877ac */ /* 0x000ee20008000800 */
[----:B------:R-:W4:Y:S01]  /*4bd0*/  LDC.64 R16, c[0x0][0x388] ;  /* 0x0000e200ff107b82 */ /* 0x000f220000000a00 */
[----:B------:R-:W5:Y:S01]  /*4be0*/  LDCU.64 UR4, c[0x0][0x398] ;  /* 0x00007300ff0477ac */ /* 0x000f620008000a00 */
[----:B---3--:R-:W-:-:S13]  /*4bf0*/  ISETP.GE.AND P0, PT, R4, UR8, PT ;  /* 0x0000000804007c0c */ /* 0x008fda000bf06270 */
[----:B-----5:R-:W-:-:S06]  /*4c00*/  DSETP.LEU.AND P0, PT, R2, UR4, !P0 ;  /* 0x0000000402007e2a */ /* 0x020fcc000c70b000 */
[----:B------:R-:W-:-:S14]  /*4c10*/  DSETP.LT.OR P0, PT, R2, UR4, P0 ;  /* 0x0000000402007e2a */ /* 0x000fdc0008701400 */
[----:B------:R-:W-:Y:S01]  /*4c20*/  @!P0 PRMT R12, R11, 0x7610, R12 ;  /* 0x000076100b0c8816 */ /* 0x000fe2000000000c */
[----:B------:R-:W-:Y:S01]  /*4c30*/  @!P0 IMAD.MOV.U32 R8, RZ, RZ, R2 ;  /* 0x000000ffff088224 */ /* 0x000fe200078e0002 */
[----:B------:R-:W-:Y:S01]  /*4c40*/  @!P0 PRMT R13, R10, 0x7610, R13 ;  /* 0x000076100a0d8816 */ /* 0x000fe2000000000d */
[----:B------:R-:W-:Y:S01]  /*4c50*/  @!P0 IMAD.MOV.U32 R9, RZ, RZ, R3 ;  /* 0x000000ffff098224 */ /* 0x000fe200078e0003 */
[----:B------:R-:W-:Y:S01]  /*4c60*/  @!P0 PRMT R14, R7, 0x7610, R14 ;  /* 0x00007610070e8816 */ /* 0x000fe2000000000e */
[----:B------:R-:W-:Y:S01]  /*4c70*/  @!P0 IMAD.MOV.U32 R6, RZ, RZ, R4 ;  /* 0x000000ffff068224 */ /* 0x000fe200078e0004 */
[----:B------:R-:W-:Y:S02]  /*4c80*/  @!P0 PRMT R15, R0, 0x7610, R15 ;  /* 0x00007610000f8816 */ /* 0x000fe4000000000f */
[----:B------:R-:W-:Y:S01]  /*4c90*/  LOP3.LUT R12, R12, 0xffff, RZ, 0xc0, !PT ;  /* 0x0000ffff0c0c7812 */ /* 0x000fe200078ec0ff */
[----:B----4-:R-:W-:Y:S01]  /*4ca0*/  STG.E.64 desc[UR6][R16.64], R8 ;  /* 0x0000000810007986 */ /* 0x010fe2000c101b06 */
[----:B------:R-:W-:-:S02]  /*4cb0*/  LOP3.LUT R13, R13, 0xffff, RZ, 0xc0, !PT ;  /* 0x0000ffff0d0d7812 */ /* 0x000fc400078ec0ff */
[----:B------:R-:W-:Y:S02]  /*4cc0*/  LOP3.LUT R14, R14, 0xffff, RZ, 0xc0, !PT ;  /* 0x0000ffff0e0e7812 */ /* 0x000fe400078ec0ff */
[----:B------:R-:W-:Y:S02]  /*4cd0*/  LOP3.LUT R15, R15, 0xffff, RZ, 0xc0, !PT ;  /* 0x0000ffff0f0f7812 */ /* 0x000fe400078ec0ff */
[----:B------:R-:W-:Y:S02]  /*4ce0*/  PRMT R7, R13, 0x3340, R12 ;  /* 0x000033400d077816 */ /* 0x000fe4000000000c */
[----:B------:R-:W-:-:S04]  /*4cf0*/  PRMT R14, R15, 0x3340, R14 ;  /* 0x000033400f0e7816 */ /* 0x000fc8000000000e */
[----:B------:R-:W-:-:S05]  /*4d00*/  PRMT R7, R14, 0x5410, R7 ;  /* 0x000054100e077816 */ /* 0x000fca0000000007 */
[----:B------:R-:W-:Y:S01]  /*4d10*/  STG.E.64 desc[UR6][R16.64+0x8], R6 ;  /* 0x0000080610007986 */ /* 0x000fe2000c101b06 */
[----:B------:R-:W-:Y:S05]  /*4d20*/  EXIT ;  /* 0x000000000000794d */ /* 0x000fea0003800000 */
.L_x_25:
[----:B------:R-:W-:-:S00]  /*4d30*/  BRA `(.L_x_25) ;  /* 0xfffffffc00fc7947 */ /* 0x000fc0000383ffff */
[----:B------:R-:W-:-:S00]  /*4d40*/  NOP ;  /* 0x0000000000007918 */ /* 0x000fc00000000000 */
        /* <DEDUP_REMOVED lines=11> */
.L_x_1945:


//--------------------- .text._ZN3cub18CUB_300001_SM_10006detail6reduce18DeviceReduceKernelINS2_10policy_hubIN4cuda3std3__45tupleIJdiEEEy12larger_tupleIdEE10Policy1000EN6thrust24THRUST_300001_SM_1000_NS12zip_iteratorINS8_IJNSF_6detail15normal_iteratorINSF_10device_ptrIdEEEENSF_17counting_iteratorIiNSF_11use_defaultESN_SN_EEEEEEEySB_S9_NS7_10__identityEEEvT0_PT3_T1_NS0_13GridEvenShareISV_EET2_T4_ --------------------------
	.section	.text._ZN3cub18CUB_300001_SM_10006detail6reduce18DeviceReduceKernelINS2_10policy_hubIN4cuda3std3__45tupleIJdiEEEy12larger_tupleIdEE10Policy1000EN6thrust24THRUST_300001_SM_1000_NS12zip_iteratorINS8_IJNSF_6detail15normal_iteratorINSF_10device_ptrIdEEEENSF_17counting_iteratorIiNSF_11use_defaultESN_SN_EEEEEEEySB_S9_NS7_10__identityEEEvT0_PT3_T1_NS0_13GridEvenShareISV_EET2_T4_,"ax",@progbits
	.align	128
        .global         _ZN3cub18CUB_300001_SM_10006detail6reduce18DeviceReduceKernelINS2_10policy_hubIN4cuda3std3__45tupleIJdiEEEy12larger_tupleIdEE10Policy1000EN6thrust24THRUST_300001_SM_1000_NS12zip_iteratorINS8_IJNSF_6detail15normal_iteratorINSF_10device_ptrIdEEEENSF_17counting_iteratorIiNSF_11use_defaultESN_SN_EEEEEEEySB_S9_NS7_10__identityEEEvT0_PT3_T1_NS0_13GridEvenShareISV_EET2_T4_
        .type           _ZN3cub18CUB_300001_SM_10006detail6reduce18DeviceReduceKernelINS2_10policy_hubIN4cuda3std3__45tupleIJdiEEEy12larger_tupleIdEE10Policy1000EN6thrust24THRUST_300001_SM_1000_NS12zip_iteratorINS8_IJNSF_6detail15normal_iteratorINSF_10device_ptrIdEEEENSF_17counting_iteratorIiNSF_11use_defaultESN_SN_EEEEEEEySB_S9_NS7_10__identityEEEvT0_PT3_T1_NS0_13GridEvenShareISV_EET2_T4_,@function
        .size           _ZN3cub18CUB_300001_SM_10006detail6reduce18DeviceReduceKernelINS2_10policy_hubIN4cuda3std3__45tupleIJdiEEEy12larger_tupleIdEE10Policy1000EN6thrust24THRUST_300001_SM_1000_NS12zip_iteratorINS8_IJNSF_6detail15normal_iteratorINSF_10device_ptrIdEEEENSF_17counting_iteratorIiNSF_11use_defaultESN_SN_EEEEEEEySB_S9_NS7_10__identityEEEvT0_PT3_T1_NS0_13GridEvenShareISV_EET2_T4_,(.L_x_1946 - _ZN3cub18CUB_300001_SM_10006detail6reduce18DeviceReduceKernelINS2_10policy_hubIN4cuda3std3__45tupleIJdiEEEy12larger_tupleIdEE10Policy1000EN6thrust24THRUST_300001_SM_1000_NS12zip_iteratorINS8_IJNSF_6detail15normal_iteratorINSF_10device_ptrIdEEEENSF_17counting_iteratorIiNSF_11use_defaultESN_SN_EEEEEEEySB_S9_NS7_10__identityEEEvT0_PT3_T1_NS0_13GridEvenShareISV_EET2_T4_)
        .other          _ZN3cub18CUB_300001_SM_10006detail6reduce18DeviceReduceKernelINS2_10policy_hubIN4cuda3std3__45tupleIJdiEEEy12larger_tupleIdEE10Policy1000EN6thrust24THRUST_300001_SM_1000_NS12zip_iteratorINS8_IJNSF_6detail15normal_iteratorINSF_10device_ptrIdEEEENSF_17counting_iteratorIiNSF_11use_defaultESN_SN_EEEEEEEySB_S9_NS7_10__identityEEEvT0_PT3_T1_NS0_13GridEvenShareISV_EET2_T4_,@"STO_CUDA_ENTRY STV_DEFAULT"
_ZN3cub18CUB_300001_SM_10006detail6reduce18DeviceReduceKernelINS2_10policy_hubIN4cuda3std3__45tupleIJdiEEEy12larger_tupleIdEE10Policy1000EN6thrust24THRUST_300001_SM_1000_NS12zip_iteratorINS8_IJNSF_6detail15normal_iteratorINSF_10device_ptrIdEEEENSF_17counting_iteratorIiNSF_11use_defaultESN_SN_EEEEEEEySB_S9_NS7_10__identityEEEvT0_PT3_T1_NS0_13GridEvenShareISV_EET2_T4_:
.text._ZN3cub18CUB_300001_SM_10006detail6reduce18DeviceReduceKernelINS2_10policy_hubIN4cuda3std3__45tupleIJdiEEEy12larger_tupleIdEE10Policy1000EN6thrust24THRUST_300001_SM_1000_NS12zip_iteratorINS8_IJNSF_6detail15normal_iteratorINSF_10device_ptrIdEEEENSF_17counting_iteratorIiNSF_11use_defaultESN_SN_EEEEEEEySB_S9_NS7_10__identityEEEvT0_PT3_T1_NS0_13GridEvenShareISV_EET2_T4_:
[----:B------:R-:W-:Y:S01]  /*0000*/  LDC R1, c[0x0][0x37c] ;  /* 0x0000df00ff017b82 */ /* 0x000fe20000000800 */
[----:B------:R-:W0:Y:S01]  /*0010*/  S2R R2, SR_CTAID.X ;  /* 0x0000000000027919 */ /* 0x000e220000002500 */
[----:B------:R-:W1:Y:S01]  /*0020*/  LDCU.64 UR4, c[0x0][0x3c0] ;  /* 0x00007800ff0477ac */ /* 0x000e620008000a00 */
[----:B------:R-:W-:Y:S01]  /*0030*/  BSSY.RECONVERGENT B0, `(.L_x_26) ;  /* 0x0000560000007945 */ /* 0x000fe20003800200 */
[----:B------:R-:W2:Y:S01]  /*0040*/  LDCU.64 UR8, c[0x0][0x358] ;  /* 0x00006b00ff0877ac */ /* 0x000ea20008000a00 */
[----:B-1----:R-:W-:Y:S02]  /*0050*/  IMAD.U32 R13, RZ, RZ, UR4 ;  /* 0x00000004ff0d7e24 */ /* 0x002fe4000f8e00ff */
[----:B------:R-:W-:Y:S02]  /*0060*/  IMAD.U32 R12, RZ, RZ, UR5 ;  /* 0x00000005ff0c7e24 */ /* 0x000fe4000f8e00ff */
[----:B0-----:R-:W-:-:S05]  /*0070*/  IMAD.SHL.U32 R4, R2, 0x400, RZ ;  /* 0x0000040002047824 */ /* 0x001fca00078e00ff */
[----:B------:R-:W-:-:S04]  /*0080*/  IADD3 R19, P1, PT, -R4, R13, RZ ;  /* 0x0000000d04137210 */ /* 0x000fc80007f3e1ff */
[----:B------:R-:W-:Y:S02]  /*0090*/  ISETP.GT.U32.AND P0, PT, R19, 0x3ff, PT ;  /* 0x000003ff1300780c */ /* 0x000fe40003f04070 */
[----:B------:R-:W-:-:S04]  /*00a0*/  IADD3.X R20, PT, PT, R12, -0x1, RZ, P1, !PT ;  /* 0xffffffff0c147810 */ /* 0x000fc80000ffe4ff */
[----:B------:R-:W-:-:S13]  /*00b0*/  ISETP.GT.U32.AND.EX P0, PT, R20, RZ, PT, P0 ;  /* 0x000000ff1400720c */ /* 0x000fda0003f04100 */
[----:B--2---:R-:W-:Y:S05]  /*00c0*/  @P0 BRA `(.L_x_27) ;  /* 0x0000002c00640947 */ /* 0x004fea0003800000 */
[----:B------:R-:W0:Y:S01]  /*00d0*/  S2R R3, SR_TID.X ;  /* 0x0000000000037919 */ /* 0x000e220000002100 */
[----:B------:R-:W-:Y:S01]  /*00e0*/  IMAD.IADD R6, R13, 0x1, -R4 ;  /* 0x000000010d067824 */ /* 0x000fe200078e0a04 */
[----:B------:R-:W1:Y:S01]  /*00f0*/  LDCU UR5, c[0x0][0x388] ;  /* 0x00007100ff0577ac */ /* 0x000e620008000800 */
[----:B------:R-:W-:Y:S01]  /*0100*/  BSSY.RECONVERGENT B1, `(.L_x_28) ;  /* 0x0000010000017945 */ /* 0x000fe20003800200 */
[----:B------:R-:W-:Y:S01]  /*0110*/  IMAD.MOV.U32 R0, RZ, RZ, RZ ;  /* 0x000000ffff007224 */ /* 0x000fe200078e00ff */
[----:B------:R-:W-:Y:S01]  /*0120*/  CS2R R8, SRZ ;  /* 0x0000000000087805 */ /* 0x000fe2000001ff00 */
[----:B------:R-:W2:Y:S01]  /*0130*/  LDCU UR14, c[0x0][0x388] ;  /* 0x00007100ff0e77ac */ /* 0x000ea20008000800 */
[----:B------:R-:W3:Y:S01]  /*0140*/  LDCU.64 UR6, c[0x0][0x380] ;  /* 0x00007000ff0677ac */ /* 0x000ee20008000a00 */
[----:B------:R-:W4:Y:S01]  /*0150*/  LDCU.64 UR12, c[0x0][0x380] ;  /* 0x00007000ff0c77ac */ /* 0x000f220008000a00 */
[----:B0-----:R-:W-:Y:S01]  /*0160*/  ISETP.GE.AND P0, PT, R3, R6, PT ;  /* 0x000000060300720c */ /* 0x001fe20003f06270 */
[----:B------:R-:W-:-:S12]  /*0170*/  IMAD.MOV.U32 R25, RZ, RZ, R3 ;  /* 0x000000ffff197224 */ /* 0x000fd800078e0003 */
[----:B-1234-:R-:W-:Y:S05]  /*0180*/  @P0 BRA `(.L_x_29) ;  /* 0x00000000001c0947 */ /* 0x01efea0003800000 */
[----:B------:R-:W0:Y:S01]  /*0190*/  LDC.64 R8, c[0x0][0x380] ;  /* 0x0000e000ff087b82 */ /* 0x000e220000000a00 */
[----:B------:R-:W-:Y:S01]  /*01a0*/  IMAD.IADD R5, R4, 0x1, R3 ;  /* 0x0000000104057824 */ /* 0x000fe200078e0203 */
[----:B------:R-:W1:Y:S03]  /*01b0*/  LDCU UR4, c[0x0][0x388] ;  /* 0x00007100ff0477ac */ /* 0x000e660008000800 */
[----:B0-----:R-:W-:-:S06]  /*01c0*/  IMAD.WIDE.U32 R8, R5, 0x8, R8 ;  /* 0x0000000805087825 */ /* 0x001fcc00078e0008 */
[----:B------:R-:W5:Y:S01]  /*01d0*/  LDG.E.64 R8, desc[UR8][R8.64] ;  /* 0x0000000808087981 */ /* 0x000f62000c1e1b00 */
[----:B------:R-:W-:Y:S02]  /*01e0*/  VIADD R25, R3, 0x100 ;  /* 0x0000010003197836 */ /* 0x000fe40000000000 */
[----:B-1----:R-:W-:-:S07]  /*01f0*/  VIADD R0, R5, UR4 ;  /* 0x0000000405007c36 */ /* 0x002fce0008000000 */
.L_x_29:
[----:B------:R-:W-:Y:S05]  /*0200*/  BSYNC.RECONVERGENT B1 ;  /* 0x0000000000017941 */ /* 0x000fea0003800200 */
.L_x_28:
[----:B------:R-:W-:Y:S01]  /*0210*/  ISETP.GE.AND P0, PT, R25, R6, PT ;  /* 0x000000061900720c */ /* 0x000fe20003f06270 */
[----:B------:R-:W-:-:S12]  /*0220*/  BSSY.RECONVERGENT B3, `(.L_x_30) ;  /* 0x000017b000037945 */ /* 0x000fd80003800200 */
[----:B------:R-:W-:Y:S05]  /*0230*/  @P0 BRA `(.L_x_31) ;  /* 0x0000001400e40947 */ /* 0x000fea0003800000 */
[----:B------:R-:W-:Y:S01]  /*0240*/  LOP3.LUT R5, RZ, R25, RZ, 0x33, !PT ;  /* 0x00000019ff057212 */ /* 0x000fe200078e33ff */
[----:B------:R-:W-:Y:S03]  /*0250*/  BSSY.RECONVERGENT B2, `(.L_x_32) ;  /* 0x0000161000027945 */ /* 0x000fe60003800200 */
[----:B------:R-:W-:-:S04]  /*0260*/  IADD3 R5, PT, PT, -R4, R13, R5 ;  /* 0x0000000d04057210 */ /* 0x000fc80007ffe105 */
[C---:B------:R-:W-:Y:S02]  /*0270*/  ISETP.GE.U32.AND P0, PT, R5.reuse, 0x300, PT ;  /* 0x000003000500780c */ /* 0x040fe40003f06070 */
[----:B------:R-:W-:-:S04]  /*0280*/  LEA.HI R5, R5, 0x1, RZ, 0x18 ;  /* 0x0000000105057811 */ /* 0x000fc800078fc0ff */
[----:B------:R-:W-:-:S07]  /*0290*/  LOP3.LUT R7, R5, 0x3, RZ, 0xc0, !PT ;  /* 0x0000000305077812 */ /* 0x000fce00078ec0ff */
[----:B------:R-:W-:Y:S05]  /*02a0*/  @!P0 BRA `(.L_x_33) ;  /* 0x00000014006c8947 */ /* 0x000fea0003800000 */
[----:B------:R-:W-:Y:S01]  /*02b0*/  LOP3.LUT R5, R5, 0x1fffffc, RZ, 0xc0, !PT ;  /* 0x01fffffc05057812 */ /* 0x000fe200078ec0ff */
[----:B------:R-:W-:Y:S04]  /*02c0*/  BSSY.RELIABLE B1, `(.L_x_34) ;  /* 0x0000129000017945 */ /* 0x000fe80003800100 */
[----:B------:R-:W-:-:S05]  /*02d0*/  IMAD.MOV R5, RZ, RZ, -R5 ;  /* 0x000000ffff057224 */ /* 0x000fca00078e0a05 */
[----:B------:R-:W-:-:S13]  /*02e0*/  ISETP.GE.AND P0, PT, R5, RZ, PT ;  /* 0x000000ff0500720c */ /* 0x000fda0003f06270 */
[----:B------:R-:W-:Y:S05]  /*02f0*/  @P0 BRA `(.L_x_35) ;  /* 0x0000001000940947 */ /* 0x000fea0003800000 */
[----:B------:R-:W-:Y:S01]  /*0300*/  IMAD.MOV R10, RZ, RZ, -R5 ;  /* 0x000000ffff0a7224 */ /* 0x000fe200078e0a05 */
[----:B------:R-:W-:Y:S01]  /*0310*/  BSSY.RECONVERGENT B4, `(.L_x_36) ;  /* 0x00000bc000047945 */ /* 0x000fe20003800200 */
[----:B------:R-:W-:-:S03]  /*0320*/  PLOP3.LUT P0, PT, PT, PT, PT, 0x80, 0x8 ;  /* 0x000000000008781c */ /* 0x000fc60003f0f070 */
[----:B------:R-:W-:-:S13]  /*0330*/  ISETP.GT.AND P1, PT, R10, 0xc, PT ;  /* 0x0000000c0a00780c */ /* 0x000fda0003f24270 */
[----:B------:R-:W-:Y:S05]  /*0340*/  @!P1 BRA `(.L_x_37) ;  /* 0x0000000800e09947 */ /* 0x000fea0003800000 */
[----:B------:R-:W-:-:S13]  /*0350*/  PLOP3.LUT P0, PT, PT, PT, PT, 0x8, 0x80 ;  /* 0x000000000080781c */ /* 0x000fda0003f0e170 */
.L_x_38:
[----:B------:R-:W-:-:S04]  /*0360*/  IADD3 R27, P1, PT, R4, R25, RZ ;  /* 0x00000019041b7210 */ /* 0x000fc80007f3e0ff */
[----:B------:R-:W-:Y:S02]  /*0370*/  LEA.HI.X.SX32 R10, R25, RZ, 0x1, P1 ;  /* 0x000000ff190a7211 */ /* 0x000fe400008f0eff */
[----:B------:R-:W-:-:S04]  /*0380*/  LEA R28, P1, R27, UR6, 0x3 ;  /* 0x000000061b1c7c11 */ /* 0x000fc8000f8218ff */
[----:B------:R-:W-:-:S05]  /*0390*/  LEA.HI.X R29, R27, UR7, R10, 0x3, P1 ;  /* 0x000000071b1d7c11 */ /* 0x000fca00088f1c0a */
[----:B------:R-:W2:Y:S04]  /*03a0*/  LDG.E.64 R20, desc[UR8][R28.64] ;  /* 0x000000081c147981 */ /* 0x000ea8000c1e1b00 */
[----:B------:R-:W3:Y:S04]  /*03b0*/  LDG.E.64 R10, desc[UR8][R28.64+0x800] ;  /* 0x000800081c0a7981 */ /* 0x000ee8000c1e1b00 */
[----:B------:R-:W4:Y:S04]  /*03c0*/  LDG.E.64 R12, desc[UR8][R28.64+0x1000] ;  /* 0x001000081c0c7981 */ /* 0x000f28000c1e1b00 */
[----:B------:R0:W4:Y:S01]  /*03d0*/  LDG.E.64 R14, desc[UR8][R28.64+0x1800] ;  /* 0x001800081c0e7981 */ /* 0x000122000c1e1b00 */
[----:B------:R-:W-:-:S05]  /*03e0*/  VIADD R17, R25, 0x400 ;  /* 0x0000040019117836 */ /* 0x000fca0000000000 */
[----:B------:R-:W-:-:S04]  /*03f0*/  IADD3 R23, P1, PT, R4, R17, RZ ;  /* 0x0000001104177210 */ /* 0x000fc80007f3e0ff */
[----:B------:R-:W-:Y:S02]  /*0400*/  LEA.HI.X.SX32 R16, R17, RZ, 0x1, P1 ;  /* 0x000000ff11107211 */ /* 0x000fe400008f0eff */
[----:B------:R-:W-:-:S04]  /*0410*/  LEA R18, P1, R23, UR6, 0x3 ;  /* 0x0000000617127c11 */ /* 0x000fc8000f8218ff */
[----:B------:R-:W-:-:S05]  /*0420*/  LEA.HI.X R19, R23, UR7, R16, 0x3, P1 ;  /* 0x0000000717137c11 */ /* 0x000fca00088f1c10 */
[----:B------:R-:W4:Y:S01]  /*0430*/  LDG.E.64 R16, desc[UR8][R18.64] ;  /* 0x0000000812107981 */ /* 0x000f22000c1e1b00 */
[----:B------:R-:W-:Y:S02]  /*0440*/  VIADD R27, R27, UR5 ;  /* 0x000000051b1b7c36 */ /* 0x000fe40008000000 */
[----:B------:R-:W-:Y:S02]  /*0450*/  VIADD R22, R25, 0x800 ;  /* 0x0000080019167836 */ /* 0x000fe40000000000 */
[----:B------:R-:W-:Y:S01]  /*0460*/  VIADD R23, R23, UR5 ;  /* 0x0000000517177c36 */ /* 0x000fe20008000000 */
[----:B--2--5:R-:W-:-:S14]  /*0470*/  DSETP.GEU.AND P2, PT, R20, R8, PT ;  /* 0x000000081400722a */ /* 0x024fdc0003f4e000 */
[----:B------:R-:W-:-:S13]  /*0480*/  @P2 ISETP.GE.AND P1, PT, R27, R0, PT ;  /* 0x000000001b00220c */ /* 0x000fda0003f26270 */
[----:B------:R-:W-:-:S06]  /*0490*/  @P2 DSETP.GEU.AND P1, PT, R8, R20, !P1 ;  /* 0x000000140800222a */ /* 0x000fcc0004f2e000 */
[----:B------:R-:W-:Y:S02]  /*04a0*/  @P2 FSEL R20, R8, R20, P1 ;  /* 0x0000001408142208 */ /* 0x000fe40000800000 */
[----:B------:R-:W-:-:S03]  /*04b0*/  @P2 FSEL R21, R9, R21, P1 ;  /* 0x0000001509152208 */ /* 0x000fc60000800000 */
[----:B------:R-:W-:Y:S02]  /*04c0*/  @P2 IMAD.MOV.U32 R8, RZ, RZ, R20 ;  /* 0x000000ffff082224 */ /* 0x000fe400078e0014 */
[----:B------:R-:W-:Y:S02]  /*04d0*/  @P2 IMAD.MOV.U32 R9, RZ, RZ, R21 ;  /* 0x000000ffff092224 */ /* 0x000fe400078e0015 */
[----:B------:R-:W2:Y:S04]  /*04e0*/  LDG.E.64 R20, desc[UR8][R18.64+0x800] ;  /* 0x0008000812147981 */ /* 0x000ea8000c1e1b00 */
[----:B---3--:R-:W-:Y:S01]  /*04f0*/  DSETP.GEU.AND P3, PT, R10, R8, PT ;  /* 0x000000080a00722a */ /* 0x008fe20003f6e000 */
[----:B------:R-:W-:-:S13]  /*0500*/  @P2 SEL R0, R0, R27, P1 ;  /* 0x0000001b00002207 */ /* 0x000fda0000800000 */
[----:B0-----:R-:W-:-:S05]  /*0510*/  @P3 VIADD R29, R27, 0x100 ;  /* 0x000001001b1d3836 */ /* 0x001fca0000000000 */
[----:B------:R-:W-:-:S13]  /*0520*/  @P3 ISETP.GE.AND P1, PT, R29, R0, PT ;  /* 0x000000001d00320c */ /* 0x000fda0003f26270 */
[----:B------:R-:W-:-:S06]  /*0530*/  @P3 DSETP.GEU.AND P1, PT, R8, R10, !P1 ;  /* 0x0000000a0800322a */ /* 0x000fcc0004f2e000 */
[----:B------:R-:W-:Y:S02]  /*0540*/  @P3 FSEL R10, R8, R10, P1 ;  /* 0x0000000a080a3208 */ /* 0x000fe40000800000 */
[----:B------:R-:W-:-:S03]  /*0550*/  @P3 FSEL R11, R9, R11, P1 ;  /* 0x0000000b090b3208 */ /* 0x000fc60000800000 */
[----:B------:R-:W-:Y:S02]  /*0560*/  @P3 IMAD.MOV.U32 R8, RZ, RZ, R10 ;  /* 0x000000ffff083224 */ /* 0x000fe400078e000a */
[----:B------:R-:W-:Y:S02]  /*0570*/  @P3 IMAD.MOV.U32 R9, RZ, RZ, R11 ;  /* 0x000000ffff093224 */ /* 0x000fe400078e000b */
[----:B------:R-:W3:Y:S04]  /*0580*/  LDG.E.64 R10, desc[UR8][R18.64+0x1000] ;  /* 0x00100008120a7981 */ /* 0x000ee8000c1e1b00 */
[----:B----4-:R-:W-:Y:S01]  /*0590*/  DSETP.GEU.AND P4, PT, R12, R8, PT ;  /* 0x000000080c00722a */ /* 0x010fe20003f8e000 */
[----:B------:R-:W-:-:S13]  /*05a0*/  @P3 SEL R0, R0, R29, P1 ;  /* 0x0000001d00003207 */ /* 0x000fda0000800000 */
[----:B------:R-:W-:-:S05]  /*05b0*/  @P4 VIADD R29, R27, 0x200 ;  /* 0x000002001b1d4836 */ /* 0x000fca0000000000 */
[----:B------:R-:W-:-:S13]  /*05c0*/  @P4 ISETP.GE.AND P1, PT, R29, R0, PT ;  /* 0x000000001d00420c */ /* 0x000fda0003f26270 */
[----:B------:R-:W-:-:S06]  /*05d0*/  @P4 DSETP.GEU.AND P1, PT, R8, R12, !P1 ;  /* 0x0000000c0800422a */ /* 0x000fcc0004f2e000 */
[----:B------:R-:W-:Y:S02]  /*05e0*/  @P4 FSEL R12, R8, R12, P1 ;  /* 0x0000000c080c4208 */ /* 0x000fe40000800000 */
[----:B------:R-:W-:-:S03]  /*05f0*/  @P4 FSEL R13, R9, R13, P1 ;  /* 0x0000000d090d4208 */ /* 0x000fc60000800000 */
[----:B------:R-:W-:Y:S02]  /*0600*/  @P4 IMAD.MOV.U32 R8, RZ, RZ, R12 ;  /* 0x000000ffff084224 */ /* 0x000fe400078e000c */
[----:B------:R-:W-:Y:S02]  /*0610*/  @P4 IMAD.MOV.U32 R9, RZ, RZ, R13 ;  /* 0x000000ffff094224 */ /* 0x000fe400078e000d */
[----:B------:R0:W4:Y:S04]  /*0620*/  LDG.E.64 R12, desc[UR8][R18.64+0x1800] ;  /* 0x00180008120c7981 */ /* 0x000128000c1e1b00 */
[----:B------:R-:W-:Y:S01]  /*0630*/  DSETP.GEU.AND P2, PT, R14, R8, PT ;  /* 0x000000080e00722a */ /* 0x000fe20003f4e000 */
[----:B------:R-:W-:-:S13]  /*0640*/  @P4 SEL R0, R0, R29, P1 ;  /* 0x0000001d00004207 */ /* 0x000fda0000800000 */
[----:B------:R-:W-:-:S05]  /*0650*/  @P2 VIADD R29, R27, 0x300 ;  /* 0x000003001b1d2836 */ /* 0x000fca0000000000 */
[----:B------:R-:W-:Y:S02]  /*0660*/  @P2 ISETP.GE.AND P1, PT, R29, R0, PT ;  /* 0x000000001d00220c */ /* 0x000fe40003f26270 */
[----:B------:R-:W-:-:S04]  /*0670*/  IADD3 R27, P3, PT, R4, R22, RZ ;  /* 0x00000016041b7210 */ /* 0x000fc80007f7e0ff */
[----:B------:R-:W-:Y:S02]  /*0680*/  LEA.HI.X.SX32 R22, R22, RZ, 0x1, P3 ;  /* 0x000000ff16167211 */ /* 0x000fe400018f0eff */
[----:B0-----:R-:W-:-:S05]  /*0690*/  LEA R18, P3, R27, UR6, 0x3 ;  /* 0x000000061b127c11 */ /* 0x001fca000f8618ff */
[----:B------:R-:W-:Y:S01]  /*06a0*/  @P2 DSETP.GEU.AND P1, PT, R8, R14, !P1 ;  /* 0x0000000e0800222a */ /* 0x000fe20004f2e000 */
[----:B------:R-:W-:-:S05]  /*06b0*/  LEA.HI.X R19, R27, UR7, R22, 0x3, P3 ;  /* 0x000000071b137c11 */ /* 0x000fca00098f1c16 */
[----:B------:R-:W-:Y:S02]  /*06c0*/  @P2 FSEL R14, R8, R14, P1 ;  /* 0x0000000e080e2208 */ /* 0x000fe40000800000 */
[----:B------:R-:W-:-:S03]  /*06d0*/  @P2 FSEL R15, R9, R15, P1 ;  /* 0x0000000f090f2208 */ /* 0x000fc60000800000 */
[----:B------:R-:W-:Y:S02]  /*06e0*/  @P2 IMAD.MOV.U32 R8, RZ, RZ, R14 ;  /* 0x000000ffff082224 */ /* 0x000fe400078e000e */
[----:B------:R-:W-:Y:S02]  /*06f0*/  @P2 IMAD.MOV.U32 R9, RZ, RZ, R15 ;  /* 0x000000ffff092224 */ /* 0x000fe400078e000f */
[----:B------:R-:W4:Y:S04]  /*0700*/  LDG.E.64 R14, desc[UR8][R18.64] ;  /* 0x00000008120e7981 */ /* 0x000f28000c1e1b00 */
[----:B------:R-:W-:Y:S01]  /*0710*/  DSETP.GEU.AND P3, PT, R16, R8, PT ;  /* 0x000000081000722a */ /* 0x000fe20003f6e000 */
[----:B------:R-:W-:-:S13]  /*0720*/  @P2 SEL R0, R0, R29, P1 ;  /* 0x0000001d00002207 */ /* 0x000fda0000800000 */
[----:B------:R-:W-:-:S13]  /*0730*/  @P3 ISETP.GE.AND P1, PT, R23, R0, PT ;  /* 0x000000001700320c */ /* 0x000fda0003f26270 */
[----:B------:R-:W-:-:S06]  /*0740*/  @P3 DSETP.GEU.AND P1, PT, R8, R16, !P1 ;  /* 0x000000100800322a */ /* 0x000fcc0004f2e000 */
[----:B------:R-:W-:Y:S02]  /*0750*/  @P3 FSEL R22, R8, R16, P1 ;  /* 0x0000001008163208 */ /* 0x000fe40000800000 */
[----:B------:R-:W-:Y:S02]  /*0760*/  @P3 FSEL R29, R9, R17, P1 ;  /* 0x00000011091d3208 */ /* 0x000fe40000800000 */
[----:B------:R-:W4:Y:S01]  /*0770*/  LDG.E.64 R16, desc[UR8][R18.64+0x800] ;  /* 0x0008000812107981 */ /* 0x000f22000c1e1b00 */
[----:B------:R-:W-:Y:S02]  /*0780*/  @P3 IMAD.MOV.U32 R8, RZ, RZ, R22 ;  /* 0x000000ffff083224 */ /* 0x000fe400078e0016 */
[----:B------:R-:W-:Y:S01]  /*0790*/  @P3 IMAD.MOV.U32 R9, RZ, RZ, R29 ;  /* 0x000000ffff093224 */ /* 0x000fe200078e001d */
[----:B------:R-:W-:-:S05]  /*07a0*/  @P3 SEL R0, R0, R23, P1 ;  /* 0x0000001700003207 */ /* 0x000fca0000800000 */
[----:B--2---:R-:W-:-:S14]  /*07b0*/  DSETP.GEU.AND P2, PT, R20, R8, PT ;  /* 0x000000081400722a */ /* 0x004fdc0003f4e000 */
[----:B------:R-:W-:-:S05]  /*07c0*/  @P2 VIADD R29, R23, 0x100 ;  /* 0x00000100171d2836 */ /* 0x000fca0000000000 */
        /* <DEDUP_REMOVED lines=20> */
[----:B------:R-:W-:Y:S01]  /*0910*/  @P2 ISETP.GE.AND P1, PT, R29, R0, PT ;  /* 0x000000001d00220c */ /* 0x000fe20003f26270 */
[----:B------:R-:W-:-:S05]  /*0920*/  VIADD R23, R25, 0xc00 ;  /* 0x00000c0019177836 */ /* 0x000fca0000000000 */
[----:B------:R-:W-:-:S04]  /*0930*/  IADD3 R24, P3, PT, R4, R23, RZ ;  /* 0x0000001704187210 */ /* 0x000fc80007f7e0ff */
[----:B------:R-:W-:-:S03]  /*0940*/  LEA.HI.X.SX32 R23, R23, RZ, 0x1, P3 ;  /* 0x000000ff17177211 */ /* 0x000fc600018f0eff */
[----:B------:R-:W-:Y:S01]  /*0950*/  @P2 DSETP.GEU.AND P1, PT, R8, R12, !P1 ;  /* 0x0000000c0800222a */ /* 0x000fe20004f2e000 */
[----:B------:R-:W-:-:S04]  /*0960*/  LEA R22, P3, R24, UR6, 0x3 ;  /* 0x0000000618167c11 */ /* 0x000fc8000f8618ff */
[----:B------:R-:W-:Y:S02]  /*0970*/  LEA.HI.X R23, R24, UR7, R23, 0x3, P3 ;  /* 0x0000000718177c11 */ /* 0x000fe400098f1c17 */
[----:B------:R-:W-:Y:S02]  /*0980*/  @P2 FSEL R12, R8, R12, P1 ;  /* 0x0000000c080c2208 */ /* 0x000fe40000800000 */
[----:B------:R-:W-:Y:S01]  /*0990*/  @P2 FSEL R13, R9, R13, P1 ;  /* 0x0000000d090d2208 */ /* 0x000fe20000800000 */
[----:B------:R-:W-:Y:S01]  /*09a0*/  VIADD R27, R27, UR5 ;  /* 0x000000051b1b7c36 */ /* 0x000fe20008000000 */
[----:B------:R-:W-:Y:S01]  /*09b0*/  @P2 SEL R0, R0, R29, P1 ;  /* 0x0000001d00002207 */ /* 0x000fe20000800000 */
[----:B------:R-:W-:Y:S01]  /*09c0*/  @P2 IMAD.MOV.U32 R8, RZ, RZ, R12 ;  /* 0x000000ffff082224 */ /* 0x000fe200078e000c */
[----:B------:R-:W4:Y:S01]  /*09d0*/  LDG.E.64 R18, desc[UR8][R22.64+0x1800] ;  /* 0x0018000816127981 */ /* 0x000f22000c1e1b00 */
[----:B------:R-:W-:-:S03]  /*09e0*/  @P2 IMAD.MOV.U32 R9, RZ, RZ, R13 ;  /* 0x000000ffff092224 */ /* 0x000fc600078e000d */
[----:B------:R-:W4:Y:S03]  /*09f0*/  LDG.E.64 R12, desc[UR8][R22.64] ;  /* 0x00000008160c7981 */ /* 0x000f26000c1e1b00 */
[----:B------:R-:W-:-:S14]  /*0a00*/  DSETP.GEU.AND P3, PT, R14, R8, PT ;  /* 0x000000080e00722a */ /* 0x000fdc0003f6e000 */
[----:B------:R-:W-:-:S13]  /*0a10*/  @P3 ISETP.GE.AND P1, PT, R27, R0, PT ;  /* 0x000000001b00320c */ /* 0x000fda0003f26270 */
[----:B------:R-:W-:-:S06]  /*0a20*/  @P3 DSETP.GEU.AND P1, PT, R8, R14, !P1 ;  /* 0x0000000e0800322a */ /* 0x000fcc0004f2e000 */
[----:B------:R-:W-:Y:S02]  /*0a30*/  @P3 FSEL R14, R8, R14, P1 ;  /* 0x0000000e080e3208 */ /* 0x000fe40000800000 */
[----:B------:R-:W-:-:S03]  /*0a40*/  @P3 FSEL R15, R9, R15, P1 ;  /* 0x0000000f090f3208 */ /* 0x000fc60000800000 */
[----:B------:R-:W-:Y:S02]  /*0a50*/  @P3 IMAD.MOV.U32 R8, RZ, RZ, R14 ;  /* 0x000000ffff083224 */ /* 0x000fe400078e000e */
[----:B------:R-:W-:Y:S02]  /*0a60*/  @P3 IMAD.MOV.U32 R9, RZ, RZ, R15 ;  /* 0x000000ffff093224 */ /* 0x000fe400078e000f */
[----:B------:R-:W4:Y:S04]  /*0a70*/  LDG.E.64 R14, desc[UR8][R22.64+0x800] ;  /* 0x00080008160e7981 */ /* 0x000f28000c1e1b00 */
[----:B------:R-:W-:Y:S01]  /*0a80*/  DSETP.GEU.AND P2, PT, R16, R8, PT ;  /* 0x000000081000722a */ /* 0x000fe20003f4e000 */
        /* <DEDUP_REMOVED lines=8> */
[----:B------:R-:W4:Y:S01]  /*0b10*/  LDG.E.64 R16, desc[UR8][R22.64+0x1000] ;  /* 0x0010000816107981 */ /* 0x000f22000c1e1b00 */
[----:B------:R-:W-:-:S03]  /*0b20*/  @P2 SEL R0, R0, R29, P1 ;  /* 0x0000001d00002207 */ /* 0x000fc60000800000 */
[----:B--2---:R-:W-:-:S14]  /*0b30*/  DSETP.GEU.AND P3, PT, R20, R8, PT ;  /* 0x000000081400722a */ /* 0x004fdc0003f6e000 */
[----:B------:R-:W-:-:S05]  /*0b40*/  @P3 VIADD R29, R27, 0x200 ;  /* 0x000002001b1d3836 */ /* 0x000fca0000000000 */
[----:B------:R-:W-:-:S13]  /*0b50*/  @P3 ISETP.GE.AND P1, PT, R29, R0, PT ;  /* 0x000000001d00320c */ /* 0x000fda0003f26270 */
[----:B------:R-:W-:-:S06]  /*0b60*/  @P3 DSETP.GEU.AND P1, PT, R8, R20, !P1 ;  /* 0x000000140800322a */ /* 0x000fcc0004f2e000 */
[----:B------:R-:W-:Y:S02]  /*0b70*/  @P3 FSEL R20, R8, R20, P1 ;  /* 0x0000001408143208 */ /* 0x000fe40000800000 */
[----:B------:R-:W-:-:S03]  /*0b80*/  @P3 FSEL R21, R9, R21, P1 ;  /* 0x0000001509153208 */ /* 0x000fc60000800000 */
[----:B------:R-:W-:Y:S02]  /*0b90*/  @P3 IMAD.MOV.U32 R8, RZ, RZ, R20 ;  /* 0x000000ffff083224 */ /* 0x000fe400078e0014 */
[----:B------:R-:W-:-:S06]  /*0ba0*/  @P3 IMAD.MOV.U32 R9, RZ, RZ, R21 ;  /* 0x000000ffff093224 */ /* 0x000fcc00078e0015 */
        /* <DEDUP_REMOVED lines=8> */
[----:B------:R-:W-:-:S06]  /*0c30*/  @P2 IMAD.MOV.U32 R9, RZ, RZ, R11 ;  /* 0x000000ffff092224 */ /* 0x000fcc00078e000b */
[----:B----4-:R-:W-:Y:S01]  /*0c40*/  DSETP.GEU.AND P3, PT, R12, R8, PT ;  /* 0x000000080c00722a */ /* 0x010fe20003f6e000 */
[----:B------:R-:W-:Y:S01]  /*0c50*/  VIADD R21, R24, UR5 ;  /* 0x0000000518157c36 */ /* 0x000fe20008000000 */
[----:B------:R-:W-:-:S12]  /*0c60*/  @P2 SEL R0, R0, R27, P1 ;  /* 0x0000001b00002207 */ /* 0x000fd80000800000 */
[----:B------:R-:W-:-:S13]  /*0c70*/  @P3 ISETP.GE.AND P1, PT, R21, R0, PT ;  /* 0x000000001500320c */ /* 0x000fda0003f26270 */
[----:B------:R-:W-:-:S06]  /*0c80*/  @P3 DSETP.GEU.AND P1, PT, R8, R12, !P1 ;  /* 0x0000000c0800322a */ /* 0x000fcc0004f2e000 */
[----:B------:R-:W-:Y:S02]  /*0c90*/  @P3 FSEL R10, R8, R12, P1 ;  /* 0x0000000c080a3208 */ /* 0x000fe40000800000 */
[----:B------:R-:W-:-:S03]  /*0ca0*/  @P3 FSEL R13, R9, R13, P1 ;  /* 0x0000000d090d3208 */ /* 0x000fc60000800000 */
[----:B------:R-:W-:Y:S02]  /*0cb0*/  @P3 IMAD.MOV.U32 R8, RZ, RZ, R10 ;  /* 0x000000ffff083224 */ /* 0x000fe400078e000a */
[----:B------:R-:W-:-:S06]  /*0cc0*/  @P3 IMAD.MOV.U32 R9, RZ, RZ, R13 ;  /* 0x000000ffff093224 */ /* 0x000fcc00078e000d */
        /* <DEDUP_REMOVED lines=19> */
[----:B------:R-:W-:Y:S01]  /*0e00*/  @P3 SEL R0, R0, R11, P1 ;  /* 0x0000000b00003207 */ /* 0x000fe20000800000 */
[----:B------:R-:W-:-:S12]  /*0e10*/  VIADD R5, R5, 0x10 ;  /* 0x0000001005057836 */ /* 0x000fd80000000000 */
[----:B------:R-:W-:-:S05]  /*0e20*/  @P2 VIADD R11, R21, 0x300 ;  /* 0x00000300150b2836 */ /* 0x000fca0000000000 */
[----:B------:R-:W-:Y:S02]  /*0e30*/  @P2 ISETP.GE.AND P1, PT, R11, R0, PT ;  /* 0x000000000b00220c */ /* 0x000fe40003f26270 */
[----:B------:R-:W-:-:S11]  /*0e40*/  ISETP.GE.AND P3, PT, R5, -0xc, PT ;  /* 0xfffffff40500780c */ /* 0x000fd60003f66270 */
[----:B------:R-:W-:Y:S01]  /*0e50*/  @P2 DSETP.GEU.AND P1, PT, R8, R18, !P1 ;  /* 0x000000120800222a */ /* 0x000fe20004f2e000 */
[----:B------:R-:W-:-:S05]  /*0e60*/  VIADD R25, R25, 0x1000 ;  /* 0x0000100019197836 */ /* 0x000fca0000000000 */
[----:B------:R-:W-:Y:S02]  /*0e70*/  @P2 FSEL R10, R8, R18, P1 ;  /* 0x00000012080a2208 */ /* 0x000fe40000800000 */
[----:B------:R-:W-:Y:S02]  /*0e80*/  @P2 FSEL R19, R9, R19, P1 ;  /* 0x0000001309132208 */ /* 0x000fe40000800000 */
[----:B------:R-:W-:Y:S01]  /*0e90*/  @P2 SEL R0, R0, R11, P1 ;  /* 0x0000000b00002207 */ /* 0x000fe20000800000 */
[----:B------:R-:W-:Y:S02]  /*0ea0*/  @P2 IMAD.MOV.U32 R8, RZ, RZ, R10 ;  /* 0x000000ffff082224 */ /* 0x000fe400078e000a */
[----:B------:R-:W-:Y:S01]  /*0eb0*/  @P2 IMAD.MOV.U32 R9, RZ, RZ, R19 ;  /* 0x000000ffff092224 */ /* 0x000fe200078e0013 */
[----:B------:R-:W-:Y:S06]  /*0ec0*/  @!P3 BRA `(.L_x_38) ;  /* 0xfffffff40024b947 */ /* 0x000fec000383ffff */
.L_x_37:
[----:B------:R-:W-:Y:S05]  /*0ed0*/  BSYNC.RECONVERGENT B4 ;  /* 0x0000000000047941 */ /* 0x000fea0003800200 */
.L_x_36:
[----:B------:R-:W-:Y:S01]  /*0ee0*/  IMAD.MOV R10, RZ, RZ, -R5 ;  /* 0x000000ffff0a7224 */ /* 0x000fe200078e0a05 */
[----:B------:R-:W-:Y:S04]  /*0ef0*/  BSSY.RECONVERGENT B4, `(.L_x_39) ;  /* 0x0000062000047945 */ /* 0x000fe80003800200 */
[----:B------:R-:W-:-:S13]  /*0f00*/  ISETP.GT.AND P1, PT, R10, 0x4, PT ;  /* 0x000000040a00780c */ /* 0x000fda0003f24270 */
[----:B------:R-:W-:Y:S05]  /*0f10*/  @!P1 BRA `(.L_x_40) ;  /* 0x00000004007c9947 */ /* 0x000fea0003800000 */
[----:B------:R-:W0:Y:S01]  /*0f20*/  LDCU.64 UR10, c[0x0][0x380] ;  /* 0x00007000ff0a77ac */ /* 0x000e220008000a00 */
[----:B------:R-:W-:Y:S01]  /*0f30*/  IADD3 R27, P0, PT, R4, R25, RZ ;  /* 0x00000019041b7210 */ /* 0x000fe20007f1e0ff */
[----:B------:R-:W1:Y:S03]  /*0f40*/  LDCU UR4, c[0x0][0x388] ;  /* 0x00007100ff0477ac */ /* 0x000e660008000800 */
[----:B------:R-:W-:Y:S02]  /*0f50*/  LEA.HI.X.SX32 R10, R25, RZ, 0x1, P0 ;  /* 0x000000ff190a7211 */ /* 0x000fe400000f0eff */
[----:B0-----:R-:W-:-:S04]  /*0f60*/  LEA R22, P0, R27, UR10, 0x3 ;  /* 0x0000000a1b167c11 */ /* 0x001fc8000f8018ff */
[----:B------:R-:W-:-:S05]  /*0f70*/  LEA.HI.X R23, R27, UR11, R10, 0x3, P0 ;  /* 0x0000000b1b177c11 */ /* 0x000fca00080f1c0a */
[----:B------:R-:W2:Y:S04]  /*0f80*/  LDG.E.64 R18, desc[UR8][R22.64] ;  /* 0x0000000816127981 */ /* 0x000ea8000c1e1b00 */
[----:B------:R-:W3:Y:S04]  /*0f90*/  LDG.E.64 R20, desc[UR8][R22.64+0x800] ;  /* 0x0008000816147981 */ /* 0x000ee8000c1e1b00 */
[----:B------:R-:W4:Y:S04]  /*0fa0*/  LDG.E.64 R10, desc[UR8][R22.64+0x1000] ;  /* 0x00100008160a7981 */ /* 0x000f28000c1e1b00 */
[----:B------:R-:W4:Y:S01]  /*0fb0*/  LDG.E.64 R12, desc[UR8][R22.64+0x1800] ;  /* 0x00180008160c7981 */ /* 0x000f22000c1e1b00 */
[----:B------:R-:W-:-:S05]  /*0fc0*/  VIADD R25, R25, 0x400 ;  /* 0x0000040019197836 */ /* 0x000fca0000000000 */
[----:B------:R-:W-:-:S04]  /*0fd0*/  IADD3 R24, P0, PT, R4, R25, RZ ;  /* 0x0000001904187210 */ /* 0x000fc80007f1e0ff */
[----:B------:R-:W-:Y:S02]  /*0fe0*/  LEA.HI.X.SX32 R15, R25, RZ, 0x1, P0 ;  /* 0x000000ff190f7211 */ /* 0x000fe400000f0eff */
[----:B------:R-:W-:-:S04]  /*0ff0*/  LEA R14, P0, R24, UR10, 0x3 ;  /* 0x0000000a180e7c11 */ /* 0x000fc8000f8018ff */
[----:B------:R-:W-:-:S05]  /*1000*/  LEA.HI.X R15, R24, UR11, R15, 0x3, P0 ;  /* 0x0000000b180f7c11 */ /* 0x000fca00080f1c0f */
[----:B------:R-:W4:Y:S01]  /*1010*/  LDG.E.64 R16, desc[UR8][R14.64] ;  /* 0x000000080e107981 */ /* 0x000f22000c1e1b00 */
[----:B-1----:R-:W-:-:S03]  /*1020*/  VIADD R27, R27, UR4 ;  /* 0x000000041b1b7c36 */ /* 0x002fc60008000000 */
[----:B------:R-:W4:Y:S01]  /*1030*/  LDG.E.64 R22, desc[UR8][R14.64+0x1800] ;  /* 0x001800080e167981 */ /* 0x000f22000c1e1b00 */
        /* <DEDUP_REMOVED lines=37> */
[----:B------:R-:W-:Y:S01]  /*1290*/  VIADD R13, R24, UR4 ;  /* 0x00000004180d7c36 */ /* 0x000fe20008000000 */
[----:B------:R-:W-:-:S12]  /*12a0*/  @P2 SEL R0, R0, R27, P0 ;  /* 0x0000001b00002207 */ /* 0x000fd80000000000 */
[----:B------:R-:W-:-:S13]  /*12b0*/  @P1 ISETP.GE.AND P0, PT, R13, R0, PT ;  /* 0x000000000d00120c */ /* 0x000fda0003f06270 */
[----:B------:R-:W-:-:S06]  /*12c0*/  @P1 DSETP.GEU.AND P0, PT, R8, R16, !P0 ;  /* 0x000000100800122a */ /* 0x000fcc000470e000 */
[----:B------:R-:W-:Y:S02]  /*12d0*/  @P1 FSEL R10, R8, R16, P0 ;  /* 0x00000010080a1208 */ /* 0x000fe40000000000 */
[----:B------:R-:W-:-:S03]  /*12e0*/  @P1 FSEL R17, R9, R17, P0 ;  /* 0x0000001109111208 */ /* 0x000fc60000000000 */
        /* <DEDUP_REMOVED lines=23> */
[----:B------:R-:W-:Y:S01]  /*1460*/  @P2 ISETP.GE.AND P1, PT, R11, R0, PT ;  /* 0x000000000b00220c */ /* 0x000fe20003f26270 */
[----:B------:R-:W-:Y:S01]  /*1470*/  VIADD R5, R5, 0x4 ;  /* 0x0000000405057836 */ /* 0x000fe20000000000 */
[----:B------:R-:W-:-:S11]  /*1480*/  PLOP3.LUT P0, PT, PT, PT, PT, 0x8, 0x80 ;  /* 0x000000000080781c */ /* 0x000fd60003f0e170 */
[----:B------:R-:W-:Y:S01]  /*1490*/  @P2 DSETP.GEU.AND P1, PT, R8, R22, !P1 ;  /* 0x000000160800222a */ /* 0x000fe20004f2e000 */
[----:B------:R-:W-:-:S05]  /*14a0*/  VIADD R5, R5, 0x4 ;  /* 0x0000000405057836 */ /* 0x000fca0000000000 */
[----:B------:R-:W-:Y:S02]  /*14b0*/  @P2 FSEL R10, R8, R22, P1 ;  /* 0x00000016080a2208 */ /* 0x000fe40000800000 */
[----:B------:R-:W-:Y:S01]  /*14c0*/  @P2 FSEL R23, R9, R23, P1 ;  /* 0x0000001709172208 */ /* 0x000fe20000800000 */
[----:B------:R-:W-:Y:S01]  /*14d0*/  VIADD R25, R25, 0x400 ;  /* 0x0000040019197836 */ /* 0x000fe20000000000 */
[----:B------:R-:W-:Y:S01]  /*14e0*/  @P2 SEL R0, R0, R11, P1 ;  /* 0x0000000b00002207 */ /* 0x000fe20000800000 */
[----:B------:R-:W-:Y:S02]  /*14f0*/  @P2 IMAD.MOV.U32 R8, RZ, RZ, R10 ;  /* 0x000000ffff082224 */ /* 0x000fe400078e000a */
[----:B------:R-:W-:-:S07]  /*1500*/  @P2 IMAD.MOV.U32 R9, RZ, RZ, R23 ;  /* 0x000000ffff092224 */ /* 0x000fce00078e0017 */
.L_x_40:
[----:B------:R-:W-:Y:S05]  /*1510*/  BSYNC.RECONVERGENT B4 ;  /* 0x0000000000047941 */ /* 0x000fea0003800200 */
.L_x_39:
[----:B------:R-:W-:-:S13]  /*1520*/  ISETP.NE.OR P0, PT, R5, RZ, P0 ;  /* 0x000000ff0500720c */ /* 0x000fda0000705670 */
[----:B------:R-:W-:Y:S05]  /*1530*/  @!P0 BREAK.RELIABLE B1 ;  /* 0x0000000000018942 */ /* 0x000fea0003800100 */
[----:B------:R-:W-:Y:S05]  /*1540*/  @!P0 BRA `(.L_x_33) ;  /* 0x0000000000c48947 */ /* 0x000fea0003800000 */
.L_x_35:
[----:B------:R-:W-:Y:S05]  /*1550*/  BSYNC.RELIABLE B1 ;  /* 0x0000000000017941 */ /* 0x000fea0003800100 */
.L_x_34:
[----:B------:R-:W-:-:S04]  /*1560*/  IADD3 R20, P0, PT, R4, R25, RZ ;  /* 0x0000001904147210 */ /* 0x000fc80007f1e0ff */
[----:B------:R-:W-:Y:S02]  /*1570*/  LEA.HI.X.SX32 R11, R25, RZ, 0x1, P0 ;  /* 0x000000ff190b7211 */ /* 0x000fe400000f0eff */
[----:B------:R-:W-:-:S04]  /*1580*/  LEA R18, P0, R20, UR12, 0x3 ;  /* 0x0000000c14127c11 */ /* 0x000fc8000f8018ff */
[----:B------:R-:W-:-:S05]  /*1590*/  LEA.HI.X R19, R20, UR13, R11, 0x3, P0 ;  /* 0x0000000d14137c11 */ /* 0x000fca00080f1c0b */
[----:B------:R-:W2:Y:S04]  /*15a0*/  LDG.E.64 R16, desc[UR8][R18.64] ;  /* 0x0000000812107981 */ /* 0x000ea8000c1e1b00 */
[----:B------:R-:W3:Y:S04]  /*15b0*/  LDG.E.64 R12, desc[UR8][R18.64+0x800] ;  /* 0x00080008120c7981 */ /* 0x000ee8000c1e1b00 */
[----:B------:R-:W4:Y:S04]  /*15c0*/  LDG.E.64 R10, desc[UR8][R18.64+0x1000] ;  /* 0x00100008120a7981 */ /* 0x000f28000c1e1b00 */
[----:B------:R-:W4:Y:S01]  /*15d0*/  LDG.E.64 R14, desc[UR8][R18.64+0x1800] ;  /* 0x00180008120e7981 */ /* 0x000f22000c1e1b00 */
[----:B------:R-:W-:-:S02]  /*15e0*/  VIADD R21, R20, UR14 ;  /* 0x0000000e14157c36 */ /* 0x000fc40008000000 */
[----:B------:R-:W-:Y:S02]  /*15f0*/  VIADD R5, R5, 0x4 ;  /* 0x0000000405057836 */ /* 0x000fe40000000000 */
[----:B------:R-:W-:Y:S01]  /*1600*/  VIADD R25, R25, 0x400 ;  /* 0x0000040019197836 */ /* 0x000fe20000000000 */
[----:B--2--5:R-:W-:-:S14]  /*1610*/  DSETP.GEU.AND P1, PT, R16, R8, PT ;  /* 0x000000081000722a */ /* 0x024fdc0003f2e000 */
[----:B------:R-:W-:-:S13]  /*1620*/  @P1 ISETP.GE.AND P0, PT, R21, R0, PT ;  /* 0x000000001500120c */ /* 0x000fda0003f06270 */
[----:B------:R-:W-:-:S06]  /*1630*/  @P1 DSETP.GEU.AND P0, PT, R8, R16, !P0 ;  /* 0x000000100800122a */ /* 0x000fcc000470e000 */
[----:B------:R-:W-:Y:S02]  /*1640*/  @P1 FSEL R16, R8, R16, P0 ;  /* 0x0000001008101208 */ /* 0x000fe40000000000 */
[----:B------:R-:W-:Y:S02]  /*1650*/  @P1 FSEL R17, R9, R17, P0 ;  /* 0x0000001109111208 */ /* 0x000fe40000000000 */
[----:B------:R-:W-:Y:S01]  /*1660*/  @P1 SEL R0, R0, R21, P0 ;  /* 0x0000001500001207 */ /* 0x000fe20000000000 */
[----:B------:R-:W-:Y:S02]  /*1670*/  @P1 IMAD.MOV.U32 R8, RZ, RZ, R16 ;  /* 0x000000ffff081224 */ /* 0x000fe400078e0010 */
[----:B------:R-:W-:-:S06]  /*1680*/  @P1 IMAD.MOV.U32 R9, RZ, RZ, R17 ;  /* 0x000000ffff091224 */ /* 0x000fcc00078e0011 */
[----:B---3--:R-:W-:-:S14]  /*1690*/  DSETP.GEU.AND P2, PT, R12, R8, PT ;  /* 0x000000080c00722a */ /* 0x008fdc0003f4e000 */
[----:B------:R-:W-:-:S05]  /*16a0*/  @P2 VIADD R17, R21, 0x100 ;  /* 0x0000010015112836 */ /* 0x000fca0000000000 */
[----:B------:R-:W-:-:S13]  /*16b0*/  @P2 ISETP.GE.AND P0, PT, R17, R0, PT ;  /* 0x000000001100220c */ /* 0x000fda0003f06270 */
[----:B------:R-:W-:-:S06]  /*16c0*/  @P2 DSETP.GEU.AND P0, PT, R8, R12, !P0 ;  /* 0x0000000c0800222a */ /* 0x000fcc000470e000 */
[----:B------:R-:W-:Y:S02]  /*16d0*/  @P2 FSEL R12, R8, R12, P0 ;  /* 0x0000000c080c2208 */ /* 0x000fe40000000000 */
[----:B------:R-:W-:Y:S02]  /*16e0*/  @P2 FSEL R13, R9, R13, P0 ;  /* 0x0000000d090d2208 */ /* 0x000fe40000000000 */
[----:B------:R-:W-:Y:S01]  /*16f0*/  @P2 SEL R0, R0, R17, P0 ;  /* 0x0000001100002207 */ /* 0x000fe20000000000 */
[----:B------:R-:W-:Y:S02]  /*1700*/  @P2 IMAD.MOV.U32 R8, RZ, RZ, R12 ;  /* 0x000000ffff082224 */ /* 0x000fe400078e000c */
[----:B------:R-:W-:-:S06]  /*1710*/  @P2 IMAD.MOV.U32 R9, RZ, RZ, R13 ;  /* 0x000000ffff092224 */ /* 0x000fcc00078e000d */
[----:B----4-:R-:W-:-:S14]  /*1720*/  DSETP.GEU.AND P1, PT, R10, R8, PT ;  /* 0x000000080a00722a */ /* 0x010fdc0003f2e000 */
[----:B------:R-:W-:-:S05]  /*1730*/  @P1 VIADD R13, R21, 0x200 ;  /* 0x00000200150d1836 */ /* 0x000fca0000000000 */
[----:B------:R-:W-:-:S13]  /*1740*/  @P1 ISETP.GE.AND P0, PT, R13, R0, PT ;  /* 0x000000000d00120c */ /* 0x000fda0003f06270 */
[----:B------:R-:W-:-:S06]  /*1750*/  @P1 DSETP.GEU.AND P0, PT, R8, R10, !P0 ;  /* 0x0000000a0800122a */ /* 0x000fcc000470e000 */
[----:B------:R-:W-:Y:S02]  /*1760*/  @P1 FSEL R10, R8, R10, P0 ;  /* 0x0000000a080a1208 */ /* 0x000fe40000000000 */
[----:B------:R-:W-:Y:S02]  /*1770*/  @P1 FSEL R11, R9, R11, P0 ;  /* 0x0000000b090b1208 */ /* 0x000fe40000000000 */
[----:B------:R-:W-:Y:S01]  /*1780*/  @P1 SEL R0, R0, R13, P0 ;  /* 0x0000000d00001207 */ /* 0x000fe20000000000 */
[----:B------:R-:W-:Y:S02]  /*1790*/  @P1 IMAD.MOV.U32 R8, RZ, RZ, R10 ;  /* 0x000000ffff081224 */ /* 0x000fe400078e000a */
[----:B------:R-:W-:Y:S01]  /*17a0*/  @P1 IMAD.MOV.U32 R9, RZ, RZ, R11 ;  /* 0x000000ffff091224 */ /* 0x000fe200078e000b */
[----:B------:R-:W-:-:S05]  /*17b0*/  ISETP.NE.AND P1, PT, R5, RZ, PT ;  /* 0x000000ff0500720c */ /* 0x000fca0003f25270 */
[----:B------:R-:W-:-:S14]  /*17c0*/  DSETP.GEU.AND P2, PT, R14, R8, PT ;  /* 0x000000080e00722a */ /* 0x000fdc0003f4e000 */
        /* <DEDUP_REMOVED lines=8> */
[----:B------:R-:W-:Y:S06]  /*1850*/  @P1 BRA `(.L_x_34) ;  /* 0xfffffffc00401947 */ /* 0x000fec000383ffff */
.L_x_33:
[----:B------:R-:W-:Y:S05]  /*1860*/  BSYNC.RECONVERGENT B2 ;  /* 0x0000000000027941 */ /* 0x000fea0003800200 */
.L_x_32:
[----:B------:R-:W-:-:S13]  /*1870*/  ISETP.NE.AND P0, PT, R7, RZ, PT ;  /* 0x000000ff0700720c */ /* 0x000fda0003f05270 */
[----:B------:R-:W-:Y:S05]  /*1880*/  @!P0 BRA `(.L_x_31) ;  /* 0x0000000000508947 */ /* 0x000fea0003800000 */
[----:B------:R-:W0:Y:S01]  /*1890*/  LDC.64 R10, c[0x0][0x380] ;  /* 0x0000e000ff0a7b82 */ /* 0x000e220000000a00 */
[----:B------:R-:W1:Y:S01]  /*18a0*/  LDCU UR4, c[0x0][0x388] ;  /* 0x00007100ff0477ac */ /* 0x000e620008000800 */
[----:B------:R-:W-:Y:S01]  /*18b0*/  IMAD.MOV R12, RZ, RZ, -R7 ;  /* 0x000000ffff0c7224 */ /* 0x000fe200078e0a07 */
[----:B-1----:R-:W-:Y:S01]  /*18c0*/  IADD3 R7, PT, PT, R4, UR4, R25 ;  /* 0x0000000404077c10 */ /* 0x002fe2000fffe019 */
[----:B0-----:R-:W-:-:S07]  /*18d0*/  IMAD.WIDE.U32 R4, R2, 0x2000, R10 ;  /* 0x0000200002047825 */ /* 0x001fce00078e000a */
.L_x_41:
[----:B------:R-:W-:-:S06]  /*18e0*/  IMAD.WIDE R10, R25, 0x8, R4 ;  /* 0x00000008190a7825 */ /* 0x000fcc00078e0204 */
[----:B------:R-:W2:Y:S01]  /*18f0*/  LDG.E.64 R10, desc[UR8][R10.64] ;  /* 0x000000080a0a7981 */ /* 0x000ea2000c1e1b00 */
[----:B------:R-:W-:Y:S02]  /*1900*/  VIADD R12, R12, 0x1 ;  /* 0x000000010c0c7836 */ /* 0x000fe40000000000 */
[----:B------:R-:W-:-:S03]  /*1910*/  VIADD R25, R25, 0x100 ;  /* 0x0000010019197836 */ /* 0x000fc60000000000 */
[----:B------:R-:W-:Y:S01]  /*1920*/  ISETP.NE.AND P2, PT, R12, RZ, PT ;  /* 0x000000ff0c00720c */ /* 0x000fe20003f45270 */
[----:B--2--5:R-:W-:-:S14]  /*1930*/  DSETP.GEU.AND P1, PT, R10, R8, PT ;  /* 0x000000080a00722a */ /* 0x024fdc0003f2e000 */
[----:B------:R-:W-:-:S13]  /*1940*/  @P1 ISETP.GE.AND P0, PT, R7, R0, PT ;  /* 0x000000000700120c */ /* 0x000fda0003f06270 */
[----:B------:R-:W-:-:S06]  /*1950*/  @P1 DSETP.GEU.AND P0, PT, R8, R10, !P0 ;  /* 0x0000000a0800122a */ /* 0x000fcc000470e000 */
[----:B------:R-:W-:Y:S02]  /*1960*/  @P1 FSEL R13, R8, R10, P0 ;  /* 0x0000000a080d1208 */ /* 0x000fe40000000000 */
[----:B------:R-:W-:Y:S02]  /*1970*/  @P1 FSEL R14, R9, R11, P0 ;  /* 0x0000000b090e1208 */ /* 0x000fe40000000000 */
[----:B------:R-:W-:Y:S01]  /*1980*/  @P1 SEL R0, R0, R7, P0 ;  /* 0x0000000700001207 */ /* 0x000fe20000000000 */
[----:B------:R-:W-:Y:S02]  /*1990*/  @P1 IMAD.MOV.U32 R8, RZ, RZ, R13 ;  /* 0x000000ffff081224 */ /* 0x000fe400078e000d */
[----:B------:R-:W-:Y:S02]  /*19a0*/  @P1 IMAD.MOV.U32 R9, RZ, RZ, R14 ;  /* 0x000000ffff091224 */ /* 0x000fe400078e000e */
[----:B------:R-:W-:Y:S01]  /*19b0*/  VIADD R7, R7, 0x100 ;  /* 0x0000010007077836 */ /* 0x000fe20000000000 */
[----:B------:R-:W-:Y:S06]  /*19c0*/  @P2 BRA `(.L_x_41) ;  /* 0xfffffffc00c42947 */ /* 0x000fec000383ffff */
.L_x_31:
[----:B------:R-:W-:Y:S05]  /*19d0*/  BSYNC.RECONVERGENT B3 ;  /* 0x0000000000037941 */ /* 0x000fea0003800200 */
.L_x_30:
[----:B------:R-:W-:-:S13]  /*19e0*/  ISETP.GE.AND P0, PT, R6, 0x100, PT ;  /* 0x000001000600780c */ /* 0x000fda0003f06270 */
[----:B------:R-:W-:Y:S05]  /*19f0*/  @!P0 BRA `(.L_x_42) ;  /* 0x0000000800388947 */ /* 0x000fea0003800000 */
[----:B------:R-:W0:Y:S01]  /*1a00*/  SHFL.DOWN PT, R7, R0, 0x1, 0x1f ;  /* 0x08201f0000077f89 */ /* 0x000e2200000e0000 */
[----:B------:R-:W1:Y:S03]  /*1a10*/  S2R R6, SR_LANEID ;  /* 0x0000000000067919 */ /* 0x000e660000000000 */
[----:B-----5:R-:W-:Y:S04]  /*1a20*/  SHFL.DOWN PT, R4, R8, 0x1, 0x1f ;  /* 0x08201f0008047f89 */ /* 0x020fe800000e0000 */
[----:B------:R-:W2:Y:S01]  /*1a30*/  SHFL.DOWN PT, R5, R9, 0x1, 0x1f ;  /* 0x08201f0009057f89 */ /* 0x000ea200000e0000 */
[----:B0-----:R-:W-:Y:S01]  /*1a40*/  ISETP.GE.AND P1, PT, R7, R0, PT ;  /* 0x000000000700720c */ /* 0x001fe20003f26270 */
[----:B--2---:R-:W-:Y:S01]  /*1a50*/  DSETP.GT.AND P0, PT, R8, R4, PT ;  /* 0x000000040800722a */ /* 0x004fe20003f04000 */
[----:B-1----:R-:W-:-:S11]  /*1a60*/  ISETP.NE.AND P2, PT, R6, RZ, PT ;  /* 0x000000ff0600720c */ /* 0x002fd60003f45270 */
[----:B------:R-:W-:Y:S01]  /*1a70*/  DSETP.GEU.AND P1, PT, R8, R4, !P1 ;  /* 0x000000040800722a */ /* 0x000fe20004f2e000 */
[----:B------:R-:W-:-:S05]  /*1a80*/  ISETP.GT.OR P0, PT, R6, 0x1e, P0 ;  /* 0x0000001e0600780c */ /* 0x000fca0000704670 */
[----:B------:R-:W-:Y:S01]  /*1a90*/  PLOP3.LUT P0, PT, P0, P1, PT, 0xf8, 0x8f ;  /* 0x00000000008f781c */ /* 0x000fe20000703f70 */
[----:B------:R-:W0:-:S12]  /*1aa0*/  @!P2 S2R R10, SR_CgaCtaId ;  /* 0x00000000000aa919 */ /* 0x000e180000008800 */
[----:B------:R-:W-:Y:S02]  /*1ab0*/  @!P0 IMAD.MOV.U32 R0, RZ, RZ, R7 ;  /* 0x000000ffff008224 */ /* 0x000fe400078e0007 */
[----:B------:R-:W-:Y:S02]  /*1ac0*/  @!P0 IMAD.MOV.U32 R8, RZ, RZ, R4 ;  /* 0x000000ffff088224 */ /* 0x000fe400078e0004 */
[----:B------:R-:W-:Y:S01]  /*1ad0*/  @!P0 IMAD.MOV.U32 R9, RZ, RZ, R5 ;  /* 0x000000ffff098224 */ /* 0x000fe200078e0005 */
[----:B------:R-:W1:Y:S04]  /*1ae0*/  SHFL.DOWN PT, R7, R0, 0x2, 0x1f ;  /* 0x08401f0000077f89 */ /* 0x000e6800000e0000 */
[----:B------:R-:W-:Y:S04]  /*1af0*/  SHFL.DOWN PT, R4, R8, 0x2, 0x1f ;  /* 0x08401f0008047f89 */ /* 0x000fe800000e0000 */
[----:B------:R-:W2:Y:S01]  /*1b00*/  SHFL.DOWN PT, R5, R9, 0x2, 0x1f ;  /* 0x08401f0009057f89 */ /* 0x000ea200000e0000 */
[----:B-1----:R-:W-:Y:S01]  /*1b10*/  ISETP.GE.AND P1, PT, R7, R0, PT ;  /* 0x000000000700720c */ /* 0x002fe20003f26270 */
[----:B--2---:R-:W-:-:S12]  /*1b20*/  DSETP.GT.AND P0, PT, R8, R4, PT ;  /* 0x000000040800722a */ /* 0x004fd80003f04000 */
[----:B------:R-:W-:Y:S01]  /*1b30*/  DSETP.GEU.AND P1, PT, R8, R4, !P1 ;  /* 0x000000040800722a */ /* 0x000fe20004f2e000 */
[----:B------:R-:W-:-:S05]  /*1b40*/  ISETP.GT.OR P0, PT, R6, 0x1d, P0 ;  /* 0x0000001d0600780c */ /* 0x000fca0000704670 */
[----:B------:R-:W-:-:S13]  /*1b50*/  PLOP3.LUT P0, PT, P0, P1, PT, 0xf8, 0x8f ;  /* 0x00000000008f781c */ /* 0x000fda0000703f70 */
        /* <DEDUP_REMOVED lines=25> */
[----:B------:R-:W-:Y:S01]  /*1cf0*/  SHFL.DOWN PT, R4, R8, 0x10, 0x1f ;  /* 0x0a001f0008047f89 */ /* 0x000fe200000e0000 */
[----:B------:R-:W-:-:S03]  /*1d00*/  @!P2 MOV R7, 0x400 ;  /* 0x000004000007a802 */ /* 0x000fc60000000f00 */
[----:B------:R-:W1:Y:S01]  /*1d10*/  SHFL.DOWN PT, R5, R9, 0x10, 0x1f ;  /* 0x0a001f0009057f89 */ /* 0x000e6200000e0000 */
[----:B0-----:R-:W-:-:S03]  /*1d20*/  @!P2 LEA R7, R10, R7, 0x18 ;  /* 0x000000070a07a211 */ /* 0x001fc600078ec0ff */
[----:B------:R-:W0:Y:S01]  /*1d30*/  SHFL.DOWN PT, R11, R0, 0x10, 0x1f ;  /* 0x0a001f00000b7f89 */ /* 0x000e2200000e0000 */
[----:B-1----:R-:W-:-:S06]  /*1d40*/  DSETP.GT.AND P0, PT, R8, R4, PT ;  /* 0x000000040800722a */ /* 0x002fcc0003f04000 */
[----:B------:R-:W-:Y:S02]  /*1d50*/  ISETP.GT.OR P0, PT, R6, 0xf, P0 ;  /* 0x0000000f0600780c */ /* 0x000fe40000704670 */
[----:B------:R-:W-:-:S04]  /*1d60*/  @!P2 SHF.R.U32.HI R6, RZ, 0x1, R3 ;  /* 0x00000001ff06a819 */ /* 0x000fc80000011603 */
[----:B------:R-:W-:-:S05]  /*1d70*/  @!P2 LOP3.LUT R6, R6, 0x1f0, RZ, 0xc0, !PT ;  /* 0x000001f00606a812 */ /* 0x000fca00078ec0ff */
[----:B------:R-:W-:Y:S02]  /*1d80*/  @!P2 IMAD.IADD R7, R6, 0x1, R7 ;  /* 0x000000010607a824 */ /* 0x000fe400078e0207 */
[----:B0-----:R-:W-:-:S13]  /*1d90*/  @!P0 ISETP.GE.AND P1, PT, R11, R0, PT ;  /* 0x000000000b00820c */ /* 0x001fda0003f26270 */
[----:B------:R-:W-:-:S06]  /*1da0*/  @!P0 DSETP.GEU.AND P1, PT, R8, R4, !P1 ;  /* 0x000000040800822a */ /* 0x000fcc0004f2e000 */
[----:B------:R-:W-:Y:S02]  /*1db0*/  @!P0 FSEL R4, R8, R4, P1 ;  /* 0x0000000408048208 */ /* 0x000fe40000800000 */
[----:B------:R-:W-:Y:S02]  /*1dc0*/  @!P0 FSEL R5, R9, R5, P1 ;  /* 0x0000000509058208 */ /* 0x000fe40000800000 */
[----:B------:R-:W-:Y:S01]  /*1dd0*/  @!P0 SEL R0, R0, R11, P1 ;  /* 0x0000000b00008207 */ /* 0x000fe20000800000 */
[----:B------:R-:W-:Y:S01]  /*1de0*/  @!P0 IMAD.MOV.U32 R8, RZ, RZ, R4 ;  /* 0x000000ffff088224 */ /* 0x000fe200078e0004 */
[----:B------:R-:W-:Y:S01]  /*1df0*/  ISETP.NE.AND P1, PT, R3, RZ, PT ;  /* 0x000000ff0300720c */ /* 0x000fe20003f25270 */
[----:B------:R-:W-:Y:S02]  /*1e00*/  @!P0 IMAD.MOV.U32 R9, RZ, RZ, R5 ;  /* 0x000000ffff098224 */ /* 0x000fe400078e0005 */
[----:B------:R2:W-:Y:S04]  /*1e10*/  @!P2 STS [R7+0x10], R0 ;  /* 0x000010000700a388 */ /* 0x0005e80000000800 */
[----:B------:R2:W-:Y:S01]  /*1e20*/  @!P2 STS.64 [R7+0x8], R8 ;  /* 0x000008080700a388 */ /* 0x0005e20000000a00 */
[----:B------:R-:W-:Y:S06]  /*1e30*/  BAR.SYNC.DEFER_BLOCKING 0x0 ;  /* 0x0000000000007b1d */ /* 0x000fec0000010000 */
[----:B------:R-:W-:Y:S05]  /*1e40*/  @P1 BRA `(.L_x_43) ;  /* 0x0000003400f81947 */ /* 0x000fea0003800000 */
[----:B------:R-:W0:Y:S01]  /*1e50*/  S2R R4, SR_CgaCtaId ;  /* 0x0000000000047919 */ /* 0x000e220000008800 */
[----:B------:R-:W-:-:S04]  /*1e60*/  MOV R3, 0x400 ;  /* 0x0000040000037802 */ /* 0x000fc80000000f00 */
[----:B0-----:R-:W-:-:S05]  /*1e70*/  LEA R3, R4, R3, 0x18 ;  /* 0x0000000304037211 */ /* 0x001fca00078ec0ff */
[----:B------:R-:W0:Y:S04]  /*1e80*/  LDS.64 R4, [R3+0x18] ;  /* 0x0000180003047984 */ /* 0x000e280000000a00 */
[----:B--2---:R-:W-:Y:S01]  /*1e90*/  LDS.64 R6, [R3+0x28] ;  /* 0x0000280003067984 */ /* 0x004fe20000000a00 */
[----:B0-----:R-:W-:-:S14]  /*1ea0*/  DSETP.GEU.AND P2, PT, R4, R8, PT ;  /* 0x000000080400722a */ /* 0x001fdc0003f4e000 */
[----:B------:R-:W0:Y:S02]  /*1eb0*/  @P2 LDS R11, [R3+0x20] ;  /* 0x00002000030b2984 */ /* 0x000e240000000800 */
[----:B0-----:R-:W-:-:S13]  /*1ec0*/  @P2 ISETP.GE.AND P0, PT, R11, R0, PT ;  /* 0x000000000b00220c */ /* 0x001fda0003f06270 */
[----:B------:R-:W-:-:S06]  /*1ed0*/  @P2 DSETP.GEU.AND P0, PT, R8, R4, !P0 ;  /* 0x000000040800222a */ /* 0x000fcc000470e000 */
[----:B------:R-:W-:Y:S02]  /*1ee0*/  @P2 FSEL R4, R8, R4, P0 ;  /* 0x0000000408042208 */ /* 0x000fe40000000000 */
[----:B------:R-:W-:Y:S02]  /*1ef0*/  @P2 FSEL R5, R9, R5, P0 ;  /* 0x0000000509052208 */ /* 0x000fe40000000000 */
[----:B------:R-:W-:Y:S01]  /*1f00*/  @P2 SEL R0, R0, R11, P0 ;  /* 0x0000000b00002207 */ /* 0x000fe20000000000 */
[----:B------:R-:W-:Y:S02]  /*1f10*/  @P2 IMAD.MOV.U32 R8, RZ, RZ, R4 ;  /* 0x000000ffff082224 */ /* 0x000fe400078e0004 */
[----:B------:R-:W-:Y:S02]  /*1f20*/  @P2 IMAD.MOV.U32 R9, RZ, RZ, R5 ;  /* 0x000000ffff092224 */ /* 0x000fe400078e0005 */
[----:B------:R-:W-:Y:S04]  /*1f30*/  LDS.64 R4, [R3+0x38] ;  /* 0x0000380003047984 */ /* 0x000fe80000000a00 */
[----:B------:R-:W-:-:S14]  /*1f40*/  DSETP.GEU.AND P3, PT, R6, R8, PT ;  /* 0x000000080600722a */ /* 0x000fdc0003f6e000 */
        /* <DEDUP_REMOVED lines=47> */
[----:B------:R-:W-:-:S06]  /*2240*/  @P3 IMAD.MOV.U32 R9, RZ, RZ, R7 ;  /* 0x000000ffff093224 */ /* 0x000fcc00078e0007 */
[----:B------:R-:W-:-:S14]  /*2250*/  DSETP.GEU.AND P2, PT, R4, R8, PT ;  /* 0x000000080400722a */ /* 0x000fdc0003f4e000 */
[----:B------:R-:W-:Y:S05]  /*2260*/  @!P2 BRA `(.L_x_43) ;  /* 0x0000003000f0a947 */ /* 0x000fea0003800000 */
[----:B------:R-:W0:Y:S02]  /*2270*/  LDS R3, [R3+0x80] ;  /* 0x0000800003037984 */ /* 0x000e240000000800 */
[----:B0-----:R-:W-:-:S13]  /*2280*/  ISETP.GE.AND P0, PT, R3, R0, PT ;  /* 0x000000000300720c */ /* 0x001fda0003f06270 */
[----:B------:R-:W-:-:S06]  /*2290*/  DSETP.GEU.AND P0, PT, R8, R4, !P0 ;  /* 0x000000040800722a */ /* 0x000fcc000470e000 */
[----:B------:R-:W-:Y:S02]  /*22a0*/  FSEL R8, R8, R4, P0 ;  /* 0x0000000408087208 */ /* 0x000fe40000000000 */
[----:B------:R-:W-:Y:S02]  /*22b0*/  FSEL R9, R9, R5, P0 ;  /* 0x0000000509097208 */ /* 0x000fe40000000000 */
[----:B------:R-:W-:Y:S01]  /*22c0*/  SEL R0, R0, R3, P0 ;  /* 0x0000000300007207 */ /* 0x000fe20000000000 */
[----:B------:R-:W-:Y:S06]  /*22d0*/  BRA `(.L_x_43) ;  /* 0x0000003000d47947 */ /* 0x000fec0003800000 */
.L_x_42:
[----:B------:R-:W-:Y:S01]  /*22e0*/  LOP3.LUT R4, R3, 0x3e0, RZ, 0xc0, !PT ;  /* 0x000003e003047812 */ /* 0x000fe200078ec0ff */
[----:B------:R-:W0:Y:S03]  /*22f0*/  S2R R12, SR_LANEID ;  /* 0x00000000000c7919 */ /* 0x000e260000000000 */
[----:B------:R-:W-:Y:S01]  /*2300*/  LOP3.LUT R7, RZ, R4, RZ, 0x33, !PT ;  /* 0x00000004ff077212 */ /* 0x000fe200078e33ff */
[----:B------:R-:W-:-:S04]  /*2310*/  VIADD R5, R4, 0x20 ;  /* 0x0000002004057836 */ /* 0x000fc80000000000 */
[----:B------:R-:W-:Y:S01]  /*2320*/  IMAD.IADD R7, R6, 0x1, R7 ;  /* 0x0000000106077824 */ /* 0x000fe200078e0207 */
[----:B------:R-:W-:-:S04]  /*2330*/  ISETP.GT.AND P0, PT, R5, R6, PT ;  /* 0x000000060500720c */ /* 0x000fc80003f04270 */
[----:B------:R-:W-:-:S05]  /*2340*/  SEL R7, R7, 0x1f, P0 ;  /* 0x0000001f07077807 */ /* 0x000fca0000000000 */
[----:B------:R-:W1:Y:S04]  /*2350*/  SHFL.DOWN PT, R11, R0, 0x1, R7 ;  /* 0x08200000000b7989 */ /* 0x000e6800000e0007 */
[----:B-----5:R-:W-:Y:S04]  /*2360*/  SHFL.DOWN PT, R4, R8, 0x1, R7 ;  /* 0x0820000008047989 */ /* 0x020fe800000e0007 */
[----:B------:R-:W2:Y:S01]  /*2370*/  SHFL.DOWN PT, R5, R9, 0x1, R7 ;  /* 0x0820000009057989 */ /* 0x000ea200000e0007 */
[C---:B0-----:R-:W-:Y:S01]  /*2380*/  VIADD R10, R12.reuse, 0x2 ;  /* 0x000000020c0a7836 */ /* 0x041fe20000000000 */
[----:B------:R-:W-:-:S02]  /*2390*/  ISETP.NE.AND P2, PT, R12, RZ, PT ;  /* 0x000000ff0c00720c */ /* 0x000fc40003f45270 */
[----:B-1----:R-:W-:-:S11]  /*23a0*/  ISETP.GE.AND P1, PT, R11, R0, PT ;  /* 0x000000000b00720c */ /* 0x002fd60003f26270 */
[----:B------:R-:W0:Y:S01]  /*23b0*/  @!P2 S2R R13, SR_CgaCtaId ;  /* 0x00000000000da919 */ /* 0x000e220000008800 */
[C-C-:B--2---:R-:W-:Y:S02]  /*23c0*/  DSETP.GT.AND P0, PT, R8.reuse, R4.reuse, PT ;  /* 0x000000040800722a */ /* 0x144fe40003f04000 */
[----:B------:R-:W-:-:S04]  /*23d0*/  DSETP.GEU.AND P1, PT, R8, R4, !P1 ;  /* 0x000000040800722a */ /* 0x000fc80004f2e000 */
[----:B------:R-:W-:-:S04]  /*23e0*/  ISETP.GE.OR P0, PT, R12, R7, P0 ;  /* 0x000000070c00720c */ /* 0x000fc80000706670 */
[----:B------:R-:W-:-:S13]  /*23f0*/  PLOP3.LUT P0, PT, P0, P1, PT, 0xf8, 0x8f ;  /* 0x00000000008f781c */ /* 0x000fda0000703f70 */
[----:B------:R-:W-:Y:S02]  /*2400*/  @!P0 IMAD.MOV.U32 R0, RZ, RZ, R11 ;  /* 0x000000ffff008224 */ /* 0x000fe400078e000b */
[----:B------:R-:W-:Y:S02]  /*2410*/  @!P0 IMAD.MOV.U32 R8, RZ, RZ, R4 ;  /* 0x000000ffff088224 */ /* 0x000fe400078e0004 */
[----:B------:R-:W-:Y:S01]  /*2420*/  @!P0 IMAD.MOV.U32 R9, RZ, RZ, R5 ;  /* 0x000000ffff098224 */ /* 0x000fe200078e0005 */
[----:B------:R-:W1:Y:S04]  /*2430*/  SHFL.DOWN PT, R11, R0, 0x2, R7 ;  /* 0x08400000000b7989 */ /* 0x000e6800000e0007 */
[----:B------:R-:W-:Y:S04]  /*2440*/  SHFL.DOWN PT, R4, R8, 0x2, R7 ;  /* 0x0840000008047989 */ /* 0x000fe800000e0007 */
[----:B------:R-:W2:Y:S01]  /*2450*/  SHFL.DOWN PT, R5, R9, 0x2, R7 ;  /* 0x0840000009057989 */ /* 0x000ea200000e0007 */
[----:B-1----:R-:W-:Y:S01]  /*2460*/  ISETP.GE.AND P1, PT, R11, R0, PT ;  /* 0x000000000b00720c */ /* 0x002fe20003f26270 */
[----:B--2---:R-:W-:-:S12]  /*2470*/  DSETP.GT.AND P0, PT, R8, R4, PT ;  /* 0x000000040800722a */ /* 0x004fd80003f04000 */
[----:B------:R-:W-:Y:S01]  /*2480*/  DSETP.GEU.AND P1, PT, R8, R4, !P1 ;  /* 0x000000040800722a */ /* 0x000fe20004f2e000 */
[----:B------:R-:W-:Y:S01]  /*2490*/  ISETP.GT.OR P0, PT, R10, R7, P0 ;  /* 0x000000070a00720c */ /* 0x000fe20000704670 */
[----:B------:R-:W-:-:S04]  /*24a0*/  VIADD R10, R12, 0x4 ;  /* 0x000000040c0a7836 */ /* 0x000fc80000000000 */
        /* <DEDUP_REMOVED lines=23> */
[----:B------:R-:W-:Y:S01]  /*2620*/  VIADD R10, R12, 0x10 ;  /* 0x000000100c0a7836 */ /* 0x000fe20000000000 */
[----:B------:R-:W-:-:S03]  /*2630*/  @!P2 MOV R12, 0x400 ;  /* 0x00000400000ca802 */ /* 0x000fc60000000f00 */
[----:B------:R-:W-:Y:S02]  /*2640*/  PLOP3.LUT P0, PT, P0, P1, PT, 0xf8, 0x8f ;  /* 0x00000000008f781c */ /* 0x000fe40000703f70 */
[----:B0-----:R-:W-:-:S11]  /*2650*/  @!P2 LEA R13, R13, R12, 0x18 ;  /* 0x0000000c0d0da211 */ /* 0x001fd600078ec0ff */
[----:B------:R-:W-:Y:S02]  /*2660*/  @!P0 IMAD.MOV.U32 R8, RZ, RZ, R4 ;  /* 0x000000ffff088224 */ /* 0x000fe400078e0004 */
[----:B------:R-:W-:Y:S02]  /*2670*/  @!P0 IMAD.MOV.U32 R9, RZ, RZ, R5 ;  /* 0x000000ffff098224 */ /* 0x000fe400078e0005 */
[----:B------:R-:W-:Y:S01]  /*2680*/  @!P0 IMAD.MOV.U32 R0, RZ, RZ, R11 ;  /* 0x000000ffff008224 */ /* 0x000fe200078e000b */
[----:B------:R-:W-:Y:S04]  /*2690*/  SHFL.DOWN PT, R4, R8, 0x10, R7 ;  /* 0x0a00000008047989 */ /* 0x000fe800000e0007 */
[----:B------:R-:W0:Y:S04]  /*26a0*/  SHFL.DOWN PT, R5, R9, 0x10, R7 ;  /* 0x0a00000009057989 */ /* 0x000e2800000e0007 */
[----:B------:R-:W1:Y:S01]  /*26b0*/  SHFL.DOWN PT, R11, R0, 0x10, R7 ;  /* 0x0a000000000b7989 */ /* 0x000e6200000e0007 */
[----:B0-----:R-:W-:-:S06]  /*26c0*/  DSETP.GT.AND P0, PT, R8, R4, PT ;  /* 0x000000040800722a */ /* 0x001fcc0003f04000 */
[----:B------:R-:W-:Y:S02]  /*26d0*/  ISETP.GT.OR P0, PT, R10, R7, P0 ;  /* 0x000000070a00720c */ /* 0x000fe40000704670 */
[----:B------:R-:W-:-:S04]  /*26e0*/  @!P2 SHF.R.U32.HI R10, RZ, 0x1, R3 ;  /* 0x00000001ff0aa819 */ /* 0x000fc80000011603 */
[----:B------:R-:W-:-:S05]  /*26f0*/  @!P2 LOP3.LUT R10, R10, 0x1f0, RZ, 0xc0, !PT ;  /* 0x000001f00a0aa812 */ /* 0x000fca00078ec0ff */
[----:B------:R-:W-:Y:S02]  /*2700*/  @!P2 IMAD.IADD R13, R10, 0x1, R13 ;  /* 0x000000010a0da824 */ /* 0x000fe400078e020d */
[----:B-1----:R-:W-:-:S13]  /*2710*/  @!P0 ISETP.GE.AND P1, PT, R11, R0, PT ;  /* 0x000000000b00820c */ /* 0x002fda0003f26270 */
        /* <DEDUP_REMOVED lines=11> */
[C---:B------:R-:W-:Y:S02]  /*27d0*/  ISETP.GE.AND P0, PT, R6.reuse, 0x21, PT ;  /* 0x000000210600780c */ /* 0x040fe40003f06270 */
[C---:B------:R-:W-:Y:S02]  /*27e0*/  ISETP.GE.AND P6, PT, R6.reuse, 0x41, PT ;  /* 0x000000410600780c */ /* 0x040fe40003fc6270 */
[C---:B------:R-:W-:Y:S02]  /*27f0*/  ISETP.GE.AND P5, PT, R6.reuse, 0x61, PT ;  /* 0x000000610600780c */ /* 0x040fe40003fa6270 */
[C---:B------:R-:W-:Y:S02]  /*2800*/  ISETP.GE.AND P2, PT, R6.reuse, 0x81, PT ;  /* 0x000000810600780c */ /* 0x040fe40003f46270 */
[----:B------:R-:W-:-:S05]  /*2810*/  ISETP.GE.AND P3, PT, R6, 0xa1, PT ;  /* 0x000000a10600780c */ /* 0x000fca0003f66270 */
[----:B------:R-:W-:Y:S08]  /*2820*/  @!P0 BRA `(.L_x_44) ;  /* 0x0000000000348947 */ /* 0x000ff00003800000 */
[----:B------:R-:W0:Y:S01]  /*2830*/  S2UR UR5, SR_CgaCtaId ;  /* 0x00000000000579c3 */ /* 0x000e220000008800 */
[----:B------:R-:W-:Y:S02]  /*2840*/  UMOV UR4, 0x400 ;  /* 0x0000040000047882 */ /* 0x000fe40000000000 */
[----:B0-----:R-:W-:-:S09]  /*2850*/  ULEA UR4, UR5, UR4, 0x18 ;  /* 0x0000000405047291 */ /* 0x001fd2000f8ec0ff */
[----:B------:R-:W0:Y:S02]  /*2860*/  LDS.64 R4, [UR4+0x18] ;  /* 0x00001804ff047984 */ /* 0x000e240008000a00 */
[----:B0-----:R-:W-:-:S14]  /*2870*/  DSETP.GEU.AND P4, PT, R4, R8, PT ;  /* 0x000000080400722a */ /* 0x001fdc0003f8e000 */
[----:B------:R-:W0:Y:S02]  /*2880*/  @P4 LDS R3, [UR4+0x20] ;  /* 0x00002004ff034984 */ /* 0x000e240008000800 */
[----:B0-----:R-:W-:-:S13]  /*2890*/  @P4 ISETP.GE.AND P0, PT, R3, R0, PT ;  /* 0x000000000300420c */ /* 0x001fda0003f06270 */
[----:B------:R-:W-:-:S06]  /*28a0*/  @P4 DSETP.GEU.AND P0, PT, R8, R4, !P0 ;  /* 0x000000040800422a */ /* 0x000fcc000470e000 */
[----:B------:R-:W-:Y:S02]  /*28b0*/  @P4 FSEL R4, R8, R4, P0 ;  /* 0x0000000408044208 */ /* 0x000fe40000000000 */
[----:B------:R-:W-:Y:S02]  /*28c0*/  @P4 FSEL R5, R9, R5, P0 ;  /* 0x0000000509054208 */ /* 0x000fe40000000000 */
[----:B-1----:R-:W-:Y:S01]  /*28d0*/  @P4 SEL R0, R0, R3, P0 ;  /* 0x0000000300004207 */ /* 0x002fe20000000000 */
[----:B------:R-:W-:Y:S02]  /*28e0*/  @P4 IMAD.MOV.U32 R8, RZ, RZ, R4 ;  /* 0x000000ffff084224 */ /* 0x000fe400078e0004 */
[----:B------:R-:W-:-:S07]  /*28f0*/  @P4 IMAD.MOV.U32 R9, RZ, RZ, R5 ;  /* 0x000000ffff094224 */ /* 0x000fce00078e0005 */
.L_x_44:
[----:B------:R-:W-:Y:S01]  /*2900*/  ISETP.GE.AND P4, PT, R6, 0xc1, PT ;  /* 0x000000c10600780c */ /* 0x000fe20003f86270 */
[----:B------:R-:W-:-:S12]  /*2910*/  @!P6 BRA `(.L_x_45) ;  /* 0x000000000034e947 */ /* 0x000fd80003800000 */
        /* <DEDUP_REMOVED lines=13> */
.L_x_45:
        /* <DEDUP_REMOVED lines=15> */
.L_x_46:
[----:B------:R-:W-:Y:S05]  /*2ae0*/  @!P2 BRA `(.L_x_47) ;  /* 0x000000000034a947 */ /* 0x000fea0003800000 */
        /* <DEDUP_REMOVED lines=13> */
.L_x_47:
        /* <DEDUP_REMOVED lines=14> */
.L_x_48:
        /* <DEDUP_REMOVED lines=14> */
.L_x_49:
[----:B------:R-:W-:Y:S05]  /*2d80*/  @!P6 BRA `(.L_x_43) ;  /* 0x000000280028e947 */ /* 0x000fea0003800000 */
[----:B------:R-:W0:Y:S01]  /*2d90*/  S2R R4, SR_CgaCtaId ;  /* 0x0000000000047919 */ /* 0x000e220000008800 */
[----:B------:R-:W-:-:S04]  /*2da0*/  MOV R3, 0x400 ;  /* 0x0000040000037802 */ /* 0x000fc80000000f00 */
[----:B0-----:R-:W-:-:S05]  /*2db0*/  LEA R3, R4, R3, 0x18 ;  /* 0x0000000304037211 */ /* 0x001fca00078ec0ff */
[----:B------:R-:W0:Y:S02]  /*2dc0*/  LDS.64 R4, [R3+0x78] ;  /* 0x0000780003047984 */ /* 0x000e240000000a00 */
[----:B0-----:R-:W-:-:S14]  /*2dd0*/  DSETP.GEU.AND P0, PT, R4, R8, PT ;  /* 0x000000080400722a */ /* 0x001fdc0003f0e000 */
[----:B------:R-:W-:Y:S05]  /*2de0*/  @!P0 BRA `(.L_x_43) ;  /* 0x0000002800108947 */ /* 0x000fea0003800000 */
[----:B------:R-:W0:Y:S02]  /*2df0*/  LDS R3, [R3+0x80] ;  /* 0x0000800003037984 */ /* 0x000e240000000800 */
[----:B0-----:R-:W-:-:S13]  /*2e00*/  ISETP.GE.AND P0, PT, R3, R0, PT ;  /* 0x000000000300720c */ /* 0x001fda0003f06270 */
[----:B------:R-:W-:-:S06]  /*2e10*/  DSETP.GEU.AND P0, PT, R8, R4, !P0 ;  /* 0x000000040800722a */ /* 0x000fcc000470e000 */
[----:B-1----:R-:W-:Y:S02]  /*2e20*/  FSEL R8, R8, R4, P0 ;  /* 0x0000000408087208 */ /* 0x002fe40000000000 */
[----:B------:R-:W-:Y:S02]  /*2e30*/  FSEL R9, R9, R5, P0 ;  /* 0x0000000509097208 */ /* 0x000fe40000000000 */
[----:B------:R-:W-:Y:S01]  /*2e40*/  SEL R0, R0, R3, P0 ;  /* 0x0000000300007207 */ /* 0x000fe20000000000 */
[----:B------:R-:W-:Y:S06]  /*2e50*/  BRA `(.L_x_43) ;  /* 0x0000002400f47947 */ /* 0x000fec0003800000 */
.L_x_27:
[----:B------:R-:W0:Y:S01]  /*2e60*/  S2R R3, SR_TID.X ;  /* 0x0000000000037919 */ /* 0x000e220000002100 */
[----:B------:R-:W1:Y:S01]  /*2e70*/  LDC.64 R6, c[0x0][0x380] ;  /* 0x0000e000ff067b82 */ /* 0x000e620000000a00 */
[----:B------:R-:W2:Y:S01]  /*2e80*/  LDCU UR5, c[0x0][0x388] ;  /* 0x00007100ff0577ac */ /* 0x000ea20008000800 */
[----:B------:R-:W3:Y:S01]  /*2e90*/  LDCU UR4, c[0x0][0x3c8] ;  /* 0x00007900ff0477ac */ /* 0x000ee20008000800 */
[----:B0-----:R-:W-:-:S04]  /*2ea0*/  IMAD.IADD R5, R4, 0x1, R3 ;  /* 0x0000000104057824 */ /* 0x001fc800078e0203 */
[----:B-1----:R-:W-:-:S05]  /*2eb0*/  IMAD.WIDE.U32 R16, R5, 0x8, R6 ;  /* 0x0000000805107825 */ /* 0x002fca00078e0006 */
[----:B------:R-:W4:Y:S04]  /*2ec0*/  LDG.E.64 R8, desc[UR8][R16.64] ;  /* 0x0000000810087981 */ /* 0x000f28000c1e1b00 */
[----:B------:R-:W4:Y:S04]  /*2ed0*/  LDG.E.64 R14, desc[UR8][R16.64+0x800] ;  /* 0x00080008100e7981 */ /* 0x000f28000c1e1b00 */
[----:B------:R-:W5:Y:S04]  /*2ee0*/  LDG.E.64 R10, desc[UR8][R16.64+0x1000] ;  /* 0x00100008100a7981 */ /* 0x000f68000c1e1b00 */
[----:B------:R-:W5:Y:S01]  /*2ef0*/  LDG.E.64 R6, desc[UR8][R16.64+0x1800] ;  /* 0x0018000810067981 */ /* 0x000f62000c1e1b00 */
[----:B--2---:R-:W-:Y:S01]  /*2f00*/  VIADD R18, R5, UR5 ;  /* 0x0000000505127c36 */ /* 0x004fe20008000000 */
[----:B---3--:R-:W-:-:S04]  /*2f10*/  USHF.L.U32 UR4, UR4, 0xa, URZ ;  /* 0x0000000a04047899 */ /* 0x008fc800080006ff */
[----:B------:R-:W-:Y:S01]  /*2f20*/  USHF.R.S32.HI UR7, URZ, 0x1f, UR4 ;  /* 0x0000001fff077899 */ /* 0x000fe20008011404 */
[----:B----4-:R-:W-:-:S14]  /*2f30*/  DSETP.GEU.AND P1, PT, R14, R8, PT ;  /* 0x000000080e00722a */ /* 0x010fdc0003f2e000 */
[C---:B------:R-:W-:Y:S01]  /*2f40*/  @P1 ISETP.GT.AND P0, PT, R18.reuse, 0x7ffffeff, PT ;  /* 0x7ffffeff1200180c */ /* 0x040fe20003f04270 */
[----:B------:R-:W-:-:S12]  /*2f50*/  @P1 VIADD R5, R18, 0x100 ;  /* 0x0000010012051836 */ /* 0x000fd80000000000 */
[----:B------:R-:W-:-:S06]  /*2f60*/  @P1 DSETP.GEU.AND P0, PT, R8, R14, P0 ;  /* 0x0000000e0800122a */ /* 0x000fcc000070e000 */
[----:B------:R-:W-:Y:S02]  /*2f70*/  @P1 FSEL R0, R8, R14, P0 ;  /* 0x0000000e08001208 */ /* 0x000fe40000000000 */
[----:B------:R-:W-:-:S03]  /*2f80*/  @P1 FSEL R15, R9, R15, P0 ;  /* 0x0000000f090f1208 */ /* 0x000fc60000000000 */
[----:B------:R-:W-:Y:S02]  /*2f90*/  @P1 IMAD.MOV.U32 R8, RZ, RZ, R0 ;  /* 0x000000ffff081224 */ /* 0x000fe400078e0000 */
[----:B------:R-:W-:Y:S02]  /*2fa0*/  @P1 IMAD.MOV.U32 R9, RZ, RZ, R15 ;  /* 0x000000ffff091224 */ /* 0x000fe400078e000f */
[----:B------:R-:W-:Y:S01]  /*2fb0*/  IMAD.MOV.U32 R0, RZ, RZ, R18 ;  /* 0x000000ffff007224 */ /* 0x000fe200078e0012 */
[----:B------:R-:W-:Y:S02]  /*2fc0*/  @P1 SEL R0, R18, R5, P0 ;  /* 0x0000000512001207 */ /* 0x000fe40000000000 */
[----:B------:R-:W-:Y:S01]  /*2fd0*/  ISETP.GE.U32.AND P1, PT, R19, UR4, PT ;  /* 0x0000000413007c0c */ /* 0x000fe2000bf26070 */
[----:B-----5:R-:W-:-:S03]  /*2fe0*/  DSETP.GEU.AND P2, PT, R10, R8, PT ;  /* 0x000000080a00722a */ /* 0x020fc60003f4e000 */
[----:B------:R-:W-:-:S11]  /*2ff0*/  ISETP.GE.U32.AND.EX P1, PT, R20, UR7, PT, P1 ;  /* 0x0000000714007c0c */ /* 0x000fd6000bf26110 */
        /* <DEDUP_REMOVED lines=17> */
[----:B------:R-:W-:Y:S06]  /*3110*/  @!P1 BRA `(.L_x_50) ;  /* 0x0000001c000c9947 */ /* 0x000fec0003800000 */
[----:B------:R-:W-:Y:S01]  /*3120*/  IADD3 R4, P1, PT, R4, UR4, RZ ;  /* 0x0000000404047c10 */ /* 0x000fe2000ff3e0ff */
[----:B------:R-:W0:Y:S01]  /*3130*/  LDC.64 R6, c[0x0][0x3c0] ;  /* 0x0000f000ff067b82 */ /* 0x000e220000000a00 */
[----:B------:R-:W-:Y:S01]  /*3140*/  IADD3 R17, P2, PT, R13, -0x400, RZ ;  /* 0xfffffc000d117810 */ /* 0x000fe20007f5e0ff */
[----:B------:R-:W1:Y:S02]  /*3150*/  LDCU UR6, c[0x0][0x388] ;  /* 0x00007100ff0677ac */ /* 0x000e640008000800 */
[----:B------:R-:W-:Y:S01]  /*3160*/  IMAD.X R5, RZ, RZ, UR7, P1 ;  /* 0x00000007ff057e24 */ /* 0x000fe200088e06ff */
[----:B------:R-:W-:Y:S01]  /*3170*/  ISETP.GT.U32.AND P0, PT, R4, R17, PT ;  /* 0x000000110400720c */ /* 0x000fe20003f04070 */
[----:B------:R-:W2:Y:S01]  /*3180*/  LDCU.64 UR10, c[0x0][0x380] ;  /* 0x00007000ff0a77ac */ /* 0x000ea20008000a00 */
[----:B------:R-:W-:-:S04]  /*3190*/  IADD3.X R16, PT, PT, R12, -0x1, RZ, P2, !PT ;  /* 0xffffffff0c107810 */ /* 0x000fc800017fe4ff */
[----:B------:R-:W-:-:S13]  /*31a0*/  ISETP.GT.U32.AND.EX P0, PT, R5, R16, PT, P0 ;  /* 0x000000100500720c */ /* 0x000fda0003f04100 */
[----:B-12---:R-:W-:Y:S05]  /*31b0*/  @P0 BRA `(.L_x_51) ;  /* 0x0000000000e40947 */ /* 0x006fea0003800000 */
.L_x_52:
[----:B------:R-:W-:-:S05]  /*31c0*/  IADD3 R10, P0, PT, R3, R4, RZ ;  /* 0x00000004030a7210 */ /* 0x000fca0007f1e0ff */
[----:B------:R-:W-:Y:S01]  /*31d0*/  IMAD.X R11, RZ, RZ, R5, P0 ;  /* 0x000000ffff0b7224 */ /* 0x000fe200000e0605 */
[----:B------:R-:W-:-:S04]  /*31e0*/  LEA R20, P0, R10, UR10, 0x3 ;  /* 0x0000000a0a147c11 */ /* 0x000fc8000f8018ff */
[----:B------:R-:W-:-:S05]  /*31f0*/  LEA.HI.X R21, R10, UR11, R11, 0x3, P0 ;  /* 0x0000000b0a157c11 */ /* 0x000fca00080f1c0b */
[----:B------:R-:W2:Y:S04]  /*3200*/  LDG.E.64 R18, desc[UR8][R20.64] ;  /* 0x0000000814127981 */ /* 0x000ea8000c1e1b00 */
[----:B------:R-:W3:Y:S04]  /*3210*/  LDG.E.64 R14, desc[UR8][R20.64+0x800] ;  /* 0x00080008140e7981 */ /* 0x000ee8000c1e1b00 */
[----:B------:R-:W4:Y:S04]  /*3220*/  LDG.E.64 R12, desc[UR8][R20.64+0x1000] ;  /* 0x00100008140c7981 */ /* 0x000f28000c1e1b00 */
[----:B------:R-:W5:Y:S01]  /*3230*/  LDG.E.64 R10, desc[UR8][R20.64+0x1800] ;  /* 0x00180008140a7981 */ /* 0x000f62000c1e1b00 */
[----:B------:R-:W-:-:S02]  /*3240*/  UMOV UR5, UR6 ;  /* 0x0000000600057c82 */ /* 0x000fc40008000000 */
[----:B------:R-:W-:Y:S01]  /*3250*/  IADD3 R23, PT, PT, R3, UR5, R4 ;  /* 0x0000000503177c10 */ /* 0x000fe2000fffe004 */
[----:B--2---:R-:W-:-:S14]  /*3260*/  DSETP.GEU.AND P1, PT, R18, R8, PT ;  /* 0x000000081200722a */ /* 0x004fdc0003f2e000 */
        /* <DEDUP_REMOVED lines=24> */
[----:B------:R-:W-:Y:S02]  /*33f0*/  @P1 IMAD.MOV.U32 R9, RZ, RZ, R13 ;  /* 0x000000ffff091224 */ /* 0x000fe400078e000d */
[----:B0-----:R-:W-:Y:S02]  /*3400*/  IMAD.MOV.U32 R13, RZ, RZ, R6 ;  /* 0x000000ffff0d7224 */ /* 0x001fe400078e0006 */
[----:B------:R-:W-:-:S02]  /*3410*/  IMAD.MOV.U32 R12, RZ, RZ, R7 ;  /* 0x000000ffff0c7224 */ /* 0x000fc400078e0007 */
[----:B-----5:R-:W-:Y:S01]  /*3420*/  DSETP.GEU.AND P2, PT, R10, R8, PT ;  /* 0x000000080a00722a */ /* 0x020fe20003f4e000 */
[----:B------:R-:W-:-:S04]  /*3430*/  IADD3 R14, P3, PT, -R4, R13, RZ ;  /* 0x0000000d040e7210 */ /* 0x000fc80007f7e1ff */
[----:B------:R-:W-:Y:S01]  /*3440*/  ISETP.GE.U32.AND P1, PT, R14, UR4, PT ;  /* 0x000000040e007c0c */ /* 0x000fe2000bf26070 */
[----:B------:R-:W-:-:S05]  /*3450*/  IMAD.X R14, R12, 0x1, ~R5, P3 ;  /* 0x000000010c0e7824 */ /* 0x000fca00018e0e05 */
[----:B------:R-:W-:-:S03]  /*3460*/  ISETP.GE.U32.AND.EX P1, PT, R14, UR7, PT, P1 ;  /* 0x000000070e007c0c */ /* 0x000fc6000bf26110 */
        /* <DEDUP_REMOVED lines=9> */
[----:B------:R-:W-:-:S04]  /*3500*/  IADD3 R4, P0, PT, R4, UR4, RZ ;  /* 0x0000000404047c10 */ /* 0x000fc8000ff1e0ff */
[----:B------:R-:W-:Y:S02]  /*3510*/  IADD3.X R5, PT, PT, R5, UR7, RZ, P0, !PT ;  /* 0x0000000705057c10 */ /* 0x000fe400087fe4ff */
[----:B------:R-:W-:-:S04]  /*3520*/  ISETP.GT.U32.AND P0, PT, R4, R17, PT ;  /* 0x000000110400720c */ /* 0x000fc80003f04070 */
[----:B------:R-:W-:-:S13]  /*3530*/  ISETP.GT.U32.AND.EX P0, PT, R5, R16, PT, P0 ;  /* 0x000000100500720c */ /* 0x000fda0003f04100 */
[----:B------:R-:W-:Y:S05]  /*3540*/  @!P0 BRA `(.L_x_52) ;  /* 0xfffffffc001c8947 */ /* 0x000fea000383ffff */
.L_x_51:
[----:B------:R-:W-:-:S04]  /*3550*/  ISETP.GE.U32.AND P0, PT, R4, R13, PT ;  /* 0x0000000d0400720c */ /* 0x000fc80003f06070 */
[----:B------:R-:W-:-:S13]  /*3560*/  ISETP.GE.U32.AND.EX P0, PT, R5, R12, PT, P0 ;  /* 0x0000000c0500720c */ /* 0x000fda0003f06100 */
[----:B------:R-:W-:Y:S05]  /*3570*/  @P0 BRA `(.L_x_50) ;  /* 0x0000001400f40947 */ /* 0x000fea0003800000 */
[----:B0-----:R-:W-:Y:S01]  /*3580*/  IMAD.IADD R6, R13, 0x1, -R4 ;  /* 0x000000010d067824 */ /* 0x001fe200078e0a04 */
[----:B------:R-:W0:Y:S01]  /*3590*/  LDCU UR4, c[0x0][0x388] ;  /* 0x00007100ff0477ac */ /* 0x000e220008000800 */
[----:B------:R-:W-:Y:S03]  /*35a0*/  BSSY.RECONVERGENT B1, `(.L_x_50) ;  /* 0x000017a000017945 */ /* 0x000fe60003800200 */
[----:B------:R-:W-:Y:S01]  /*35b0*/  ISETP.GE.AND P0, PT, R3, R6, PT ;  /* 0x000000060300720c */ /* 0x000fe20003f06270 */
[----:B------:R-:W1:-:S12]  /*35c0*/  LDCU.64 UR10, c[0x0][0x380] ;  /* 0x00007000ff0a77ac */ /* 0x000e580008000a00 */
[----:B------:R-:W-:Y:S05]  /*35d0*/  @P0 BRA `(.L_x_53) ;  /* 0x0000001400d80947 */ /* 0x000fea0003800000 */
[----:B------:R-:W-:Y:S01]  /*35e0*/  LOP3.LUT R7, RZ, R3, RZ, 0x33, !PT ;  /* 0x00000003ff077212 */ /* 0x000fe200078e33ff */
[----:B------:R-:W-:Y:S03]  /*35f0*/  BSSY.RECONVERGENT B2, `(.L_x_54) ;  /* 0x0000023000027945 */ /* 0x000fe60003800200 */
[----:B------:R-:W-:-:S04]  /*3600*/  IADD3 R13, PT, PT, -R4, R13, R7 ;  /* 0x0000000d040d7210 */ /* 0x000fc80007ffe107 */
[C---:B------:R-:W-:Y:S02]  /*3610*/  LOP3.LUT R7, R13.reuse, 0x300, RZ, 0xc0, !PT ;  /* 0x000003000d077812 */ /* 0x040fe400078ec0ff */
[----:B------:R-:W-:Y:S02]  /*3620*/  ISETP.GE.U32.AND P1, PT, R13, 0x300, PT ;  /* 0x000003000d00780c */ /* 0x000fe40003f26070 */
[----:B------:R-:W-:Y:S01]  /*3630*/  ISETP.NE.AND P0, PT, R7, 0x300, PT ;  /* 0x000003000700780c */ /* 0x000fe20003f05270 */
[----:B------:R-:W-:-:S12]  /*3640*/  IMAD.MOV.U32 R7, RZ, RZ, R3 ;  /* 0x000000ffff077224 */ /* 0x000fd800078e0003 */
[----:B------:R-:W-:Y:S05]  /*3650*/  @!P0 BRA `(.L_x_55) ;  /* 0x0000000000708947 */ /* 0x000fea0003800000 */
[----:B------:R-:W2:Y:S01]  /*3660*/  LDCU.64 UR6, c[0x0][0x380] ;  /* 0x00007000ff0677ac */ /* 0x000ea20008000a00 */
[----:B------:R-:W-:Y:S02]  /*3670*/  IADD3 R17, P0, PT, R3, R4, RZ ;  /* 0x0000000403117210 */ /* 0x000fe40007f1e0ff */
[----:B------:R-:W-:Y:S02]  /*3680*/  LEA.HI R7, R13, 0x1, RZ, 0x18 ;  /* 0x000000010d077811 */ /* 0x000fe400078fc0ff */
[----:B------:R-:W-:Y:S01]  /*3690*/  IADD3 R13, PT, PT, R4, UR5, R3 ;  /* 0x00000005040d7c10 */ /* 0x000fe2000fffe003 */
[----:B------:R-:W-:Y:S01]  /*36a0*/  IMAD.X R12, RZ, RZ, R5, P0 ;  /* 0x000000ffff0c7224 */ /* 0x000fe200000e0605 */
[----:B------:R-:W-:Y:S01]  /*36b0*/  LOP3.LUT R10, R7, 0x3, RZ, 0xc0, !PT ;  /* 0x00000003070a7812 */ /* 0x000fe200078ec0ff */
[----:B------:R-:W-:Y:S01]  /*36c0*/  IMAD.MOV.U32 R7, RZ, RZ, R3 ;  /* 0x000000ffff077224 */ /* 0x000fe200078e0003 */
[----:B--2---:R-:W-:-:S04]  /*36d0*/  LEA R16, P0, R17, UR6, 0x3 ;  /* 0x0000000611107c11 */ /* 0x004fc8000f8018ff */
[----:B------:R-:W-:Y:S01]  /*36e0*/  LEA.HI.X R17, R17, UR7, R12, 0x3, P0 ;  /* 0x0000000711117c11 */ /* 0x000fe200080f1c0c */
[----:B------:R-:W-:-:S08]  /*36f0*/  IMAD.MOV R12, RZ, RZ, -R10 ;  /* 0x000000ffff0c7224 */ /* 0x000fd000078e0a0a */
.L_x_56:
[----:B------:R-:W-:Y:S02]  /*3700*/  IMAD.MOV.U32 R10, RZ, RZ, R16 ;  /* 0x000000ffff0a7224 */ /* 0x000fe400078e0010 */
[----:B------:R-:W-:-:S06]  /*3710*/  IMAD.MOV.U32 R11, RZ, RZ, R17 ;  /* 0x000000ffff0b7224 */ /* 0x000fcc00078e0011 */
[----:B------:R-:W2:Y:S01]  /*3720*/  LDG.E.64 R10, desc[UR8][R10.64] ;  /* 0x000000080a0a7981 */ /* 0x000ea2000c1e1b00 */
[----:B------:R-:W-:Y:S01]  /*3730*/  VIADD R12, R12, 0x1 ;  /* 0x000000010c0c7836 */ /* 0x000fe20000000000 */
[----:B------:R-:W-:Y:S01]  /*3740*/  IADD3 R16, P3, PT, R16, 0x800, RZ ;  /* 0x0000080010107810 */ /* 0x000fe20007f7e0ff */
[----:B------:R-:W-:-:S03]  /*3750*/  VIADD R7, R7, 0x100 ;  /* 0x0000010007077836 */ /* 0x000fc60000000000 */
[----:B------:R-:W-:Y:S01]  /*3760*/  ISETP.NE.AND P4, PT, R12, RZ, PT ;  /* 0x000000ff0c00720c */ /* 0x000fe20003f85270 */
[----:B------:R-:W-:Y:S01]  /*3770*/  IMAD.X R17, RZ, RZ, R17, P3 ;  /* 0x000000ffff117224 */ /* 0x000fe200018e0611 */
[----:B--2---:R-:W-:-:S14]  /*3780*/  DSETP.GEU.AND P2, PT, R10, R8, PT ;  /* 0x000000080a00722a */ /* 0x004fdc0003f4e000 */
[----:B------:R-:W-:-:S13]  /*3790*/  @P2 ISETP.GE.AND P0, PT, R13, R0, PT ;  /* 0x000000000d00220c */ /* 0x000fda0003f06270 */
[----:B------:R-:W-:-:S06]  /*37a0*/  @P2 DSETP.GEU.AND P0, PT, R8, R10, !P0 ;  /* 0x0000000a0800222a */ /* 0x000fcc000470e000 */
[----:B------:R-:W-:Y:S02]  /*37b0*/  @P2 FSEL R14, R8, R10, P0 ;  /* 0x0000000a080e2208 */ /* 0x000fe40000000000 */
[----:B------:R-:W-:Y:S02]  /*37c0*/  @P2 FSEL R15, R9, R11, P0 ;  /* 0x0000000b090f2208 */ /* 0x000fe40000000000 */
[----:B------:R-:W-:Y:S01]  /*37d0*/  @P2 SEL R0, R0, R13, P0 ;  /* 0x0000000d00002207 */ /* 0x000fe20000000000 */
[----:B------:R-:W-:Y:S02]  /*37e0*/  VIADD R13, R13, 0x100 ;  /* 0x000001000d0d7836 */ /* 0x000fe40000000000 */
[----:B------:R-:W-:Y:S02]  /*37f0*/  @P2 IMAD.MOV.U32 R8, RZ, RZ, R14 ;  /* 0x000000ffff082224 */ /* 0x000fe400078e000e */
[----:B------:R-:W-:Y:S01]  /*3800*/  @P2 IMAD.MOV.U32 R9, RZ, RZ, R15 ;  /* 0x000000ffff092224 */ /* 0x000fe200078e000f */
[----:B------:R-:W-:Y:S06]  /*3810*/  @P4 BRA `(.L_x_56) ;  /* 0xfffffffc00b84947 */ /* 0x000fec000383ffff */
.L_x_55:
[----:B01----:R-:W-:Y:S05]  /*3820*/  BSYNC.RECONVERGENT B2 ;  /* 0x0000000000027941 */ /* 0x003fea0003800200 */
.L_x_54:
[----:B------:R-:W-:Y:S05]  /*3830*/  @!P1 BRA `(.L_x_53) ;  /* 0x0000001400409947 */ /* 0x000fea0003800000 */
[----:B------:R-:W-:Y:S01]  /*3840*/  IMAD.IADD R10, R6, 0x1, -R7 ;  /* 0x00000001060a7824 */ /* 0x000fe200078e0a07 */
[----:B------:R-:W-:Y:S01]  /*3850*/  BSSY.RECONVERGENT B2, `(.L_x_57) ;  /* 0x00000bc000027945 */ /* 0x000fe20003800200 */
[----:B------:R-:W-:-:S03]  /*3860*/  PLOP3.LUT P0, PT, PT, PT, PT, 0x80, 0x8 ;  /* 0x000000000008781c */ /* 0x000fc60003f0f070 */
[----:B------:R-:W-:-:S13]  /*3870*/  ISETP.GT.AND P1, PT, R10, 0xc00, PT ;  /* 0x00000c000a00780c */ /* 0x000fda0003f24270 */
[----:B------:R-:W-:Y:S05]  /*3880*/  @!P1 BRA `(.L_x_58) ;  /* 0x0000000800e09947 */ /* 0x000fea0003800000 */
[----:B------:R-:W-:Y:S01]  /*3890*/  PLOP3.LUT P0, PT, PT, PT, PT, 0x8, 0x80 ;  /* 0x000000000080781c */ /* 0x000fe20003f0e170 */
[----:B------:R-:W-:-:S12]  /*38a0*/  VIADD R24, R6, 0xfffff400 ;  /* 0xfffff40006187836 */ /* 0x000fd80000000000 */
.L_x_59:
[----:B------:R-:W-:-:S05]  /*38b0*/  IADD3 R25, P1, PT, R7, R4, RZ ;  /* 0x0000000407197210 */ /* 0x000fca0007f3e0ff */
[----:B------:R-:W-:Y:S01]  /*38c0*/  IMAD.X R10, RZ, RZ, R5, P1 ;  /* 0x000000ffff0a7224 */ /* 0x000fe200008e0605 */
[----:B------:R-:W-:-:S04]  /*38d0*/  LEA R26, P1, R25, UR10, 0x3 ;  /* 0x0000000a191a7c11 */ /* 0x000fc8000f8218ff */
[----:B------:R-:W-:-:S05]  /*38e0*/  LEA.HI.X R27, R25, UR11, R10, 0x3, P1 ;  /* 0x0000000b191b7c11 */ /* 0x000fca00088f1c0a */
[----:B------:R-:W2:Y:S04]  /*38f0*/  LDG.E.64 R10, desc[UR8][R26.64] ;  /* 0x000000081a0a7981 */ /* 0x000ea8000c1e1b00 */
[----:B------:R-:W3:Y:S04]  /*3900*/  LDG.E.64 R12, desc[UR8][R26.64+0x800] ;  /* 0x000800081a0c7981 */ /* 0x000ee8000c1e1b00 */
[----:B------:R-:W4:Y:S04]  /*3910*/  LDG.E.64 R14, desc[UR8][R26.64+0x1000] ;  /* 0x001000081a0e7981 */ /* 0x000f28000c1e1b00 */
[----:B------:R0:W5:Y:S01]  /*3920*/  LDG.E.64 R16, desc[UR8][R26.64+0x1800] ;  /* 0x001800081a107981 */ /* 0x000162000c1e1b00 */
[----:B------:R-:W-:-:S05]  /*3930*/  VIADD R23, R7, 0x400 ;  /* 0x0000040007177836 */ /* 0x000fca0000000000 */
[----:B------:R-:W-:-:S05]  /*3940*/  IADD3 R23, P1, PT, R23, R4, RZ ;  /* 0x0000000417177210 */ /* 0x000fca0007f3e0ff */
[----:B------:R-:W-:Y:S01]  /*3950*/  IMAD.X R20, RZ, RZ, R5, P1 ;  /* 0x000000ffff147224 */ /* 0x000fe200008e0605 */
[----:B------:R-:W-:-:S04]  /*3960*/  LEA R18, P1, R23, UR10, 0x3 ;  /* 0x0000000a17127c11 */ /* 0x000fc8000f8218ff */
[----:B------:R-:W-:-:S05]  /*3970*/  LEA.HI.X R19, R23, UR11, R20, 0x3, P1 ;  /* 0x0000000b17137c11 */ /* 0x000fca00088f1c14 */
[----:B------:R-:W5:Y:S01]  /*3980*/  LDG.E.64 R20, desc[UR8][R18.64] ;  /* 0x0000000812147981 */ /* 0x000f62000c1e1b00 */
[----:B------:R-:W-:Y:S02]  /*3990*/  VIADD R25, R25, UR4 ;  /* 0x0000000419197c36 */ /* 0x000fe40008000000 */
[----:B------:R-:W-:Y:S01]  /*39a0*/  VIADD R23, R23, UR4 ;  /* 0x0000000417177c36 */ /* 0x000fe20008000000 */
[----:B--2---:R-:W-:-:S14]  /*39b0*/  DSETP.GEU.AND P2, PT, R10, R8, PT ;  /* 0x000000080a00722a */ /* 0x004fdc0003f4e000 */
        /* <DEDUP_REMOVED lines=26> */
[----:B------:R-:W4:Y:S04]  /*3b60*/  LDG.E.64 R14, desc[UR8][R18.64+0x1800] ;  /* 0x00180008120e7981 */ /* 0x000f28000c1e1b00 */
[----:B-----5:R-:W-:Y:S01]  /*3b70*/  DSETP.GEU.AND P2, PT, R16, R8, PT ;  /* 0x000000081000722a */ /* 0x020fe20003f4e000 */
[----:B------:R-:W-:-:S13]  /*3b80*/  @P4 SEL R0, R0, R27, P1 ;  /* 0x0000001b00004207 */ /* 0x000fda0000800000 */
[----:B------:R-:W-:-:S05]  /*3b90*/  @P2 VIADD R25, R25, 0x300 ;  /* 0x0000030019192836 */ /* 0x000fca0000000000 */
[----:B------:R-:W-:Y:S01]  /*3ba0*/  @P2 ISETP.GE.AND P1, PT, R25, R0, PT ;  /* 0x000000001900220c */ /* 0x000fe20003f26270 */
[----:B------:R-:W-:-:S05]  /*3bb0*/  VIADD R27, R7, 0x800 ;  /* 0x00000800071b7836 */ /* 0x000fca0000000000 */
[----:B------:R-:W-:-:S07]  /*3bc0*/  IADD3 R27, P3, PT, R27, R4, RZ ;  /* 0x000000041b1b7210 */ /* 0x000fce0007f7e0ff */
[----:B------:R-:W-:Y:S01]  /*3bd0*/  @P2 DSETP.GEU.AND P1, PT, R8, R16, !P1 ;  /* 0x000000100800222a */ /* 0x000fe20004f2e000 */
[----:B------:R-:W-:-:S05]  /*3be0*/  IMAD.X R22, RZ, RZ, R5, P3 ;  /* 0x000000ffff167224 */ /* 0x000fca00018e0605 */
[----:B------:R-:W-:Y:S02]  /*3bf0*/  @P2 FSEL R26, R8, R16, P1 ;  /* 0x00000010081a2208 */ /* 0x000fe40000800000 */
[----:B------:R-:W-:Y:S02]  /*3c00*/  LEA R16, P3, R27, UR10, 0x3 ;  /* 0x0000000a1b107c11 */ /* 0x000fe4000f8618ff */
[----:B------:R-:W-:Y:S02]  /*3c10*/  @P2 FSEL R29, R9, R17, P1 ;  /* 0x00000011091d2208 */ /* 0x000fe40000800000 */
[----:B------:R-:W-:Y:S01]  /*3c20*/  LEA.HI.X R17, R27, UR11, R22, 0x3, P3 ;  /* 0x0000000b1b117c11 */ /* 0x000fe200098f1c16 */
[----:B------:R-:W-:-:S04]  /*3c30*/  @P2 IMAD.MOV.U32 R8, RZ, RZ, R26 ;  /* 0x000000ffff082224 */ /* 0x000fc800078e001a */
[----:B------:R-:W5:Y:S01]  /*3c40*/  LDG.E.64 R18, desc[UR8][R16.64] ;  /* 0x0000000810127981 */ /* 0x000f62000c1e1b00 */
[----:B------:R-:W-:-:S06]  /*3c50*/  @P2 IMAD.MOV.U32 R9, RZ, RZ, R29 ;  /* 0x000000ffff092224 */ /* 0x000fcc00078e001d */
[----:B------:R-:W-:Y:S01]  /*3c60*/  DSETP.GEU.AND P3, PT, R20, R8, PT ;  /* 0x000000081400722a */ /* 0x000fe20003f6e000 */
[----:B------:R-:W-:-:S13]  /*3c70*/  @P2 SEL R0, R0, R25, P1 ;  /* 0x0000001900002207 */ /* 0x000fda0000800000 */
[----:B------:R-:W-:-:S13]  /*3c80*/  @P3 ISETP.GE.AND P1, PT, R23, R0, PT ;  /* 0x000000001700320c */ /* 0x000fda0003f26270 */
[----:B------:R-:W-:-:S06]  /*3c90*/  @P3 DSETP.GEU.AND P1, PT, R8, R20, !P1 ;  /* 0x000000140800322a */ /* 0x000fcc0004f2e000 */
[----:B------:R-:W-:Y:S02]  /*3ca0*/  @P3 FSEL R22, R8, R20, P1 ;  /* 0x0000001408163208 */ /* 0x000fe40000800000 */
[----:B------:R-:W-:Y:S02]  /*3cb0*/  @P3 FSEL R25, R9, R21, P1 ;  /* 0x0000001509193208 */ /* 0x000fe40000800000 */
[----:B------:R-:W5:Y:S01]  /*3cc0*/  LDG.E.64 R20, desc[UR8][R16.64+0x800] ;  /* 0x0008000810147981 */ /* 0x000f62000c1e1b00 */
        /* <DEDUP_REMOVED lines=34> */
[----:B------:R-:W-:Y:S02]  /*3ef0*/  @P2 IMAD.MOV.U32 R8, RZ, RZ, R26 ;  /* 0x000000ffff082224 */ /* 0x000fe400078e001a */
[----:B------:R-:W-:Y:S02]  /*3f00*/  @P2 IMAD.MOV.U32 R9, RZ, RZ, R29 ;  /* 0x000000ffff092224 */ /* 0x000fe400078e001d */
[----:B------:R-:W4:Y:S04]  /*3f10*/  LDG.E.64 R16, desc[UR8][R14.64] ;  /* 0x000000080e107981 */ /* 0x000f28000c1e1b00 */
[----:B-----5:R-:W-:Y:S01]  /*3f20*/  DSETP.GEU.AND P3, PT, R18, R8, PT ;  /* 0x000000081200722a */ /* 0x020fe20003f6e000 */
[----:B------:R-:W-:Y:S01]  /*3f30*/  VIADD R27, R27, UR4 ;  /* 0x000000041b1b7c36 */ /* 0x000fe20008000000 */
[----:B------:R-:W-:-:S02]  /*3f40*/  @P2 SEL R0, R0, R23, P1 ;  /* 0x0000001700002207 */ /* 0x000fc40000800000 */
[----:B------:R-:W5:Y:S10]  /*3f50*/  LDG.E.64 R22, desc[UR8][R14.64+0x1800] ;  /* 0x001800080e167981 */ /* 0x000f74000c1e1b00 */
[----:B------:R-:W-:-:S13]  /*3f60*/  @P3 ISETP.GE.AND P1, PT, R27, R0, PT ;  /* 0x000000001b00320c */ /* 0x000fda0003f26270 */
[----:B------:R-:W-:-:S06]  /*3f70*/  @P3 DSETP.GEU.AND P1, PT, R8, R18, !P1 ;  /* 0x000000120800322a */ /* 0x000fcc0004f2e000 */
[----:B------:R-:W-:Y:S02]  /*3f80*/  @P3 FSEL R18, R8, R18, P1 ;  /* 0x0000001208123208 */ /* 0x000fe40000800000 */
[----:B------:R-:W-:-:S03]  /*3f90*/  @P3 FSEL R19, R9, R19, P1 ;  /* 0x0000001309133208 */ /* 0x000fc60000800000 */
[----:B------:R-:W-:Y:S02]  /*3fa0*/  @P3 IMAD.MOV.U32 R8, RZ, RZ, R18 ;  /* 0x000000ffff083224 */ /* 0x000fe400078e0012 */
[----:B------:R-:W-:Y:S02]  /*3fb0*/  @P3 IMAD.MOV.U32 R9, RZ, RZ, R19 ;  /* 0x000000ffff093224 */ /* 0x000fe400078e0013 */
[----:B------:R-:W5:Y:S04]  /*3fc0*/  LDG.E.64 R18, desc[UR8][R14.64+0x800] ;  /* 0x000800080e127981 */ /* 0x000f68000c1e1b00 */
        /* <DEDUP_REMOVED lines=9> */
[----:B------:R-:W5:Y:S01]  /*4060*/  LDG.E.64 R20, desc[UR8][R14.64+0x1000] ;  /* 0x001000080e147981 */ /* 0x000f62000c1e1b00 */
        /* <DEDUP_REMOVED lines=27> */
[----:B-----5:R-:W-:Y:S01]  /*4220*/  DSETP.GEU.AND P2, PT, R18, R8, PT ;  /* 0x000000081200722a */ /* 0x020fe20003f4e000 */
        /* <DEDUP_REMOVED lines=22> */
[----:B------:R-:W-:-:S11]  /*4390*/  ISETP.GE.AND P3, PT, R7, R24, PT ;  /* 0x000000180700720c */ /* 0x000fd60003f66270 */
[----:B------:R-:W-:-:S06]  /*43a0*/  @P2 DSETP.GEU.AND P1, PT, R8, R22, !P1 ;  /* 0x000000160800222a */ /* 0x000fcc0004f2e000 */
[----:B------:R-:W-:Y:S02]  /*43b0*/  @P2 FSEL R10, R8, R22, P1 ;  /* 0x00000016080a2208 */ /* 0x000fe40000800000 */
[----:B------:R-:W-:Y:S02]  /*43c0*/  @P2 FSEL R23, R9, R23, P1 ;  /* 0x0000001709172208 */ /* 0x000fe40000800000 */
[----:B------:R-:W-:Y:S01]  /*43d0*/  @P2 SEL R0, R0, R11, P1 ;  /* 0x0000000b00002207 */ /* 0x000fe20000800000 */
[----:B------:R-:W-:Y:S02]  /*43e0*/  @P2 IMAD.MOV.U32 R8, RZ, RZ, R10 ;  /* 0x000000ffff082224 */ /* 0x000fe400078e000a */
[----:B------:R-:W-:Y:S01]  /*43f0*/  @P2 IMAD.MOV.U32 R9, RZ, RZ, R23 ;  /* 0x000000ffff092224 */ /* 0x000fe200078e0017 */
[----:B------:R-:W-:Y:S06]  /*4400*/  @!P3 BRA `(.L_x_59) ;  /* 0xfffffff40028b947 */ /* 0x000fec000383ffff */
.L_x_58:
[----:B------:R-:W-:Y:S05]  /*4410*/  BSYNC.RECONVERGENT B2 ;  /* 0x0000000000027941 */ /* 0x000fea0003800200 */
.L_x_57:
[----:B------:R-:W-:Y:S01]  /*4420*/  IMAD.IADD R10, R6, 0x1, -R7 ;  /* 0x00000001060a7824 */ /* 0x000fe200078e0a07 */
[----:B------:R-:W-:Y:S04]  /*4430*/  BSSY.RECONVERGENT B2, `(.L_x_60) ;  /* 0x0000060000027945 */ /* 0x000fe80003800200 */
[----:B------:R-:W-:-:S13]  /*4440*/  ISETP.GT.AND P1, PT, R10, 0x400, PT ;  /* 0x000004000a00780c */ /* 0x000fda0003f24270 */
[----:B------:R-:W-:Y:S05]  /*4450*/  @!P1 BRA `(.L_x_61) ;  /* 0x0000000400749947 */ /* 0x000fea0003800000 */
[----:B------:R-:W0:Y:S01]  /*4460*/  LDCU.64 UR6, c[0x0][0x380] ;  /* 0x00007000ff0677ac */ /* 0x000e220008000a00 */
[----:B------:R-:W-:-:S05]  /*4470*/  IADD3 R25, P0, PT, R7, R4, RZ ;  /* 0x0000000407197210 */ /* 0x000fca0007f1e0ff */
[----:B------:R-:W-:Y:S01]  /*4480*/  IMAD.X R10, RZ, RZ, R5, P0 ;  /* 0x000000ffff0a7224 */ /* 0x000fe200000e0605 */
[----:B0-----:R-:W-:-:S04]  /*4490*/  LEA R22, P0, R25, UR6, 0x3 ;  /* 0x0000000619167c11 */ /* 0x001fc8000f8018ff */
        /* <DEDUP_REMOVED lines=8> */
[C---:B------:R-:W-:Y:S01]  /*4520*/  LEA R18, P0, R24.reuse, UR6, 0x3 ;  /* 0x0000000618127c11 */ /* 0x040fe2000f8018ff */
[----:B------:R-:W1:Y:S03]  /*4530*/  LDCU UR6, c[0x0][0x388] ;  /* 0x00007100ff0677ac */ /* 0x000e660008000800 */
[----:B------:R-:W-:-:S05]  /*4540*/  LEA.HI.X R19, R24, UR7, R17, 0x3, P0 ;  /* 0x0000000718137c11 */ /* 0x000fca00080f1c11 */
[----:B------:R-:W5:Y:S01]  /*4550*/  LDG.E.64 R16, desc[UR8][R18.64] ;  /* 0x0000000812107981 */ /* 0x000f62000c1e1b00 */
[----:B-1----:R-:W-:Y:S01]  /*4560*/  VIADD R25, R25, UR6 ;  /* 0x0000000619197c36 */ /* 0x002fe20008000000 */
[----:B--2---:R-:W-:-:S14]  /*4570*/  DSETP.GEU.AND P1, PT, R20, R8, PT ;  /* 0x000000081400722a */ /* 0x004fdc0003f2e000 */
[----:B------:R-:W-:-:S13]  /*4580*/  @P1 ISETP.GE.AND P0, PT, R25, R0, PT ;  /* 0x000000001900120c */ /* 0x000fda0003f06270 */
[----:B------:R-:W-:-:S06]  /*4590*/  @P1 DSETP.GEU.AND P0, PT, R8, R20, !P0 ;  /* 0x000000140800122a */ /* 0x000fcc000470e000 */
[----:B0-----:R-:W-:Y:S02]  /*45a0*/  @P1 FSEL R22, R8, R20, P0 ;  /* 0x0000001408161208 */ /* 0x001fe40000000000 */
[----:B------:R-:W-:Y:S02]  /*45b0*/  @P1 FSEL R23, R9, R21, P0 ;  /* 0x0000001509171208 */ /* 0x000fe40000000000 */
[----:B------:R-:W2:Y:S01]  /*45c0*/  LDG.E.64 R20, desc[UR8][R18.64+0x800] ;  /* 0x0008000812147981 */ /* 0x000ea2000c1e1b00 */
[----:B------:R-:W-:Y:S01]  /*45d0*/  @P1 IMAD.MOV.U32 R8, RZ, RZ, R22 ;  /* 0x000000ffff081224 */ /* 0x000fe200078e0016 */
[----:B------:R-:W-:Y:S01]  /*45e0*/  @P1 SEL R0, R0, R25, P0 ;  /* 0x0000001900001207 */ /* 0x000fe20000000000 */
[----:B------:R-:W-:Y:S02]  /*45f0*/  @P1 IMAD.MOV.U32 R9, RZ, RZ, R23 ;  /* 0x000000ffff091224 */ /* 0x000fe400078e0017 */
[----:B------:R-:W2:Y:S04]  /*4600*/  LDG.E.64 R22, desc[UR8][R18.64+0x1800] ;  /* 0x0018000812167981 */ /* 0x000ea8000c1e1b00 */
[----:B---3--:R-:W-:-:S14]  /*4610*/  DSETP.GEU.AND P2, PT, R10, R8, PT ;  /* 0x000000080a00722a */ /* 0x008fdc0003f4e000 */
[----:B------:R-:W-:-:S05]  /*4620*/  @P2 VIADD R27, R25, 0x100 ;  /* 0x00000100191b2836 */ /* 0x000fca0000000000 */
[----:B------:R-:W-:-:S13]  /*4630*/  @P2 ISETP.GE.AND P0, PT, R27, R0, PT ;  /* 0x000000001b00220c */ /* 0x000fda0003f06270 */
[----:B------:R-:W-:-:S06]  /*4640*/  @P2 DSETP.GEU.AND P0, PT, R8, R10, !P0 ;  /* 0x0000000a0800222a */ /* 0x000fcc000470e000 */
[----:B------:R-:W-:Y:S02]  /*4650*/  @P2 FSEL R26, R8, R10, P0 ;  /* 0x0000000a081a2208 */ /* 0x000fe40000000000 */
[----:B------:R-:W-:Y:S02]  /*4660*/  @P2 FSEL R29, R9, R11, P0 ;  /* 0x0000000b091d2208 */ /* 0x000fe40000000000 */
[----:B------:R-:W3:Y:S01]  /*4670*/  LDG.E.64 R10, desc[UR8][R18.64+0x1000] ;  /* 0x00100008120a7981 */ /* 0x000ee2000c1e1b00 */
[----:B------:R-:W-:Y:S02]  /*4680*/  @P2 IMAD.MOV.U32 R8, RZ, RZ, R26 ;  /* 0x000000ffff082224 */ /* 0x000fe400078e001a */
[----:B------:R-:W-:-:S06]  /*4690*/  @P2 IMAD.MOV.U32 R9, RZ, RZ, R29 ;  /* 0x000000ffff092224 */ /* 0x000fcc00078e001d */
        /* <DEDUP_REMOVED lines=51> */
[----:B------:R-:W-:-:S06]  /*49d0*/  @P2 DSETP.GEU.AND P1, PT, R8, R22, !P1 ;  /* 0x000000160800222a */ /* 0x000fcc0004f2e000 */
[----:B------:R-:W-:Y:S02]  /*49e0*/  @P2 FSEL R10, R8, R22, P1 ;  /* 0x00000016080a2208 */ /* 0x000fe40000800000 */
[----:B------:R-:W-:Y:S02]  /*49f0*/  @P2 FSEL R23, R9, R23, P1 ;  /* 0x0000001709172208 */ /* 0x000fe40000800000 */
[----:B------:R-:W-:Y:S01]  /*4a00*/  @P2 SEL R0, R0, R11, P1 ;  /* 0x0000000b00002207 */ /* 0x000fe20000800000 */
[----:B------:R-:W-:Y:S02]  /*4a10*/  @P2 IMAD.MOV.U32 R8, RZ, RZ, R10 ;  /* 0x000000ffff082224 */ /* 0x000fe400078e000a */
[----:B------:R-:W-:-:S07]  /*4a20*/  @P2 IMAD.MOV.U32 R9, RZ, RZ, R23 ;  /* 0x000000ffff092224 */ /* 0x000fce00078e0017 */
.L_x_61:
[----:B------:R-:W-:Y:S05]  /*4a30*/  BSYNC.RECONVERGENT B2 ;  /* 0x0000000000027941 */ /* 0x000fea0003800200 */
.L_x_60:
[----:B------:R-:W-:-:S13]  /*4a40*/  ISETP.LT.OR P0, PT, R7, R6, P0 ;  /* 0x000000060700720c */ /* 0x000fda0000701670 */
[----:B------:R-:W-:Y:S05]  /*4a50*/  @!P0 BRA `(.L_x_53) ;  /* 0x0000000000b88947 */ /* 0x000fea0003800000 */
[----:B------:R-:W0:Y:S01]  /*4a60*/  LDCU.64 UR6, c[0x0][0x380] ;  /* 0x00007000ff0677ac */ /* 0x000e220008000a00 */
[----:B------:R-:W-:-:S05]  /*4a70*/  IADD3 R16, P0, PT, R7, R4, RZ ;  /* 0x0000000407107210 */ /* 0x000fca0007f1e0ff */
[----:B------:R-:W-:Y:S01]  /*4a80*/  IMAD.X R5, RZ, RZ, R5, P0 ;  /* 0x000000ffff057224 */ /* 0x000fe200000e0605 */
[C---:B0-----:R-:W-:Y:S01]  /*4a90*/  LEA R12, P0, R16.reuse, UR6, 0x3 ;  /* 0x00000006100c7c11 */ /* 0x041fe2000f8018ff */
[----:B------:R-:W0:Y:S03]  /*4aa0*/  LDCU UR6, c[0x0][0x388] ;  /* 0x00007100ff0677ac */ /* 0x000e260008000800 */
[----:B------:R-:W-:-:S05]  /*4ab0*/  LEA.HI.X R13, R16, UR7, R5, 0x3, P0 ;  /* 0x00000007100d7c11 */ /* 0x000fca00080f1c05 */
[----:B------:R-:W2:Y:S04]  /*4ac0*/  LDG.E.64 R14, desc[UR8][R12.64] ;  /* 0x000000080c0e7981 */ /* 0x000ea8000c1e1b00 */
[----:B------:R-:W3:Y:S04]  /*4ad0*/  LDG.E.64 R10, desc[UR8][R12.64+0x800] ;  /* 0x000800080c0a7981 */ /* 0x000ee8000c1e1b00 */
[----:B------:R-:W4:Y:S04]  /*4ae0*/  LDG.E.64 R6, desc[UR8][R12.64+0x1000] ;  /* 0x001000080c067981 */ /* 0x000f28000c1e1b00 */
[----:B------:R1:W5:Y:S01]  /*4af0*/  LDG.E.64 R4, desc[UR8][R12.64+0x1800] ;  /* 0x001800080c047981 */ /* 0x000362000c1e1b00 */
[----:B0-----:R-:W-:Y:S01]  /*4b00*/  VIADD R17, R16, UR6 ;  /* 0x0000000610117c36 */ /* 0x001fe20008000000 */
        /* <DEDUP_REMOVED lines=9> */
[----:B-1----:R-:W-:-:S05]  /*4ba0*/  @P2 VIADD R13, R17, 0x100 ;  /* 0x00000100110d2836 */ /* 0x002fca0000000000 */
        /* <DEDUP_REMOVED lines=16> */
[----:B-----5:R-:W-:-:S14]  /*4cb0*/  DSETP.GEU.AND P2, PT, R4, R8, PT ;  /* 0x000000080400722a */ /* 0x020fdc0003f4e000 */
[----:B------:R-:W-:-:S05]  /*4cc0*/  @P2 VIADD R7, R17, 0x300 ;  /* 0x0000030011072836 */ /* 0x000fca0000000000 */
[----:B------:R-:W-:-:S13]  /*4cd0*/  @P2 ISETP.GE.AND P0, PT, R7, R0, PT ;  /* 0x000000000700220c */ /* 0x000fda0003f06270 */
[----:B------:R-:W-:-:S06]  /*4ce0*/  @P2 DSETP.GEU.AND P0, PT, R8, R4, !P0 ;  /* 0x000000040800222a */ /* 0x000fcc000470e000 */
[----:B------:R-:W-:Y:S02]  /*4cf0*/  @P2 FSEL R4, R8, R4, P0 ;  /* 0x0000000408042208 */ /* 0x000fe40000000000 */
[----:B------:R-:W-:Y:S02]  /*4d00*/  @P2 FSEL R5, R9, R5, P0 ;  /* 0x0000000509052208 */ /* 0x000fe40000000000 */
[----:B------:R-:W-:Y:S01]  /*4d10*/  @P2 SEL R0, R0, R7, P0 ;  /* 0x0000000700002207 */ /* 0x000fe20000000000 */
[----:B------:R-:W-:Y:S02]  /*4d20*/  @P2 IMAD.MOV.U32 R8, RZ, RZ, R4 ;  /* 0x000000ffff082224 */ /* 0x000fe400078e0004 */
[----:B------:R-:W-:-:S07]  /*4d30*/  @P2 IMAD.MOV.U32 R9, RZ, RZ, R5 ;  /* 0x000000ffff092224 */ /* 0x000fce00078e0005 */
.L_x_53:
[----:B01----:R-:W-:Y:S05]  /*4d40*/  BSYNC.RECONVERGENT B1 ;  /* 0x0000000000017941 */ /* 0x003fea0003800200 */
.L_x_50:
[----:B0-----:R-:W0:Y:S01]  /*4d50*/  SHFL.DOWN PT, R7, R0, 0x1, 0x1f ;  /* 0x08201f0000077f89 */ /* 0x001e2200000e0000 */
[----:B------:R-:W1:Y:S03]  /*4d60*/  S2R R6, SR_LANEID ;  /* 0x0000000000067919 */ /* 0x000e660000000000 */
[----:B------:R-:W-:Y:S04]  /*4d70*/  SHFL.DOWN PT, R4, R8, 0x1, 0x1f ;  /* 0x08201f0008047f89 */ /* 0x000fe800000e0000 */
[----:B------:R-:W2:Y:S01]  /*4d80*/  SHFL.DOWN PT, R5, R9, 0x1, 0x1f ;  /* 0x08201f0009057f89 */ /* 0x000ea200000e0000 */
[----:B0-----:R-:W-:Y:S01]  /*4d90*/  ISETP.GE.AND P1, PT, R7, R0, PT ;  /* 0x000000000700720c */ /* 0x001fe20003f26270 */
[----:B--2---:R-:W-:Y:S01]  /*4da0*/  DSETP.GT.AND P0, PT, R8, R4, PT ;  /* 0x000000040800722a */ /* 0x004fe20003f04000 */
[----:B-1----:R-:W-:-:S11]  /*4db0*/  ISETP.NE.AND P2, PT, R6, RZ, PT ;  /* 0x000000ff0600720c */ /* 0x002fd60003f45270 */
[----:B------:R-:W-:Y:S01]  /*4dc0*/  DSETP.GEU.AND P1, PT, R8, R4, !P1 ;  /* 0x000000040800722a */ /* 0x000fe20004f2e000 */
[----:B------:R-:W-:-:S05]  /*4dd0*/  ISETP.GT.OR P0, PT, R6, 0x1e, P0 ;  /* 0x0000001e0600780c */ /* 0x000fca0000704670 */
[----:B------:R-:W-:Y:S01]  /*4de0*/  PLOP3.LUT P0, PT, P0, P1, PT, 0xf8, 0x8f ;  /* 0x00000000008f781c */ /* 0x000fe20000703f70 */
[----:B------:R-:W0:Y:S01]  /*4df0*/  @!P2 S2R R11, SR_CgaCtaId ;  /* 0x00000000000ba919 */ /* 0x000e220000008800 */
[----:B------:R-:W-:-:S11]  /*4e00*/  @!P2 MOV R10, 0x400 ;  /* 0x00000400000aa802 */ /* 0x000fd60000000f00 */
[----:B------:R-:W-:Y:S02]  /*4e10*/  @!P0 IMAD.MOV.U32 R0, RZ, RZ, R7 ;  /* 0x000000ffff008224 */ /* 0x000fe400078e0007 */
[----:B------:R-:W-:Y:S02]  /*4e20*/  @!P0 IMAD.MOV.U32 R8, RZ, RZ, R4 ;  /* 0x000000ffff088224 */ /* 0x000fe400078e0004 */
[----:B------:R-:W-:Y:S01]  /*4e30*/  @!P0 IMAD.MOV.U32 R9, RZ, RZ, R5 ;  /* 0x000000ffff098224 */ /* 0x000fe200078e0005 */
[----:B------:R-:W1:Y:S04]  /*4e40*/  SHFL.DOWN PT, R7, R0, 0x2, 0x1f ;  /* 0x08401f0000077f89 */ /* 0x000e6800000e0000 */
[----:B------:R-:W-:Y:S04]  /*4e50*/  SHFL.DOWN PT, R4, R8, 0x2, 0x1f ;  /* 0x08401f0008047f89 */ /* 0x000fe800000e0000 */
[----:B------:R-:W2:Y:S01]  /*4e60*/  SHFL.DOWN PT, R5, R9, 0x2, 0x1f ;  /* 0x08401f0009057f89 */ /* 0x000ea200000e0000 */
[----:B0-----:R-:W-:-:S02]  /*4e70*/  @!P2 LEA R11, R11, R10, 0x18 ;  /* 0x0000000a0b0ba211 */ /* 0x001fc400078ec0ff */
        /* <DEDUP_REMOVED lines=8> */
[----:B------:R-:W0:Y:S04]  /*4f00*/  SHFL.DOWN PT, R7, R0, 0x4, 0x1f ;  /* 0x08801f0000077f89 */ /* 0x000e2800000e0000 */
[----:B------:R-:W-:Y:S04]  /*4f10*/  SHFL.DOWN PT, R4, R8, 0x4, 0x1f ;  /* 0x08801f0008047f89 */ /* 0x000fe800000e0000 */
[----:B------:R-:W1:Y:S01]  /*4f20*/  SHFL.DOWN PT, R5, R9, 0x4, 0x1f ;  /* 0x08801f0009057f89 */ /* 0x000e6200000e0000 */
[----:B0-----:R-:W-:Y:S01]  /*4f30*/  ISETP.GE.AND P1, PT, R7, R0, PT ;  /* 0x000000000700720c */ /* 0x001fe20003f26270 */
[----:B-1----:R-:W-:-:S12]  /*4f40*/  DSETP.GT.AND P0, PT, R8, R4, PT ;  /* 0x000000040800722a */ /* 0x002fd80003f04000 */
        /* <DEDUP_REMOVED lines=17> */
[----:B------:R-:W-:Y:S04]  /*5060*/  SHFL.DOWN PT, R4, R8, 0x10, 0x1f ;  /* 0x0a001f0008047f89 */ /* 0x000fe800000e0000 */
[----:B------:R-:W0:Y:S04]  /*5070*/  SHFL.DOWN PT, R5, R9, 0x10, 0x1f ;  /* 0x0a001f0009057f89 */ /* 0x000e2800000e0000 */
[----:B------:R-:W1:Y:S01]  /*5080*/  SHFL.DOWN PT, R7, R0, 0x10, 0x1f ;  /* 0x0a001f0000077f89 */ /* 0x000e6200000e0000 */
[----:B0-----:R-:W-:-:S06]  /*5090*/  DSETP.GT.AND P0, PT, R8, R4, PT ;  /* 0x000000040800722a */ /* 0x001fcc0003f04000 */
[----:B------:R-:W-:Y:S02]  /*50a0*/  ISETP.GT.OR P0, PT, R6, 0xf, P0 ;  /* 0x0000000f0600780c */ /* 0x000fe40000704670 */
        /* <DEDUP_REMOVED lines=15> */
[----:B------:R-:W1:Y:S01]  /*51a0*/  S2UR UR5, SR_CgaCtaId ;  /* 0x00000000000579c3 */ /* 0x000e620000008800 */
[----:B------:R-:W-:Y:S02]  /*51b0*/  UMOV UR4, 0x400 ;  /* 0x0000040000047882 */ /* 0x000fe40000000000 */
[----:B-1----:R-:W-:-:S09]  /*51c0*/  ULEA UR4, UR5, UR4, 0x18 ;  /* 0x0000000405047291 */ /* 0x002fd2000f8ec0ff */
[----:B------:R-:W1:Y:S04]  /*51d0*/  LDS.64 R4, [UR4+0x18] ;  /* 0x00001804ff047984 */ /* 0x000e680008000a00 */
[----:B------:R-:W-:Y:S01]  /*51e0*/  LDS.64 R6, [UR4+0x28] ;  /* 0x00002804ff067984 */ /* 0x000fe20008000a00 */
[----:B-1----:R-:W-:-:S14]  /*51f0*/  DSETP.GEU.AND P2, PT, R4, R8, PT ;  /* 0x000000080400722a */ /* 0x002fdc0003f4e000 */
[----:B------:R-:W1:Y:S02]  /*5200*/  @P2 LDS R3, [UR4+0x20] ;  /* 0x00002004ff032984 */ /* 0x000e640008000800 */
[----:B-1----:R-:W-:-:S13]  /*5210*/  @P2 ISETP.GE.AND P0, PT, R3, R0, PT ;  /* 0x000000000300220c */ /* 0x002fda0003f06270 */
[----:B------:R-:W-:-:S06]  /*5220*/  @P2 DSETP.GEU.AND P0, PT, R8, R4, !P0 ;  /* 0x000000040800222a */ /* 0x000fcc000470e000 */
[----:B------:R-:W-:Y:S02]  /*5230*/  @P2 FSEL R4, R8, R4, P0 ;  /* 0x0000000408042208 */ /* 0x000fe40000000000 */
[----:B------:R-:W-:Y:S02]  /*5240*/  @P2 FSEL R5, R9, R5, P0 ;  /* 0x0000000509052208 */ /* 0x000fe40000000000 */
[----:B0-----:R-:W-:Y:S01]  /*5250*/  @P2 SEL R0, R0, R3, P0 ;  /* 0x0000000300002207 */ /* 0x001fe20000000000 */
[----:B------:R-:W-:Y:S02]  /*5260*/  @P2 IMAD.MOV.U32 R8, RZ, RZ, R4 ;  /* 0x000000ffff082224 */ /* 0x000fe400078e0004 */
[----:B------:R-:W-:Y:S02]  /*5270*/  @P2 IMAD.MOV.U32 R9, RZ, RZ, R5 ;  /* 0x000000ffff092224 */ /* 0x000fe400078e0005 */
[----:B------:R-:W-:Y:S04]  /*5280*/  LDS.64 R4, [UR4+0x38] ;  /* 0x00003804ff047984 */ /* 0x000fe80008000a00 */
[----:B------:R-:W-:-:S14]  /*5290*/  DSETP.GEU.AND P3, PT, R6, R8, PT ;  /* 0x000000080600722a */ /* 0x000fdc0003f6e000 */
[----:B------:R-:W0:Y:S02]  /*52a0*/  @P3 LDS R11, [UR4+0x30] ;  /* 0x00003004ff0b3984 */ /* 0x000e240008000800 */
[----:B0-----:R-:W-:-:S13]  /*52b0*/  @P3 ISETP.GE.AND P0, PT, R11, R0, PT ;  /* 0x000000000b00320c */ /* 0x001fda0003f06270 */
[----:B------:R-:W-:-:S06]  /*52c0*/  @P3 DSETP.GEU.AND P0, PT, R8, R6, !P0 ;  /* 0x000000060800322a */ /* 0x000fcc000470e000 */
[----:B------:R-:W-:Y:S02]  /*52d0*/  @P3 FSEL R3, R8, R6, P0 ;  /* 0x0000000608033208 */ /* 0x000fe40000000000 */
[----:B------:R-:W-:Y:S02]  /*52e0*/  @P3 FSEL R6, R9, R7, P0 ;  /* 0x0000000709063208 */ /* 0x000fe40000000000 */
[----:B------:R-:W-:Y:S01]  /*52f0*/  @P3 SEL R0, R0, R11, P0 ;  /* 0x0000000b00003207 */ /* 0x000fe20000000000 */
        /* <DEDUP_REMOVED lines=43> */
[----:B------:R-:W0:Y:S02]  /*55b0*/  @P2 LDS R3, [UR4+0x80] ;  /* 0x00008004ff032984 */ /* 0x000e240008000800 */
[----:B0-----:R-:W-:-:S13]  /*55c0*/  @P2 ISETP.GE.AND P0, PT, R3, R0, PT ;  /* 0x000000000300220c */ /* 0x001fda0003f06270 */
[----:B------:R-:W-:-:S06]  /*55d0*/  @P2 DSETP.GEU.AND P0, PT, R8, R4, !P0 ;  /* 0x000000040800222a */ /* 0x000fcc000470e000 */
[----:B------:R-:W-:Y:S02]  /*55e0*/  @P2 SEL R0, R0, R3, P0 ;  /* 0x0000000300002207 */ /* 0x000fe40000000000 */
[----:B------:R-:W-:Y:S02]  /*55f0*/  @P2 FSEL R3, R8, R4, P0 ;  /* 0x0000000408032208 */ /* 0x000fe40000000000 */
[----:B------:R-:W-:-:S03]  /*5600*/  @P2 FSEL R4, R9, R5, P0 ;  /* 0x0000000509042208 */ /* 0x000fc60000000000 */
[----:B------:R-:W-:Y:S02]  /*5610*/  @P2 IMAD.MOV.U32 R8, RZ, RZ, R3 ;  /* 0x000000ffff082224 */ /* 0x000fe400078e0003 */
[----:B------:R-:W-:-:S07]  /*5620*/  @P2 IMAD.MOV.U32 R9, RZ, RZ, R4 ;  /* 0x000000ffff092224 */ /* 0x000fce00078e0004 */
.L_x_43:
[----:B------:R-:W-:Y:S05]  /*5630*/  BSYNC.RECONVERGENT B0 ;  /* 0x0000000000007941 */ /* 0x000fea0003800200 */
.L_x_26:
[----:B------:R-:W-:Y:S05]  /*5640*/  WARPSYNC.ALL ;  /* 0x0000000000007948 */ /* 0x000fea0003800000 */
[----:B------:R-:W-:Y:S05]  /*5650*/  @P1 EXIT ;  /* 0x000000000000194d */ /* 0x000fea0003800000 */
[----:B------:R-:W3:Y:S02]  /*5660*/  LDC.64 R4, c[0x0][0x390] ;  /* 0x0000e400ff047b82 */ /* 0x000ee40000000a00 */
[----:B---3--:R-:W-:-:S05]  /*5670*/  IMAD.WIDE.U32 R2, R2, 0x10, R4 ;  /* 0x0000001002027825 */ /* 0x008fca00078e0004 */
[----:B------:R-:W-:Y:S04]  /*5680*/  STG.E.64 desc[UR8][R2.64], R8 ;  /* 0x0000000802007986 */ /* 0x000fe8000c101b08 */
[----:B------:R-:W-:Y:S01]  /*5690*/  STG.E desc[UR8][R2.64+0x8], R0 ;  /* 0x0000080002007986 */ /* 0x000fe2000c101908 */
[----:B------:R-:W-:Y:S05]  /*56a0*/  EXIT ;  /* 0x000000000000794d */ /* 0x000fea0003800000 */
.L_x_62:
        /* <DEDUP_REMOVED lines=13> */
.L_x_1946:


//--------------------- .text._ZN3cub18CUB_300001_SM_10006detail6reduce28DeviceReduceSingleTileKernelINS2_10policy_hubIN4cuda3std3__45tupleIJdiEEEy12larger_tupleIdEE10Policy1000EN6thrust24THRUST_300001_SM_1000_NS12zip_iteratorINS8_IJNSF_6detail15normal_iteratorINSF_10device_ptrIdEEEENSF_17counting_iteratorIiNSF_11use_defaultESN_SN_EEEEEEEPS9_ySB_S9_S9_NS7_10__identityEEEvT0_T1_T2_T3_T4_T6_ --------------------------
	.section	.text._ZN3cub18CUB_300001_SM_10006detail6reduce28DeviceReduceSingleTileKernelINS2_10policy_hubIN4cuda3std3__45tupleIJdiEEEy12larger_tupleIdEE10Policy1000EN6thrust24THRUST_300001_SM_1000_NS12zip_iteratorINS8_IJNSF_6detail15normal_iteratorINSF_10device_ptrIdEEEENSF_17counting_iteratorIiNSF_11use_defaultESN_SN_EEEEEEEPS9_ySB_S9_S9_NS7_10__identityEEEvT0_T1_T2_T3_T4_T6_,"ax",@progbits
	.align	128
        .global         _ZN3cub18CUB_300001_SM_10006detail6reduce28DeviceReduceSingleTileKernelINS2_10policy_hubIN4cuda3std3__45tupleIJdiEEEy12larger_tupleIdEE10Policy1000EN6thrust24THRUST_300001_SM_1000_NS12zip_iteratorINS8_IJNSF_6detail15normal_iteratorINSF_10device_ptrIdEEEENSF_17counting_iteratorIiNSF_11use_defaultESN_SN_EEEEEEEPS9_ySB_S9_S9_NS7_10__identityEEEvT0_T1_T2_T3_T4_T6_
        .type           _ZN3cub18CUB_300001_SM_10006detail6reduce28DeviceReduceSingleTileKernelINS2_10policy_hubIN4cuda3std3__45tupleIJdiEEEy12larger_tupleIdEE10Policy1000EN6thrust24THRUST_300001_SM_1000_NS12zip_iteratorINS8_IJNSF_6detail15normal_iteratorINSF_10device_ptrIdEEEENSF_17counting_iteratorIiNSF_11use_defaultESN_SN_EEEEEEEPS9_ySB_S9_S9_NS7_10__identityEEEvT0_T1_T2_T3_T4_T6_,@function
        .size           _ZN3cub18CUB_300001_SM_10006detail6reduce28DeviceReduceSingleTileKernelINS2_10policy_hubIN4cuda3std3__45tupleIJdiEEEy12larger_tupleIdEE10Policy1000EN6thrust24THRUST_300001_SM_1000_NS12zip_iteratorINS8_IJNSF_6detail15normal_iteratorINSF_10device_ptrIdEEEENSF_17counting_iteratorIiNSF_11use_defaultESN_SN_EEEEEEEPS9_ySB_S9_S9_NS7_10__identityEEEvT0_T1_T2_T3_T4_T6_,(.L_x_1947 - _ZN3cub18CUB_300001_SM_10006detail6reduce28DeviceReduceSingleTileKernelINS2_10policy_hubIN4cuda3std3__45tupleIJdiEEEy12larger_tupleIdEE10Policy1000EN6thrust24THRUST_300001_SM_1000_NS12zip_iteratorINS8_IJNSF_6detail15normal_iteratorINSF_10device_ptrIdEEEENSF_17counting_iteratorIiNSF_11use_defaultESN_SN_EEEEEEEPS9_ySB_S9_S9_NS7_10__identityEEEvT0_T1_T2_T3_T4_T6_)
        .other          _ZN3cub18CUB_300001_SM_10006detail6reduce28DeviceReduceSingleTileKernelINS2_10policy_hubIN4cuda3std3__45tupleIJdiEEEy12larger_tupleIdEE10Policy1000EN6thrust24THRUST_300001_SM_1000_NS12zip_iteratorINS8_IJNSF_6detail15normal_iteratorINSF_10device_ptrIdEEEENSF_17counting_iteratorIiNSF_11use_defaultESN_SN_EEEEEEEPS9_ySB_S9_S9_NS7_10__identityEEEvT0_T1_T2_T3_T4_T6_,@"STO_CUDA_ENTRY STV_DEFAULT"
_ZN3cub18CUB_300001_SM_10006detail6reduce28DeviceReduceSingleTileKernelINS2_10policy_hubIN4cuda3std3__45tupleIJdiEEEy12larger_tupleIdEE10Policy1000EN6thrust24THRUST_300001_SM_1000_NS12zip_iteratorINS8_IJNSF_6detail15normal_iteratorINSF_10device_ptrIdEEEENSF_17counting_iteratorIiNSF_11use_defaultESN_SN_EEEEEEEPS9_ySB_S9_S9_NS7_10__identityEEEvT0_T1_T2_T3_T4_T6_:
.text._ZN3cub18CUB_300001_SM_10006detail6reduce28DeviceReduceSingleTileKernelINS2_10policy_hubIN4cuda3std3__45tupleIJdiEEEy12larger_tupleIdEE10Policy1000EN6thrust24THRUST_300001_SM_1000_NS12zip_iteratorINS8_IJNSF_6detail15normal_iteratorINSF_10device_ptrIdEEEENSF_17counting_iteratorIiNSF_11use_defaultESN_SN_EEEEEEEPS9_ySB_S9_S9_NS7_10__identityEEEvT0_T1_T2_T3_T4_T6_:
[----:B------:R-:W-:Y:S01]  /*0000*/  LDC R1, c[0x0][0x37c] ;  /* 0x0000df00ff017b82 */ /* 0x000fe20000000800 */
[----:B------:R-:W0:Y:S01]  /*0010*/  LDCU.64 UR6, c[0x0][0x398] ;  /* 0x00007300ff0677ac */ /* 0x000e220008000a00 */
[----:B------:R-:W1:Y:S01]  /*0020*/  LDCU UR4, c[0x0][0x3b4] ;  /* 0x00007680ff0477ac */ /* 0x000e620008000800 */
[----:B------:R-:W2:Y:S01]  /*0030*/  LDCU.64 UR14, c[0x0][0x3a8] ;  /* 0x00007500ff0e77ac */ /* 0x000ea20008000a00 */
[----:B------:R-:W3:Y:S01]  /*0040*/  LDCU UR12, c[0x0][0x3b0] ;  /* 0x00007600ff0c77ac */ /* 0x000ee20008000800 */
[----:B------:R-:W4:Y:S01]  /*0050*/  LDCU.64 UR8, c[0x0][0x358] ;  /* 0x00006b00ff0877ac */ /* 0x000f220008000a00 */
[----:B0-----:R-:W-:Y:S02]  /*0060*/  UISETP.NE.U32.AND UP0, UPT, UR6, URZ, UPT ;  /* 0x000000ff0600728c */ /* 0x001fe4000bf05070 */
[----:B-1----:R-:W-:Y:S02]  /*0070*/  UPRMT UR5, UR4, 0x7773, URZ ;  /* 0x0000777304057896 */ /* 0x002fe400080000ff */
[----:B------:R-:W-:-:S02]  /*0080*/  UISETP.NE.AND.EX UP0, UPT, UR7, URZ, UPT, UP0 ;  /* 0x000000ff0700728c */ /* 0x000fc4000bf05300 */
[----:B------:R-:W-:Y:S01]  /*0090*/  UPRMT UR10, UR4, 0x7772, URZ ;  /* 0x00007772040a7896 */ /* 0x000fe200080000ff */
[----:B--2---:R-:W-:Y:S01]  /*00a0*/  IMAD.U32 R14, RZ, RZ, UR14 ;  /* 0x0000000eff0e7e24 */ /* 0x004fe2000f8e00ff */
[----:B------:R-:W-:Y:S01]  /*00b0*/  UPRMT UR11, UR4, 0x7771, URZ ;  /* 0x00007771040b7896 */ /* 0x000fe200080000ff */
[----:B------:R-:W-:Y:S01]  /*00c0*/  IMAD.U32 R15, RZ, RZ, UR15 ;  /* 0x0000000fff0f7e24 */ /* 0x000fe2000f8e00ff */
[----:B------:R-:W-:Y:S01]  /*00d0*/  UPRMT UR4, UR4, 0x7770, URZ ;  /* 0x0000777004047896 */ /* 0x000fe200080000ff */
        /* <DEDUP_REMOVED lines=22> */
.L_x_63:
[----:B------:R-:W-:Y:S01]  /*0240*/  UISETP.GT.U32.AND UP0, UPT, UR6, 0x3ff, UPT ;  /* 0x000003ff0600788c */ /* 0x000fe2000bf04070 */
[----:B------:R-:W-:Y:S03]  /*0250*/  BSSY.RECONVERGENT B0, `(.L_x_64) ;  /* 0x0000672000007945 */ /* 0x000fe60003800200 */
[----:B------:R-:W-:-:S09]  /*0260*/  UISETP.GT.U32.AND.EX UP0, UPT, UR7, URZ, UPT, UP0 ;  /* 0x000000ff0700728c */ /* 0x000fd2000bf04100 */
[----:B------:R-:W-:Y:S05]  /*0270*/  BRA.U UP0, `(.L_x_65) ;  /* 0x0000003900687547 */ /* 0x000fea000b800000 */
[----:B------:R-:W0:Y:S01]  /*0280*/  S2R R6, SR_TID.X ;  /* 0x0000000000067919 */ /* 0x000e220000002100 */
[----:B------:R-:W-:Y:S01]  /*0290*/  BSSY.RECONVERGENT B1, `(.L_x_66) ;  /* 0x000000c000017945 */ /* 0x000fe20003800200 */
[----:B------:R-:W-:Y:S01]  /*02a0*/  IMAD.MOV.U32 R3, RZ, RZ, RZ ;  /* 0x000000ffff037224 */ /* 0x000fe200078e00ff */
[----:B------:R-:W-:Y:S02]  /*02b0*/  CS2R R12, SRZ ;  /* 0x00000000000c7805 */ /* 0x000fe4000001ff00 */
[----:B0-----:R-:W-:Y:S01]  /*02c0*/  ISETP.GE.U32.AND P0, PT, R6, UR6, PT ;  /* 0x0000000606007c0c */ /* 0x001fe2000bf06070 */
[----:B------:R-:W-:-:S12]  /*02d0*/  IMAD.MOV.U32 R17, RZ, RZ, R6 ;  /* 0x000000ffff117224 */ /* 0x000fd800078e0006 */
[----:B------:R-:W-:Y:S05]  /*02e0*/  @P0 BRA `(.L_x_67) ;  /* 0x0000000000180947 */ /* 0x000fea0003800000 */
[----:B------:R-:W0:Y:S01]  /*02f0*/  LDC.64 R12, c[0x0][0x380] ;  /* 0x0000e000ff0c7b82 */ /* 0x000e220000000a00 */
[----:B------:R-:W1:Y:S01]  /*0300*/  LDCU UR4, c[0x0][0x388] ;  /* 0x00007100ff0477ac */ /* 0x000e620008000800 */
[----:B0-----:R-:W-:-:S06]  /*0310*/  IMAD.WIDE.U32 R12, R6, 0x8, R12 ;  /* 0x00000008060c7825 */ /* 0x001fcc00078e000c */
[----:B------:R-:W5:Y:S01]  /*0320*/  LDG.E.64 R12, desc[UR8][R12.64] ;  /* 0x000000080c0c7981 */ /* 0x000f62000c1e1b00 */
[C---:B------:R-:W-:Y:S02]  /*0330*/  VIADD R17, R6.reuse, 0x100 ;  /* 0x0000010006117836 */ /* 0x040fe40000000000 */
[----:B-1----:R-:W-:-:S07]  /*0340*/  VIADD R3, R6, UR4 ;  /* 0x0000000406037c36 */ /* 0x002fce0008000000 */
.L_x_67:
[----:B------:R-:W-:Y:S05]  /*0350*/  BSYNC.RECONVERGENT B1 ;  /* 0x0000000000017941 */ /* 0x000fea0003800200 */
.L_x_66:
[----:B------:R-:W-:Y:S01]  /*0360*/  ISETP.GE.U32.AND P0, PT, R17, UR6, PT ;  /* 0x0000000611007c0c */ /* 0x000fe2000bf06070 */
[----:B------:R-:W-:-:S12]  /*0370*/  BSSY.RECONVERGENT B4, `(.L_x_68) ;  /* 0x0000175000047945 */ /* 0x000fd80003800200 */
[----:B------:R-:W-:Y:S05]  /*0380*/  @P0 BRA `(.L_x_69) ;  /* 0x0000001400cc0947 */ /* 0x000fea0003800000 */
[----:B------:R-:W-:Y:S01]  /*0390*/  LOP3.LUT R7, RZ, R17, RZ, 0x33, !PT ;  /* 0x00000011ff077212 */ /* 0x000fe200078e33ff */
[----:B------:R-:W-:Y:S04]  /*03a0*/  BSSY.RECONVERGENT B3, `(.L_x_70) ;  /* 0x0000157000037945 */ /* 0x000fe80003800200 */
[----:B------:R-:W-:-:S05]  /*03b0*/  VIADD R7, R7, UR6 ;  /* 0x0000000607077c36 */ /* 0x000fca0008000000 */
[C---:B------:R-:W-:Y:S02]  /*03c0*/  ISETP.GE.U32.AND P0, PT, R7.reuse, 0x300, PT ;  /* 0x000003000700780c */ /* 0x040fe40003f06070 */
[----:B------:R-:W-:-:S04]  /*03d0*/  LEA.HI R9, R7, 0x1, RZ, 0x18 ;  /* 0x0000000107097811 */ /* 0x000fc800078fc0ff */
[----:B------:R-:W-:-:S07]  /*03e0*/  LOP3.LUT R7, R9, 0x3, RZ, 0xc0, !PT ;  /* 0x0000000309077812 */ /* 0x000fce00078ec0ff */
[----:B------:R-:W-:Y:S05]  /*03f0*/  @!P0 BRA `(.L_x_71) ;  /* 0x0000001400448947 */ /* 0x000fea0003800000 */
[----:B------:R-:W-:Y:S01]  /*0400*/  LOP3.LUT R9, R9, 0x1fffffc, RZ, 0xc0, !PT ;  /* 0x01fffffc09097812 */ /* 0x000fe200078ec0ff */
[----:B------:R-:W0:Y:S01]  /*0410*/  LDCU UR4, c[0x0][0x388] ;  /* 0x00007100ff0477ac */ /* 0x000e220008000800 */
[----:B------:R-:W1:Y:S01]  /*0420*/  LDC.64 R10, c[0x0][0x380] ;  /* 0x0000e000ff0a7b82 */ /* 0x000e620000000a00 */
[----:B------:R-:W-:Y:S04]  /*0430*/  BSSY.RECONVERGENT B2, `(.L_x_72) ;  /* 0x000014c000027945 */ /* 0x000fe80003800200 */
[----:B------:R-:W-:Y:S01]  /*0440*/  BSSY.RELIABLE B1, `(.L_x_73) ;  /* 0x000011c000017945 */ /* 0x000fe20003800100 */
[----:B------:R-:W-:Y:S02]  /*0450*/  IMAD.MOV R9, RZ, RZ, -R9 ;  /* 0x000000ffff097224 */ /* 0x000fe400078e0a09 */
[----:B------:R-:W-:-:S03]  /*0460*/  VIADD R8, R17, 0x200 ;  /* 0x0000020011087836 */ /* 0x000fc60000000000 */
[----:B------:R-:W-:Y:S01]  /*0470*/  ISETP.GE.AND P0, PT, R9, RZ, PT ;  /* 0x000000ff0900720c */ /* 0x000fe20003f06270 */
[----:B0-----:R-:W-:-:S12]  /*0480*/  VIADD R38, R17, UR4 ;  /* 0x0000000411267c36 */ /* 0x001fd80008000000 */
[----:B------:R-:W-:Y:S05]  /*0490*/  @P0 BRA `(.L_x_74) ;  /* 0x0000001000580947 */ /* 0x000fea0003800000 */
[----:B------:R-:W-:Y:S01]  /*04a0*/  IMAD.MOV R17, RZ, RZ, -R9 ;  /* 0x000000ffff117224 */ /* 0x000fe200078e0a09 */
[----:B------:R-:W-:Y:S01]  /*04b0*/  BSSY.RECONVERGENT B5, `(.L_x_75) ;  /* 0x00000b2000057945 */ /* 0x000fe20003800200 */
[----:B------:R-:W-:-:S03]  /*04c0*/  PLOP3.LUT P0, PT, PT, PT, PT, 0x80, 0x8 ;  /* 0x000000000008781c */ /* 0x000fc60003f0f070 */
[----:B------:R-:W-:-:S13]  /*04d0*/  ISETP.GT.AND P1, PT, R17, 0xc, PT ;  /* 0x0000000c1100780c */ /* 0x000fda0003f24270 */
[----:B------:R-:W-:Y:S05]  /*04e0*/  @!P1 BRA `(.L_x_76) ;  /* 0x0000000800b89947 */ /* 0x000fea0003800000 */
[----:B------:R-:W0:Y:S01]  /*04f0*/  LDC.64 R18, c[0x0][0x380] ;  /* 0x0000e000ff127b82 */ /* 0x000e220000000a00 */
[----:B------:R-:W-:-:S13]  /*0500*/  PLOP3.LUT P0, PT, PT, PT, PT, 0x8, 0x80 ;  /* 0x000000000080781c */ /* 0x000fda0003f0e170 */
.L_x_77:
[----:B------:R-:W-:-:S04]  /*0510*/  VIADD R35, R8, 0xfffffe00 ;  /* 0xfffffe0008237836 */ /* 0x000fc80000000000 */
[----:B0-----:R-:W-:-:S05]  /*0520*/  IMAD.WIDE.U32 R34, R35, 0x8, R18 ;  /* 0x0000000823227825 */ /* 0x001fca00078e0012 */
[----:B------:R-:W2:Y:S04]  /*0530*/  LDG.E.64 R24, desc[UR8][R34.64] ;  /* 0x0000000822187981 */ /* 0x000ea8000c1e1b00 */
[----:B------:R-:W3:Y:S04]  /*0540*/  LDG.E.64 R26, desc[UR8][R34.64+0x800] ;  /* 0x00080008221a7981 */ /* 0x000ee8000c1e1b00 */
[----:B------:R-:W4:Y:S04]  /*0550*/  LDG.E.64 R28, desc[UR8][R34.64+0x1000] ;  /* 0x00100008221c7981 */ /* 0x000f28000c1e1b00 */
[----:B------:R0:W4:Y:S01]  /*0560*/  LDG.E.64 R30, desc[UR8][R34.64+0x1800] ;  /* 0x00180008221e7981 */ /* 0x000122000c1e1b00 */
[----:B------:R-:W-:-:S04]  /*0570*/  VIADD R41, R8, 0x200 ;  /* 0x0000020008297836 */ /* 0x000fc80000000000 */
[----:B------:R-:W-:-:S05]  /*0580*/  IMAD.WIDE.U32 R40, R41, 0x8, R18 ;  /* 0x0000000829287825 */ /* 0x000fca00078e0012 */
[----:B------:R-:W4:Y:S04]  /*0590*/  LDG.E.64 R32, desc[UR8][R40.64] ;  /* 0x0000000828207981 */ /* 0x000f28000c1e1b00 */
[----:B------:R-:W4:Y:S04]  /*05a0*/  LDG.E.64 R36, desc[UR8][R40.64+0x800] ;  /* 0x0008000828247981 */ /* 0x000f28000c1e1b00 */
[----:B------:R-:W4:Y:S04]  /*05b0*/  LDG.E.64 R20, desc[UR8][R40.64+0x1000] ;  /* 0x0010000828147981 */ /* 0x000f28000c1e1b00 */
[----:B------:R1:W4:Y:S01]  /*05c0*/  LDG.E.64 R22, desc[UR8][R40.64+0x1800] ;  /* 0x0018000828167981 */ /* 0x000322000c1e1b00 */
[----:B0-----:R-:W-:-:S04]  /*05d0*/  VIADD R35, R8, 0x600 ;  /* 0x0000060008237836 */ /* 0x001fc80000000000 */
[----:B------:R-:W-:Y:S01]  /*05e0*/  IMAD.WIDE.U32 R34, R35, 0x8, R18 ;  /* 0x0000000823227825 */ /* 0x000fe200078e0012 */
[----:B--2--5:R-:W-:-:S14]  /*05f0*/  DSETP.GEU.AND P2, PT, R24, R12, PT ;  /* 0x0000000c1800722a */ /* 0x024fdc0003f4e000 */
[----:B------:R-:W-:-:S13]  /*0600*/  @P2 ISETP.GE.AND P1, PT, R38, R3, PT ;  /* 0x000000032600220c */ /* 0x000fda0003f26270 */
[----:B------:R-:W-:-:S06]  /*0610*/  @P2 DSETP.GEU.AND P1, PT, R12, R24, !P1 ;  /* 0x000000180c00222a */ /* 0x000fcc0004f2e000 */
[----:B------:R-:W-:Y:S02]  /*0620*/  @P2 FSEL R17, R12, R24, P1 ;  /* 0x000000180c112208 */ /* 0x000fe40000800000 */
[----:B------:R-:W-:-:S03]  /*0630*/  @P2 FSEL R24, R13, R25, P1 ;  /* 0x000000190d182208 */ /* 0x000fc60000800000 */
[----:B------:R-:W-:Y:S02]  /*0640*/  @P2 IMAD.MOV.U32 R12, RZ, RZ, R17 ;  /* 0x000000ffff0c2224 */ /* 0x000fe400078e0011 */
[----:B------:R-:W-:Y:S01]  /*0650*/  @P2 IMAD.MOV.U32 R13, RZ, RZ, R24 ;  /* 0x000000ffff0d2224 */ /* 0x000fe200078e0018 */
[----:B------:R-:W-:Y:S01]  /*0660*/  @P2 SEL R3, R3, R38, P1 ;  /* 0x0000002603032207 */ /* 0x000fe20000800000 */
[----:B------:R-:W2:Y:S04]  /*0670*/  LDG.E.64 R24, desc[UR8][R34.64] ;  /* 0x0000000822187981 */ /* 0x000ea8000c1e1b00 */
[----:B---3--:R-:W-:-:S14]  /*0680*/  DSETP.GEU.AND P3, PT, R26, R12, PT ;  /* 0x0000000c1a00722a */ /* 0x008fdc0003f6e000 */
[----:B-1----:R-:W-:-:S05]  /*0690*/  @P3 VIADD R40, R38, 0x100 ;  /* 0x0000010026283836 */ /* 0x002fca0000000000 */
[----:B------:R-:W-:-:S13]  /*06a0*/  @P3 ISETP.GE.AND P1, PT, R40, R3, PT ;  /* 0x000000032800320c */ /* 0x000fda0003f26270 */
[----:B------:R-:W-:-:S06]  /*06b0*/  @P3 DSETP.GEU.AND P1, PT, R12, R26, !P1 ;  /* 0x0000001a0c00322a */ /* 0x000fcc0004f2e000 */
[----:B------:R-:W-:Y:S02]  /*06c0*/  @P3 FSEL R17, R12, R26, P1 ;  /* 0x0000001a0c113208 */ /* 0x000fe40000800000 */
[----:B------:R-:W-:-:S03]  /*06d0*/  @P3 FSEL R26, R13, R27, P1 ;  /* 0x0000001b0d1a3208 */ /* 0x000fc60000800000 */
[----:B------:R-:W-:Y:S02]  /*06e0*/  @P3 IMAD.MOV.U32 R12, RZ, RZ, R17 ;  /* 0x000000ffff0c3224 */ /* 0x000fe400078e0011 */
[----:B------:R-:W-:Y:S01]  /*06f0*/  @P3 IMAD.MOV.U32 R13, RZ, RZ, R26 ;  /* 0x000000ffff0d3224 */ /* 0x000fe200078e001a */
[----:B------:R-:W-:Y:S01]  /*0700*/  @P3 SEL R3, R3, R40, P1 ;  /* 0x0000002803033207 */ /* 0x000fe20000800000 */
[----:B------:R-:W3:Y:S04]  /*0710*/  LDG.E.64 R26, desc[UR8][R34.64+0x800] ;  /* 0x00080008221a7981 */ /* 0x000ee8000c1e1b00 */
[----:B----4-:R-:W-:-:S14]  /*0720*/  DSETP.GEU.AND P2, PT, R28, R12, PT ;  /* 0x0000000c1c00722a */ /* 0x010fdc0003f4e000 */
[----:B------:R-:W-:-:S05]  /*0730*/  @P2 VIADD R40, R38, 0x200 ;  /* 0x0000020026282836 */ /* 0x000fca0000000000 */
[----:B------:R-:W-:-:S13]  /*0740*/  @P2 ISETP.GE.AND P1, PT, R40, R3, PT ;  /* 0x000000032800220c */ /* 0x000fda0003f26270 */
[----:B------:R-:W-:-:S06]  /*0750*/  @P2 DSETP.GEU.AND P1, PT, R12, R28, !P1 ;  /* 0x0000001c0c00222a */ /* 0x000fcc0004f2e000 */
[----:B------:R-:W-:Y:S02]  /*0760*/  @P2 FSEL R17, R12, R28, P1 ;  /* 0x0000001c0c112208 */ /* 0x000fe40000800000 */
[----:B------:R-:W-:-:S03]  /*0770*/  @P2 FSEL R28, R13, R29, P1 ;  /* 0x0000001d0d1c2208 */ /* 0x000fc60000800000 */
[----:B------:R-:W-:Y:S02]  /*0780*/  @P2 IMAD.MOV.U32 R12, RZ, RZ, R17 ;  /* 0x000000ffff0c2224 */ /* 0x000fe400078e0011 */
[----:B------:R-:W-:Y:S01]  /*0790*/  @P2 IMAD.MOV.U32 R13, RZ, RZ, R28 ;  /* 0x000000ffff0d2224 */ /* 0x000fe200078e001c */
[----:B------:R-:W-:Y:S01]  /*07a0*/  @P2 SEL R3, R3, R40, P1 ;  /* 0x0000002803032207 */ /* 0x000fe20000800000 */
[----:B------:R-:W4:Y:S04]  /*07b0*/  LDG.E.64 R28, desc[UR8][R34.64+0x1000] ;  /* 0x00100008221c7981 */ /* 0x000f28000c1e1b00 */
[----:B------:R-:W-:-:S14]  /*07c0*/  DSETP.GEU.AND P3, PT, R30, R12, PT ;  /* 0x0000000c1e00722a */ /* 0x000fdc0003f6e000 */
        /* <DEDUP_REMOVED lines=9> */
[----:B------:R-:W-:Y:S01]  /*0860*/  DSETP.GEU.AND P2, PT, R32, R12, PT ;  /* 0x0000000c2000722a */ /* 0x000fe20003f4e000 */
[----:B------:R-:W-:-:S13]  /*0870*/  VIADD R40, R38, 0x400 ;  /* 0x0000040026287836 */ /* 0x000fda0000000000 */
        /* <DEDUP_REMOVED lines=10> */
[----:B------:R-:W-:-:S04]  /*0920*/  VIADD R33, R8, 0xa00 ;  /* 0x00000a0008217836 */ /* 0x000fc80000000000 */
[----:B------:R-:W-:-:S05]  /*0930*/  IMAD.WIDE.U32 R32, R33, 0x8, R18 ;  /* 0x0000000821207825 */ /* 0x000fca00078e0012 */
[----:B------:R-:W4:Y:S03]  /*0940*/  LDG.E.64 R34, desc[UR8][R32.64] ;  /* 0x0000000820227981 */ /* 0x000f26000c1e1b00 */
        /* <DEDUP_REMOVED lines=27> */
[----:B--2---:R-:W-:Y:S01]  /*0b00*/  DSETP.GEU.AND P2, PT, R24, R12, PT ;  /* 0x0000000c1800722a */ /* 0x004fe20003f4e000 */
[----:B------:R-:W-:-:S13]  /*0b10*/  VIADD R40, R38, 0x800 ;  /* 0x0000080026287836 */ /* 0x000fda0000000000 */
        /* <DEDUP_REMOVED lines=66> */
[----:B------:R-:W-:-:S06]  /*0f40*/  @P3 DSETP.GEU.AND P1, PT, R12, R22, !P1 ;  /* 0x000000160c00322a */ /* 0x000fcc0004f2e000 */
[----:B------:R-:W-:Y:S02]  /*0f50*/  @P3 FSEL R17, R12, R22, P1 ;  /* 0x000000160c113208 */ /* 0x000fe40000800000 */
[----:B------:R-:W-:Y:S01]  /*0f60*/  @P3 FSEL R22, R13, R23, P1 ;  /* 0x000000170d163208 */ /* 0x000fe20000800000 */
[----:B------:R-:W-:Y:S01]  /*0f70*/  VIADD R8, R8, 0x1000 ;  /* 0x0000100008087836 */ /* 0x000fe20000000000 */
[----:B------:R-:W-:Y:S01]  /*0f80*/  @P3 SEL R3, R3, R20, P1 ;  /* 0x0000001403033207 */ /* 0x000fe20000800000 */
[----:B------:R-:W-:Y:S02]  /*0f90*/  VIADD R38, R38, 0x1000 ;  /* 0x0000100026267836 */ /* 0x000fe40000000000 */
[----:B------:R-:W-:Y:S02]  /*0fa0*/  @P3 IMAD.MOV.U32 R12, RZ, RZ, R17 ;  /* 0x000000ffff0c3224 */ /* 0x000fe400078e0011 */
[----:B------:R-:W-:Y:S01]  /*0fb0*/  @P3 IMAD.MOV.U32 R13, RZ, RZ, R22 ;  /* 0x000000ffff0d3224 */ /* 0x000fe200078e0016 */
[----:B------:R-:W-:Y:S06]  /*0fc0*/  @!P2 BRA `(.L_x_77) ;  /* 0xfffffff40050a947 */ /* 0x000fec000383ffff */
.L_x_76:
[----:B------:R-:W-:Y:S05]  /*0fd0*/  BSYNC.RECONVERGENT B5 ;  /* 0x0000000000057941 */ /* 0x000fea0003800200 */
.L_x_75:
[----:B------:R-:W-:Y:S01]  /*0fe0*/  IMAD.MOV R17, RZ, RZ, -R9 ;  /* 0x000000ffff117224 */ /* 0x000fe200078e0a09 */
[----:B------:R-:W-:Y:S04]  /*0ff0*/  BSSY.RECONVERGENT B5, `(.L_x_78) ;  /* 0x000005d000057945 */ /* 0x000fe80003800200 */
[----:B------:R-:W-:-:S13]  /*1000*/  ISETP.GT.AND P1, PT, R17, 0x4, PT ;  /* 0x000000041100780c */ /* 0x000fda0003f24270 */
[----:B------:R-:W-:Y:S05]  /*1010*/  @!P1 BRA `(.L_x_79) ;  /* 0x0000000400689947 */ /* 0x000fea0003800000 */
[----:B------:R-:W0:Y:S01]  /*1020*/  LDC.64 R36, c[0x0][0x380] ;  /* 0x0000e000ff247b82 */ /* 0x000e220000000a00 */
[----:B------:R-:W-:-:S04]  /*1030*/  VIADD R35, R8, 0xfffffe00 ;  /* 0xfffffe0008237836 */ /* 0x000fc80000000000 */
[----:B0-----:R-:W-:-:S05]  /*1040*/  IMAD.WIDE.U32 R34, R35, 0x8, R36 ;  /* 0x0000000823227825 */ /* 0x001fca00078e0024 */
[----:B------:R-:W2:Y:S04]  /*1050*/  LDG.E.64 R18, desc[UR8][R34.64] ;  /* 0x0000000822127981 */ /* 0x000ea8000c1e1b00 */
[----:B------:R-:W3:Y:S04]  /*1060*/  LDG.E.64 R20, desc[UR8][R34.64+0x800] ;  /* 0x0008000822147981 */ /* 0x000ee8000c1e1b00 */
[----:B------:R-:W4:Y:S04]  /*1070*/  LDG.E.64 R22, desc[UR8][R34.64+0x1000] ;  /* 0x0010000822167981 */ /* 0x000f28000c1e1b00 */
[----:B------:R-:W4:Y:S01]  /*1080*/  LDG.E.64 R24, desc[UR8][R34.64+0x1800] ;  /* 0x0018000822187981 */ /* 0x000f22000c1e1b00 */
[----:B------:R-:W-:-:S04]  /*1090*/  VIADD R17, R8, 0x200 ;  /* 0x0000020008117836 */ /* 0x000fc80000000000 */
[----:B------:R-:W-:-:S05]  /*10a0*/  IMAD.WIDE.U32 R36, R17, 0x8, R36 ;  /* 0x0000000811247825 */ /* 0x000fca00078e0024 */
[----:B------:R-:W4:Y:S04]  /*10b0*/  LDG.E.64 R26, desc[UR8][R36.64] ;  /* 0x00000008241a7981 */ /* 0x000f28000c1e1b00 */
[----:B------:R-:W4:Y:S04]  /*10c0*/  LDG.E.64 R28, desc[UR8][R36.64+0x800] ;  /* 0x00080008241c7981 */ /* 0x000f28000c1e1b00 */
[----:B------:R-:W4:Y:S04]  /*10d0*/  LDG.E.64 R30, desc[UR8][R36.64+0x1000] ;  /* 0x00100008241e7981 */ /* 0x000f28000c1e1b00 */
[----:B------:R-:W4:Y:S01]  /*10e0*/  LDG.E.64 R32, desc[UR8][R36.64+0x1800] ;  /* 0x0018000824207981 */ /* 0x000f22000c1e1b00 */
[----:B------:R-:W-:-:S02]  /*10f0*/  VIADD R9, R9, 0x4 ;  /* 0x0000000409097836 */ /* 0x000fc40000000000 */
[----:B------:R-:W-:Y:S02]  /*1100*/  VIADD R8, R8, 0x400 ;  /* 0x0000040008087836 */ /* 0x000fe40000000000 */
        /* <DEDUP_REMOVED lines=29> */
[C---:B------:R-:W-:Y:S02]  /*12e0*/  @P2 VIADD R18, R38.reuse, 0x300 ;  /* 0x0000030026122836 */ /* 0x040fe40000000000 */
[----:B------:R-:W-:-:S03]  /*12f0*/  VIADD R38, R38, 0x400 ;  /* 0x0000040026267836 */ /* 0x000fc60000000000 */
        /* <DEDUP_REMOVED lines=31> */
[----:B------:R-:W-:Y:S01]  /*14f0*/  @P1 IMAD.MOV.U32 R12, RZ, RZ, R17 ;  /* 0x000000ffff0c1224 */ /* 0x000fe200078e0011 */
[----:B------:R-:W-:Y:S01]  /*1500*/  PLOP3.LUT P0, PT, PT, PT, PT, 0x8, 0x80 ;  /* 0x000000000080781c */ /* 0x000fe20003f0e170 */
        /* <DEDUP_REMOVED lines=10> */
[----:B------:R-:W-:-:S07]  /*15b0*/  @P2 IMAD.MOV.U32 R13, RZ, RZ, R32 ;  /* 0x000000ffff0d2224 */ /* 0x000fce00078e0020 */
.L_x_79:
[----:B------:R-:W-:Y:S05]  /*15c0*/  BSYNC.RECONVERGENT B5 ;  /* 0x0000000000057941 */ /* 0x000fea0003800200 */
.L_x_78:
[----:B------:R-:W-:-:S13]  /*15d0*/  ISETP.NE.OR P0, PT, R9, RZ, P0 ;  /* 0x000000ff0900720c */ /* 0x000fda0000705670 */
[----:B------:R-:W-:Y:S05]  /*15e0*/  @!P0 BREAK.RELIABLE B1 ;  /* 0x0000000000018942 */ /* 0x000fea0003800100 */
[----:B------:R-:W-:Y:S05]  /*15f0*/  @!P0 BRA `(.L_x_80) ;  /* 0x0000000000bc8947 */ /* 0x000fea0003800000 */
.L_x_74:
[----:B------:R-:W-:Y:S05]  /*1600*/  BSYNC.RELIABLE B1 ;  /* 0x0000000000017941 */ /* 0x000fea0003800100 */
.L_x_73:
[----:B------:R-:W-:-:S04]  /*1610*/  VIADD R25, R8, 0xfffffe00 ;  /* 0xfffffe0008197836 */ /* 0x000fc80000000000 */
[----:B-1----:R-:W-:-:S05]  /*1620*/  IMAD.WIDE.U32 R24, R25, 0x8, R10 ;  /* 0x0000000819187825 */ /* 0x002fca00078e000a */
[----:B------:R-:W2:Y:S04]  /*1630*/  LDG.E.64 R26, desc[UR8][R24.64] ;  /* 0x00000008181a7981 */ /* 0x000ea8000c1e1b00 */
[----:B------:R-:W3:Y:S04]  /*1640*/  LDG.E.64 R22, desc[UR8][R24.64+0x800] ;  /* 0x0008000818167981 */ /* 0x000ee8000c1e1b00 */
[----:B------:R-:W4:Y:S04]  /*1650*/  LDG.E.64 R20, desc[UR8][R24.64+0x1000] ;  /* 0x0010000818147981 */ /* 0x000f28000c1e1b00 */
[----:B------:R-:W4:Y:S01]  /*1660*/  LDG.E.64 R18, desc[UR8][R24.64+0x1800] ;  /* 0x0018000818127981 */ /* 0x000f22000c1e1b00 */
[----:B------:R-:W-:-:S02]  /*1670*/  VIADD R9, R9, 0x4 ;  /* 0x0000000409097836 */ /* 0x000fc40000000000 */
        /* <DEDUP_REMOVED lines=39> */
.L_x_80:
[----:B------:R-:W-:Y:S05]  /*18f0*/  BSYNC.RECONVERGENT B2 ;  /* 0x0000000000027941 */ /* 0x000fea0003800200 */
.L_x_72:
[----:B------:R-:W-:-:S07]  /*1900*/  VIADD R17, R8, 0xfffffe00 ;  /* 0xfffffe0008117836 */ /* 0x000fce0000000000 */
.L_x_71:
[----:B------:R-:W-:Y:S05]  /*1910*/  BSYNC.RECONVERGENT B3 ;  /* 0x0000000000037941 */ /* 0x000fea0003800200 */
.L_x_70:
[----:B------:R-:W-:-:S13]  /*1920*/  ISETP.NE.AND P0, PT, R7, RZ, PT ;  /* 0x000000ff0700720c */ /* 0x000fda0003f05270 */
[----:B------:R-:W-:Y:S05]  /*1930*/  @!P0 BRA `(.L_x_69) ;  /* 0x0000000000608947 */ /* 0x000fea0003800000 */
[----:B------:R-:W0:Y:S01]  /*1940*/  LDC.64 R8, c[0x0][0x380] ;  /* 0x0000e000ff087b82 */ /* 0x000e220000000a00 */
[----:B------:R-:W1:Y:S01]  /*1950*/  LDCU UR4, c[0x0][0x388] ;  /* 0x00007100ff0477ac */ /* 0x000e620008000800 */
[----:B------:R-:W-:Y:S02]  /*1960*/  IMAD.MOV R7, RZ, RZ, -R7 ;  /* 0x000000ffff077224 */ /* 0x000fe400078e0a07 */
[C---:B-1----:R-:W-:Y:S02]  /*1970*/  VIADD R10, R17.reuse, UR4 ;  /* 0x00000004110a7c36 */ /* 0x042fe40008000000 */
[----:B0-----:R-:W-:-:S04]  /*1980*/  IMAD.WIDE.U32 R8, R17, 0x8, R8 ;  /* 0x0000000811087825 */ /* 0x001fc800078e0008 */
[----:B------:R-:W-:Y:S02]  /*1990*/  IMAD.MOV.U32 R19, RZ, RZ, R8 ;  /* 0x000000ffff137224 */ /* 0x000fe400078e0008 */
[----:B------:R-:W-:-:S07]  /*19a0*/  IMAD.MOV.U32 R20, RZ, RZ, R9 ;  /* 0x000000ffff147224 */ /* 0x000fce00078e0009 */
.L_x_81:
[----:B------:R-:W-:Y:S02]  /*19b0*/  IMAD.MOV.U32 R8, RZ, RZ, R19 ;  /* 0x000000ffff087224 */ /* 0x000fe400078e0013 */
[----:B------:R-:W-:-:S06]  /*19c0*/  IMAD.MOV.U32 R9, RZ, RZ, R20 ;  /* 0x000000ffff097224 */ /* 0x000fcc00078e0014 */
[----:B------:R-:W2:Y:S01]  /*19d0*/  LDG.E.64 R8, desc[UR8][R8.64] ;  /* 0x0000000808087981 */ /* 0x000ea2000c1e1b00 */
[----:B------:R-:W-:Y:S01]  /*19e0*/  VIADD R7, R7, 0x1 ;  /* 0x0000000107077836 */ /* 0x000fe20000000000 */
[----:B------:R-:W-:-:S04]  /*19f0*/  IADD3 R19, P2, PT, R19, 0x800, RZ ;  /* 0x0000080013137810 */ /* 0x000fc80007f5e0ff */
[----:B------:R-:W-:Y:S01]  /*1a00*/  ISETP.NE.AND P3, PT, R7, RZ, PT ;  /* 0x000000ff0700720c */ /* 0x000fe20003f65270 */
[----:B------:R-:W-:Y:S01]  /*1a10*/  IMAD.X R20, RZ, RZ, R20, P2 ;  /* 0x000000ffff147224 */ /* 0x000fe200010e0614 */
[----:B--2--5:R-:W-:-:S14]  /*1a20*/  DSETP.GEU.AND P1, PT, R8, R12, PT ;  /* 0x0000000c0800722a */ /* 0x024fdc0003f2e000 */
        /* <DEDUP_REMOVED lines=9> */
.L_x_69:
[----:B------:R-:W-:Y:S05]  /*1ac0*/  BSYNC.RECONVERGENT B4 ;  /* 0x0000000000047941 */ /* 0x000fea0003800200 */
.L_x_68:
[----:B------:R-:W0:Y:S02]  /*1ad0*/  LDCU.64 UR6, c[0x0][0x398] ;  /* 0x00007300ff0677ac */ /* 0x000e240008000a00 */
[----:B0-----:R-:W-:-:S04]  /*1ae0*/  UISETP.GE.U32.AND UP0, UPT, UR6, 0x100, UPT ;  /* 0x000001000600788c */ /* 0x001fc8000bf06070 */
[----:B------:R-:W-:-:S09]  /*1af0*/  UISETP.GE.AND.EX UP0, UPT, UR7, URZ, UPT, UP0 ;  /* 0x000000ff0700728c */ /* 0x000fd2000bf06300 */
[----:B------:R-:W-:Y:S05]  /*1b00*/  BRA.U !UP0, `(.L_x_82) ;  /* 0x0000000d08c07547 */ /* 0x000fea000b800000 */
[----:B-1----:R-:W0:Y:S01]  /*1b10*/  SHFL.DOWN PT, R10, R3, 0x1, 0x1f ;  /* 0x08201f00030a7f89 */ /* 0x002e2200000e0000 */
[----:B------:R-:W-:Y:S02]  /*1b20*/  PRMT R7, RZ, 0x7610, R7 ;  /* 0x00007610ff077816 */ /* 0x000fe40000000007 */
[----:B------:R-:W-:Y:S01]  /*1b30*/  ISETP.NE.AND P5, PT, R6, RZ, PT ;  /* 0x000000ff0600720c */ /* 0x000fe20003fa5270 */
[----:B------:R-:W1:Y:S01]  /*1b40*/  S2R R11, SR_LANEID ;  /* 0x00000000000b7919 */ /* 0x000e620000000000 */
[----:B-----5:R-:W-:Y:S04]  /*1b50*/  SHFL.DOWN PT, R8, R12, 0x1, 0x1f ;  /* 0x08201f000c087f89 */ /* 0x020fe800000e0000 */
        /* <DEDUP_REMOVED lines=17> */
[--C-:B------:R-:W-:Y:S01]  /*1c70*/  @!P2 IMAD.MOV.U32 R3, RZ, RZ, R10.reuse ;  /* 0x000000ffff03a224 */ /* 0x100fe200078e000a */
[----:B------:R-:W-:Y:S01]  /*1c80*/  PRMT R10, RZ, 0x7610, R10 ;  /* 0x00007610ff0a7816 */ /* 0x000fe2000000000a */
[--C-:B------:R-:W-:Y:S01]  /*1c90*/  @!P2 IMAD.MOV.U32 R12, RZ, RZ, R8.reuse ;  /* 0x000000ffff0ca224 */ /* 0x100fe200078e0008 */
[----:B------:R-:W-:Y:S01]  /*1ca0*/  PRMT R8, RZ, 0x7610, R8 ;  /* 0x00007610ff087816 */ /* 0x000fe20000000008 */
[----:B------:R-:W-:Y:S01]  /*1cb0*/  @!P2 IMAD.MOV.U32 R13, RZ, RZ, R9 ;  /* 0x000000ffff0da224 */ /* 0x000fe200078e0009 */
[----:B------:R-:W0:Y:S01]  /*1cc0*/  SHFL.DOWN PT, R22, R3, 0x4, 0x1f ;  /* 0x08801f0003167f89 */ /* 0x000e2200000e0000 */
[----:B------:R-:W-:Y:S02]  /*1cd0*/  LOP3.LUT R20, R10, 0xff, RZ, 0xc0, !PT ;  /* 0x000000ff0a147812 */ /* 0x000fe400078ec0ff */
[----:B------:R-:W-:Y:S01]  /*1ce0*/  IMAD.U32 R9, R8, 0x10000, RZ ;  /* 0x0001000008097824 */ /* 0x000fe200078e00ff */
[----:B------:R-:W-:Y:S01]  /*1cf0*/  SHFL.DOWN PT, R18, R12, 0x4, 0x1f ;  /* 0x08801f000c127f89 */ /* 0x000fe200000e0000 */
[----:B------:R-:W-:-:S03]  /*1d00*/  PRMT R20, R7, 0x7604, R20 ;  /* 0x0000760407147816 */ /* 0x000fc60000000014 */
[----:B------:R-:W1:Y:S01]  /*1d10*/  SHFL.DOWN PT, R19, R13, 0x4, 0x1f ;  /* 0x08801f000d137f89 */ /* 0x000e6200000e0000 */
[----:B------:R-:W-:Y:S02]  /*1d20*/  LOP3.LUT R17, R9, 0xff0000, RZ, 0xc0, !PT ;  /* 0x00ff000009117812 */ /* 0x000fe400078ec0ff */
[----:B------:R-:W-:-:S03]  /*1d30*/  PRMT R9, RZ, 0x7610, R9 ;  /* 0x00007610ff097816 */ /* 0x000fc60000000009 */
[----:B------:R-:W-:Y:S01]  /*1d40*/  IMAD.IADD R17, R20, 0x1, R17 ;  /* 0x0000000114117824 */ /* 0x000fe200078e0211 */
[----:B------:R-:W-:-:S05]  /*1d50*/  LOP3.LUT R20, R9, 0xffff, RZ, 0xc0, !PT ;  /* 0x0000ffff09147812 */ /* 0x000fca00078ec0ff */
[----:B------:R-:W-:Y:S01]  /*1d60*/  IMAD R17, R20, 0x1000000, R17 ;  /* 0x0100000014117824 */ /* 0x000fe200078e0211 */
[----:B0-----:R-:W-:-:S04]  /*1d70*/  ISETP.GE.AND P1, PT, R22, R3, PT ;  /* 0x000000031600720c */ /* 0x001fc80003f26270 */
[C---:B------:R-:W-:Y:S02]  /*1d80*/  @!P2 PRMT R8, R17.reuse, 0x7632, R8 ;  /* 0x000076321108a816 */ /* 0x040fe40000000008 */
[----:B------:R-:W-:Y:S02]  /*1d90*/  @!P2 SHF.R.U32.HI R20, RZ, 0x8, R17 ;  /* 0x00000008ff14a819 */ /* 0x000fe40000011611 */
[----:B------:R-:W-:Y:S01]  /*1da0*/  @!P2 PRMT R10, R17, 0x7610, R10 ;  /* 0x00007610110aa816 */ /* 0x000fe2000000000a */
[----:B------:R-:W-:Y:S01]  /*1db0*/  IMAD.U32 R21, R8, 0x10000, RZ ;  /* 0x0001000008157824 */ /* 0x000fe200078e00ff */
[C-C-:B-1----:R-:W-:Y:S01]  /*1dc0*/  DSETP.GT.AND P0, PT, R12.reuse, R18.reuse, PT ;  /* 0x000000120c00722a */ /* 0x142fe20003f04000 */
[----:B------:R-:W-:Y:S02]  /*1dd0*/  @!P2 PRMT R7, R20, 0x7610, R7 ;  /* 0x000076101407a816 */ /* 0x000fe40000000007 */
[----:B------:R-:W-:Y:S01]  /*1de0*/  @!P2 SHF.R.U32.HI R17, RZ, 0x18, R17 ;  /* 0x00000018ff11a819 */ /* 0x000fe20000011611 */
[----:B------:R-:W-:-:S02]  /*1df0*/  DSETP.GEU.AND P1, PT, R12, R18, !P1 ;  /* 0x000000120c00722a */ /* 0x000fc40004f2e000 */
[----:B------:R-:W-:Y:S02]  /*1e00*/  ISETP.GT.OR P0, PT, R11, 0x1b, P0 ;  /* 0x0000001b0b00780c */ /* 0x000fe40000704670 */
[----:B------:R-:W-:Y:S02]  /*1e10*/  LOP3.LUT R20, R10, 0xff, RZ, 0xc0, !PT ;  /* 0x000000ff0a147812 */ /* 0x000fe400078ec0ff */
[----:B------:R-:W-:Y:S02]  /*1e20*/  @!P2 PRMT R9, R17, 0x7610, R9 ;  /* 0x000076101109a816 */ /* 0x000fe40000000009 */
[----:B------:R-:W-:Y:S02]  /*1e30*/  PLOP3.LUT P3, PT, P0, P1, PT, 0xf8, 0x8f ;  /* 0x00000000008f781c */ /* 0x000fe40000763f70 */
[----:B------:R-:W-:Y:S02]  /*1e40*/  PRMT R20, R7, 0x7604, R20 ;  /* 0x0000760407147816 */ /* 0x000fe40000000014 */
[----:B------:R-:W-:-:S02]  /*1e50*/  LOP3.LUT R21, R21, 0xff0000, RZ, 0xc0, !PT ;  /* 0x00ff000015157812 */ /* 0x000fc400078ec0ff */
[----:B------:R-:W-:-:S03]  /*1e60*/  LOP3.LUT R17, R9, 0xffff, RZ, 0xc0, !PT ;  /* 0x0000ffff09117812 */ /* 0x000fc600078ec0ff */
[----:B------:R-:W-:-:S04]  /*1e70*/  IMAD.IADD R20, R20, 0x1, R21 ;  /* 0x0000000114147824 */ /* 0x000fc800078e0215 */
[----:B------:R-:W-:Y:S02]  /*1e80*/  IMAD R20, R17, 0x1000000, R20 ;  /* 0x0100000011147824 */ /* 0x000fe400078e0214 */
[----:B------:R-:W-:Y:S02]  /*1e90*/  @!P3 IMAD.MOV.U32 R3, RZ, RZ, R22 ;  /* 0x000000ffff03b224 */ /* 0x000fe400078e0016 */
[----:B------:R-:W-:Y:S02]  /*1ea0*/  @!P3 IMAD.MOV.U32 R12, RZ, RZ, R18 ;  /* 0x000000ffff0cb224 */ /* 0x000fe400078e0012 */
[----:B------:R-:W0:Y:S01]  /*1eb0*/  SHFL.DOWN PT, R20, R20, 0x4, 0x1f ;  /* 0x08801f0014147f89 */ /* 0x000e2200000e0000 */
[----:B------:R-:W-:-:S03]  /*1ec0*/  @!P3 IMAD.MOV.U32 R13, RZ, RZ, R19 ;  /* 0x000000ffff0db224 */ /* 0x000fc600078e0013 */
[----:B------:R-:W1:Y:S04]  /*1ed0*/  SHFL.DOWN PT, R22, R3, 0x8, 0x1f ;  /* 0x09001f0003167f89 */ /* 0x000e6800000e0000 */
[----:B------:R-:W-:Y:S04]  /*1ee0*/  SHFL.DOWN PT, R18, R12, 0x8, 0x1f ;  /* 0x09001f000c127f89 */ /* 0x000fe800000e0000 */
[----:B------:R-:W2:Y:S01]  /*1ef0*/  SHFL.DOWN PT, R19, R13, 0x8, 0x1f ;  /* 0x09001f000d137f89 */ /* 0x000ea200000e0000 */
[----:B0-----:R-:W-:Y:S02]  /*1f00*/  @!P3 SHF.R.U32.HI R17, RZ, 0x8, R20 ;  /* 0x00000008ff11b819 */ /* 0x001fe40000011614 */
[----:B------:R-:W-:-:S02]  /*1f10*/  @!P3 PRMT R8, R20, 0x7632, R8 ;  /* 0x000076321408b816 */ /* 0x000fc40000000008 */
[----:B-1----:R-:W-:Y:S02]  /*1f20*/  ISETP.GE.AND P1, PT, R22, R3, PT ;  /* 0x000000031600720c */ /* 0x002fe40003f26270 */
[----:B------:R-:W-:Y:S01]  /*1f30*/  @!P3 PRMT R10, R20, 0x7610, R10 ;  /* 0x00007610140ab816 */ /* 0x000fe2000000000a */
[----:B------:R-:W-:Y:S01]  /*1f40*/  IMAD.U32 R21, R8, 0x10000, RZ ;  /* 0x0001000008157824 */ /* 0x000fe200078e00ff */
[----:B------:R-:W-:Y:S02]  /*1f50*/  @!P3 PRMT R7, R17, 0x7610, R7 ;  /* 0x000076101107b816 */ /* 0x000fe40000000007 */
[----:B------:R-:W-:Y:S02]  /*1f60*/  @!P3 SHF.R.U32.HI R17, RZ, 0x18, R20 ;  /* 0x00000018ff11b819 */ /* 0x000fe40000011614 */
[----:B------:R-:W-:Y:S01]  /*1f70*/  LOP3.LUT R20, R10, 0xff, RZ, 0xc0, !PT ;  /* 0x000000ff0a147812 */ /* 0x000fe200078ec0ff */
[----:B--2---:R-:W-:Y:S01]  /*1f80*/  DSETP.GT.AND P0, PT, R12, R18, PT ;  /* 0x000000120c00722a */ /* 0x004fe20003f04000 */
[----:B------:R-:W-:-:S02]  /*1f90*/  @!P3 PRMT R9, R17, 0x7610, R9 ;  /* 0x000076101109b816 */ /* 0x000fc40000000009 */
[----:B------:R-:W-:Y:S01]  /*1fa0*/  PRMT R20, R7, 0x7604, R20 ;  /* 0x0000760407147816 */ /* 0x000fe20000000014 */
[----:B------:R-:W-:Y:S01]  /*1fb0*/  DSETP.GEU.AND P1, PT, R12, R18, !P1 ;  /* 0x000000120c00722a */ /* 0x000fe20004f2e000 */
[----:B------:R-:W-:Y:S02]  /*1fc0*/  LOP3.LUT R21, R21, 0xff0000, RZ, 0xc0, !PT ;  /* 0x00ff000015157812 */ /* 0x000fe400078ec0ff */
[----:B------:R-:W-:Y:S02]  /*1fd0*/  LOP3.LUT R17, R9, 0xffff, RZ, 0xc0, !PT ;  /* 0x0000ffff09117812 */ /* 0x000fe400078ec0ff */
[C---:B------:R-:W-:Y:S01]  /*1fe0*/  ISETP.GT.OR P0, PT, R11.reuse, 0x17, P0 ;  /* 0x000000170b00780c */ /* 0x040fe20000704670 */
        /* <DEDUP_REMOVED lines=24> */
[----:B------:R-:W-:Y:S01]  /*2170*/  @!P3 MOV R17, 0x400 ;  /* 0x000004000011b802 */ /* 0x000fe20000000f00 */
[----:B------:R-:W-:Y:S01]  /*2180*/  IMAD.IADD R21, R24, 0x1, R21 ;  /* 0x0000000118157824 */ /* 0x000fe200078e0215 */
[----:B------:R-:W-:Y:S02]  /*2190*/  LOP3.LUT R24, R9, 0xffff, RZ, 0xc0, !PT ;  /* 0x0000ffff09187812 */ /* 0x000fe400078ec0ff */
[----:B-1----:R-:W-:-:S02]  /*21a0*/  @!P3 LEA R20, R20, R17, 0x18 ;  /* 0x000000111414b211 */ /* 0x002fc400078ec0ff */
[----:B------:R-:W-:Y:S01]  /*21b0*/  ISETP.GT.OR P0, PT, R11, 0xf, P0 ;  /* 0x0000000f0b00780c */ /* 0x000fe20000704670 */
[----:B------:R-:W-:Y:S01]  /*21c0*/  IMAD R21, R24, 0x1000000, R21 ;  /* 0x0100000018157824 */ /* 0x000fe200078e0215 */
[----:B------:R-:W-:-:S03]  /*21d0*/  @!P3 SHF.R.U32.HI R11, RZ, 0x1, R6 ;  /* 0x00000001ff0bb819 */ /* 0x000fc60000011606 */
        /* <DEDUP_REMOVED lines=36> */
[C---:B------:R-:W-:Y:S01]  /*2420*/  @!P1 PRMT R11, R19.reuse, 0x7771, RZ ;  /* 0x00007771130b9816 */ /* 0x040fe200000000ff */
        /* <DEDUP_REMOVED lines=14> */
[C---:B------:R-:W-:Y:S01]  /*2510*/  @!P0 PRMT R11, R21.reuse, 0x7772, RZ ;  /* 0x00007772150b8816 */ /* 0x040fe200000000ff */
        /* <DEDUP_REMOVED lines=71> */
[----:B------:R-:W-:Y:S01]  /*2990*/  IMAD.MOV.U32 R3, RZ, RZ, R30 ;  /* 0x000000ffff037224 */ /* 0x000fe200078e001e */
[C---:B------:R-:W-:Y:S01]  /*29a0*/  PRMT R9, R31.reuse, 0x7773, RZ ;  /* 0x000077731f097816 */ /* 0x040fe200000000ff */
[----:B------:R-:W-:Y:S01]  /*29b0*/  IMAD.MOV.U32 R12, RZ, RZ, R34 ;  /* 0x000000ffff0c7224 */ /* 0x000fe200078e0022 */
[C---:B------:R-:W-:Y:S01]  /*29c0*/  PRMT R8, R31.reuse, 0x7772, RZ ;  /* 0x000077721f087816 */ /* 0x040fe200000000ff */
[----:B------:R-:W-:Y:S01]  /*29d0*/  IMAD.MOV.U32 R13, RZ, RZ, R35 ;  /* 0x000000ffff0d7224 */ /* 0x000fe200078e0023 */
[C---:B------:R-:W-:Y:S02]  /*29e0*/  PRMT R7, R31.reuse, 0x7771, RZ ;  /* 0x000077711f077816 */ /* 0x040fe400000000ff */
[----:B------:R-:W-:Y:S01]  /*29f0*/  PRMT R10, R31, 0x7770, RZ ;  /* 0x000077701f0a7816 */ /* 0x000fe200000000ff */
[----:B------:R-:W-:Y:S06]  /*2a00*/  BRA `(.L_x_83) ;  /* 0x0000003c00d87947 */ /* 0x000fec0003800000 */
.L_x_82:
[C---:B------:R-:W-:Y:S01]  /*2a10*/  LOP3.LUT R7, R6.reuse, 0x3e0, RZ, 0xc0, !PT ;  /* 0x000003e006077812 */ /* 0x040fe200078ec0ff */
[----:B------:R-:W0:Y:S01]  /*2a20*/  S2R R20, SR_LANEID ;  /* 0x0000000000147919 */ /* 0x000e220000000000 */
[----:B------:R-:W-:-:S03]  /*2a30*/  ISETP.NE.AND P5, PT, R6, RZ, PT ;  /* 0x000000ff0600720c */ /* 0x000fc60003fa5270 */
[----:B------:R-:W-:Y:S01]  /*2a40*/  VIADD R8, R7, 0x20 ;  /* 0x0000002007087836 */ /* 0x000fe20000000000 */
[----:B------:R-:W-:-:S04]  /*2a50*/  LOP3.LUT R7, RZ, R7, RZ, 0x33, !PT ;  /* 0x00000007ff077212 */ /* 0x000fc800078e33ff */
[----:B------:R-:W-:Y:S01]  /*2a60*/  ISETP.GT.AND P0, PT, R8, UR6, PT ;  /* 0x0000000608007c0c */ /* 0x000fe2000bf04270 */
[----:B------:R-:W-:-:S05]  /*2a70*/  VIADD R7, R7, UR6 ;  /* 0x0000000607077c36 */ /* 0x000fca0008000000 */
[----:B-1----:R-:W-:Y:S02]  /*2a80*/  SEL R11, R7, 0x1f, P0 ;  /* 0x0000001f070b7807 */ /* 0x002fe40000000000 */
[----:B------:R-:W-:-:S03]  /*2a90*/  PRMT R7, RZ, 0x7610, R7 ;  /* 0x00007610ff077816 */ /* 0x000fc60000000007 */
        /* <DEDUP_REMOVED lines=9> */
[----:B------:R-:W-:Y:S02]  /*2b30*/  @!P0 IMAD.MOV.U32 R12, RZ, RZ, R8 ;  /* 0x000000ffff0c8224 */ /* 0x000fe400078e0008 */
[----:B------:R-:W-:Y:S01]  /*2b40*/  @!P0 IMAD.MOV.U32 R13, RZ, RZ, R9 ;  /* 0x000000ffff0d8224 */ /* 0x000fe200078e0009 */
[----:B------:R-:W0:Y:S01]  /*2b50*/  SHFL.DOWN PT, R18, R3, 0x2, R11 ;  /* 0x0840000003127989 */ /* 0x000e2200000e000b */
[----:B------:R-:W-:-:S03]  /*2b60*/  VIADD R10, R20, 0x2 ;  /* 0x00000002140a7836 */ /* 0x000fc60000000000 */
[----:B------:R-:W-:Y:S04]  /*2b70*/  SHFL.DOWN PT, R8, R12, 0x2, R11 ;  /* 0x084000000c087989 */ /* 0x000fe800000e000b */
[----:B------:R-:W1:Y:S01]  /*2b80*/  SHFL.DOWN PT, R9, R13, 0x2, R11 ;  /* 0x084000000d097989 */ /* 0x000e6200000e000b */
[----:B0-----:R-:W-:Y:S01]  /*2b90*/  ISETP.GE.AND P1, PT, R18, R3, PT ;  /* 0x000000031200720c */ /* 0x001fe20003f26270 */
[----:B-1----:R-:W-:-:S12]  /*2ba0*/  DSETP.GT.AND P0, PT, R12, R8, PT ;  /* 0x000000080c00722a */ /* 0x002fd80003f04000 */
[----:B------:R-:W-:Y:S01]  /*2bb0*/  DSETP.GEU.AND P1, PT, R12, R8, !P1 ;  /* 0x000000080c00722a */ /* 0x000fe20004f2e000 */
[----:B------:R-:W-:Y:S02]  /*2bc0*/  ISETP.GT.OR P0, PT, R10, R11, P0 ;  /* 0x0000000b0a00720c */ /* 0x000fe40000704670 */
[----:B------:R-:W-:-:S03]  /*2bd0*/  PRMT R10, RZ, 0x7610, R10 ;  /* 0x00007610ff0a7816 */ /* 0x000fc6000000000a */
[----:B------:R-:W-:Y:S02]  /*2be0*/  PLOP3.LUT P3, PT, P0, P1, PT, 0xf8, 0x8f ;  /* 0x00000000008f781c */ /* 0x000fe40000763f70 */
[----:B------:R-:W-:-:S04]  /*2bf0*/  LOP3.LUT R22, R10, 0xff, RZ, 0xc0, !PT ;  /* 0x000000ff0a167812 */ /* 0x000fc800078ec0ff */
[----:B------:R-:W-:-:S07]  /*2c00*/  PRMT R22, R7, 0x7604, R22 ;  /* 0x0000760407167816 */ /* 0x000fce0000000016 */
[----:B------:R-:W-:Y:S02]  /*2c10*/  @!P3 IMAD.MOV.U32 R3, RZ, RZ, R18 ;  /* 0x000000ffff03b224 */ /* 0x000fe400078e0012 */
[--C-:B------:R-:W-:Y:S01]  /*2c20*/  @!P3 IMAD.MOV.U32 R12, RZ, RZ, R8.reuse ;  /* 0x000000ffff0cb224 */ /* 0x100fe200078e0008 */
[----:B------:R-:W-:Y:S01]  /*2c30*/  PRMT R8, RZ, 0x7610, R8 ;  /* 0x00007610ff087816 */ /* 0x000fe20000000008 */
[----:B------:R-:W-:Y:S01]  /*2c40*/  @!P3 IMAD.MOV.U32 R13, RZ, RZ, R9 ;  /* 0x000000ffff0db224 */ /* 0x000fe200078e0009 */
[----:B------:R-:W0:Y:S03]  /*2c50*/  SHFL.DOWN PT, R24, R3, 0x4, R11 ;  /* 0x0880000003187989 */ /* 0x000e2600000e000b */
[----:B------:R-:W-:Y:S01]  /*2c60*/  IMAD.U32 R9, R8, 0x10000, RZ ;  /* 0x0001000008097824 */ /* 0x000fe200078e00ff */
[----:B------:R-:W-:Y:S04]  /*2c70*/  SHFL.DOWN PT, R18, R12, 0x4, R11 ;  /* 0x088000000c127989 */ /* 0x000fe800000e000b */
[----:B------:R-:W1:Y:S01]  /*2c80*/  SHFL.DOWN PT, R19, R13, 0x4, R11 ;  /* 0x088000000d137989 */ /* 0x000e6200000e000b */
[----:B------:R-:W-:-:S02]  /*2c90*/  LOP3.LUT R17, R9, 0xff0000, RZ, 0xc0, !PT ;  /* 0x00ff000009117812 */ /* 0x000fc400078ec0ff */
[----:B------:R-:W-:-:S03]  /*2ca0*/  PRMT R9, RZ, 0x7610, R9 ;  /* 0x00007610ff097816 */ /* 0x000fc60000000009 */
[----:B------:R-:W-:Y:S01]  /*2cb0*/  IMAD.IADD R17, R22, 0x1, R17 ;  /* 0x0000000116117824 */ /* 0x000fe200078e0211 */
[----:B------:R-:W-:Y:S01]  /*2cc0*/  LOP3.LUT R26, R9, 0xffff, RZ, 0xc0, !PT ;  /* 0x0000ffff091a7812 */ /* 0x000fe200078ec0ff */
[----:B------:R-:W-:-:S04]  /*2cd0*/  VIADD R22, R20, 0x4 ;  /* 0x0000000414167836 */ /* 0x000fc80000000000 */
[----:B------:R-:W-:Y:S01]  /*2ce0*/  IMAD R17, R26, 0x1000000, R17 ;  /* 0x010000001a117824 */ /* 0x000fe200078e0211 */
[----:B0-----:R-:W-:-:S04]  /*2cf0*/  ISETP.GE.AND P1, PT, R24, R3, PT ;  /* 0x000000031800720c */ /* 0x001fc80003f26270 */
[----:B------:R-:W-:Y:S02]  /*2d00*/  @!P3 SHF.R.U32.HI R21, RZ, 0x8, R17 ;  /* 0x00000008ff15b819 */ /* 0x000fe40000011611 */
[C---:B------:R-:W-:Y:S02]  /*2d10*/  @!P3 PRMT R8, R17.reuse, 0x7632, R8 ;  /* 0x000076321108b816 */ /* 0x040fe40000000008 */
[----:B------:R-:W-:Y:S01]  /*2d20*/  @!P3 PRMT R10, R17, 0x7610, R10 ;  /* 0x00007610110ab816 */ /* 0x000fe2000000000a */
[C-C-:B-1----:R-:W-:Y:S01]  /*2d30*/  DSETP.GT.AND P0, PT, R12.reuse, R18.reuse, PT ;  /* 0x000000120c00722a */ /* 0x142fe20003f04000 */
[----:B------:R-:W-:Y:S01]  /*2d40*/  @!P3 PRMT R7, R21, 0x7610, R7 ;  /* 0x000076101507b816 */ /* 0x000fe20000000007 */
[----:B------:R-:W-:Y:S01]  /*2d50*/  IMAD.U32 R21, R8, 0x10000, RZ ;  /* 0x0001000008157824 */ /* 0x000fe200078e00ff */
[----:B------:R-:W-:Y:S01]  /*2d60*/  @!P3 SHF.R.U32.HI R17, RZ, 0x18, R17 ;  /* 0x00000018ff11b819 */ /* 0x000fe20000011611 */
[----:B------:R-:W-:Y:S02]  /*2d70*/  DSETP.GEU.AND P1, PT, R12, R18, !P1 ;  /* 0x000000120c00722a */ /* 0x000fe40004f2e000 */
[----:B------:R-:W-:-:S02]  /*2d80*/  ISETP.GT.OR P0, PT, R22, R11, P0 ;  /* 0x0000000b1600720c */ /* 0x000fc40000704670 */
[----:B------:R-:W-:Y:S02]  /*2d90*/  LOP3.LUT R22, R10, 0xff, RZ, 0xc0, !PT ;  /* 0x000000ff0a167812 */ /* 0x000fe400078ec0ff */
[----:B------:R-:W-:Y:S02]  /*2da0*/  @!P3 PRMT R9, R17, 0x7610, R9 ;  /* 0x000076101109b816 */ /* 0x000fe40000000009 */
[----:B------:R-:W-:Y:S02]  /*2db0*/  PLOP3.LUT P2, PT, P0, P1, PT, 0xf8, 0x8f ;  /* 0x00000000008f781c */ /* 0x000fe40000743f70 */
[----:B------:R-:W-:Y:S02]  /*2dc0*/  PRMT R22, R7, 0x7604, R22 ;  /* 0x0000760407167816 */ /* 0x000fe40000000016 */
[----:B------:R-:W-:Y:S02]  /*2dd0*/  LOP3.LUT R21, R21, 0xff0000, RZ, 0xc0, !PT ;  /* 0x00ff000015157812 */ /* 0x000fe400078ec0ff */
[----:B------:R-:W-:-:S02]  /*2de0*/  LOP3.LUT R26, R9, 0xffff, RZ, 0xc0, !PT ;  /* 0x0000ffff091a7812 */ /* 0x000fc400078ec0ff */
[----:B------:R-:W-:Y:S01]  /*2df0*/  ISETP.NE.AND P3, PT, R20, RZ, PT ;  /* 0x000000ff1400720c */ /* 0x000fe20003f65270 */
[----:B------:R-:W-:Y:S02]  /*2e00*/  IMAD.IADD R21, R22, 0x1, R21 ;  /* 0x0000000116157824 */ /* 0x000fe400078e0215 */
[----:B------:R-:W-:Y:S02]  /*2e10*/  VIADD R22, R20, 0x8 ;  /* 0x0000000814167836 */ /* 0x000fe40000000000 */
[----:B------:R-:W-:Y:S02]  /*2e20*/  @!P2 IMAD.MOV.U32 R3, RZ, RZ, R24 ;  /* 0x000000ffff03a224 */ /* 0x000fe400078e0018 */
[----:B------:R-:W-:Y:S02]  /*2e30*/  IMAD R26, R26, 0x1000000, R21 ;  /* 0x010000001a1a7824 */ /* 0x000fe400078e0215 */
[----:B------:R-:W-:Y:S01]  /*2e40*/  @!P2 IMAD.MOV.U32 R12, RZ, RZ, R18 ;  /* 0x000000ffff0ca224 */ /* 0x000fe200078e0012 */
[----:B------:R-:W0:Y:S01]  /*2e50*/  SHFL.DOWN PT, R24, R3, 0x8, R11 ;  /* 0x0900000003187989 */ /* 0x000e2200000e000b */
[----:B------:R-:W-:-:S02]  /*2e60*/  @!P2 IMAD.MOV.U32 R13, RZ, RZ, R19 ;  /* 0x000000ffff0da224 */ /* 0x000fc400078e0013 */
[----:B------:R-:W-:Y:S01]  /*2e70*/  VIADD R20, R20, 0x10 ;  /* 0x0000001014147836 */ /* 0x000fe20000000000 */
[----:B------:R-:W1:Y:S04]  /*2e80*/  SHFL.DOWN PT, R21, R26, 0x4, R11 ;  /* 0x088000001a157989 */ /* 0x000e6800000e000b */
[----:B------:R-:W-:Y:S04]  /*2e90*/  SHFL.DOWN PT, R18, R12, 0x8, R11 ;  /* 0x090000000c127989 */ /* 0x000fe800000e000b */
[----:B------:R-:W2:Y:S01]  /*2ea0*/  SHFL.DOWN PT, R19, R13, 0x8, R11 ;  /* 0x090000000d137989 */ /* 0x000ea200000e000b */
[----:B------:R-:W3:Y:S01]  /*2eb0*/  @!P3 S2R R28, SR_CgaCtaId ;  /* 0x00000000001cb919 */ /* 0x000ee20000008800 */
[----:B0-----:R-:W-:-:S02]  /*2ec0*/  ISETP.GE.AND P1, PT, R24, R3, PT ;  /* 0x000000031800720c */ /* 0x001fc40003f26270 */
[----:B-1----:R-:W-:Y:S02]  /*2ed0*/  @!P2 SHF.R.U32.HI R17, RZ, 0x8, R21 ;  /* 0x00000008ff11a819 */ /* 0x002fe40000011615 */
[C---:B------:R-:W-:Y:S02]  /*2ee0*/  @!P2 PRMT R8, R21.reuse, 0x7632, R8 ;  /* 0x000076321508a816 */ /* 0x040fe40000000008 */
[----:B------:R-:W-:Y:S02]  /*2ef0*/  @!P2 PRMT R10, R21, 0x7610, R10 ;  /* 0x00007610150aa816 */ /* 0x000fe4000000000a */
[----:B------:R-:W-:Y:S01]  /*2f00*/  @!P2 PRMT R7, R17, 0x7610, R7 ;  /* 0x000076101107a816 */ /* 0x000fe20000000007 */
[C-C-:B--2---:R-:W-:Y:S01]  /*2f10*/  DSETP.GT.AND P0, PT, R12.reuse, R18.reuse, PT ;  /* 0x000000120c00722a */ /* 0x144fe20003f04000 */
[----:B------:R-:W-:Y:S01]  /*2f20*/  @!P2 SHF.R.U32.HI R17, RZ, 0x18, R21 ;  /* 0x00000018ff11a819 */ /* 0x000fe20000011615 */
[----:B------:R-:W-:Y:S02]  /*2f30*/  IMAD.U32 R21, R8, 0x10000, RZ ;  /* 0x0001000008157824 */ /* 0x000fe400078e00ff */
[----:B------:R-:W-:Y:S01]  /*2f40*/  DSETP.GEU.AND P1, PT, R12, R18, !P1 ;  /* 0x000000120c00722a */ /* 0x000fe20004f2e000 */
[----:B------:R-:W-:-:S02]  /*2f50*/  @!P2 PRMT R9, R17, 0x7610, R9 ;  /* 0x000076101109a816 */ /* 0x000fc40000000009 */
[----:B------:R-:W-:Y:S02]  /*2f60*/  ISETP.GT.OR P0, PT, R22, R11, P0 ;  /* 0x0000000b1600720c */ /* 0x000fe40000704670 */
[----:B------:R-:W-:Y:S02]  /*2f70*/  LOP3.LUT R22, R10, 0xff, RZ, 0xc0, !PT ;  /* 0x000000ff0a167812 */ /* 0x000fe400078ec0ff */
[----:B------:R-:W-:Y:S02]  /*2f80*/  LOP3.LUT R21, R21, 0xff0000, RZ, 0xc0, !PT ;  /* 0x00ff000015157812 */ /* 0x000fe400078ec0ff */
[----:B------:R-:W-:Y:S02]  /*2f90*/  PRMT R22, R7, 0x7604, R22 ;  /* 0x0000760407167816 */ /* 0x000fe40000000016 */
[----:B------:R-:W-:Y:S02]  /*2fa0*/  PLOP3.LUT P2, PT, P0, P1, PT, 0xf8, 0x8f ;  /* 0x00000000008f781c */ /* 0x000fe40000743f70 */
[----:B------:R-:W-:Y:S01]  /*2fb0*/  LOP3.LUT R26, R9, 0xffff, RZ, 0xc0, !PT ;  /* 0x0000ffff091a7812 */ /* 0x000fe200078ec0ff */
[----:B------:R-:W-:-:S04]  /*2fc0*/  IMAD.IADD R21, R22, 0x1, R21 ;  /* 0x0000000116157824 */ /* 0x000fc800078e0215 */
[----:B------:R-:W-:-:S05]  /*2fd0*/  IMAD R26, R26, 0x1000000, R21 ;  /* 0x010000001a1a7824 */ /* 0x000fca00078e0215 */
[----:B------:R-:W0:Y:S01]  /*2fe0*/  SHFL.DOWN PT, R21, R26, 0x8, R11 ;  /* 0x090000001a157989 */ /* 0x000e2200000e000b */
[----:B------:R-:W-:Y:S02]  /*2ff0*/  @!P2 IMAD.MOV.U32 R12, RZ, RZ, R18 ;  /* 0x000000ffff0ca224 */ /* 0x000fe400078e0012 */
[----:B------:R-:W-:Y:S02]  /*3000*/  @!P2 IMAD.MOV.U32 R13, RZ, RZ, R19 ;  /* 0x000000ffff0da224 */ /* 0x000fe400078e0013 */
[----:B------:R-:W-:Y:S01]  /*3010*/  @!P2 IMAD.MOV.U32 R3, RZ, RZ, R24 ;  /* 0x000000ffff03a224 */ /* 0x000fe200078e0018 */
[----:B------:R-:W-:Y:S04]  /*3020*/  SHFL.DOWN PT, R18, R12, 0x10, R11 ;  /* 0x0a0000000c127989 */ /* 0x000fe800000e000b */
[----:B------:R-:W1:Y:S04]  /*3030*/  SHFL.DOWN PT, R19, R13, 0x10, R11 ;  /* 0x0a0000000d137989 */ /* 0x000e6800000e000b */
[----:B------:R-:W2:Y:S01]  /*3040*/  SHFL.DOWN PT, R22, R3, 0x10, R11 ;  /* 0x0a00000003167989 */ /* 0x000ea200000e000b */
[----:B0-----:R-:W-:-:S02]  /*3050*/  @!P2 SHF.R.U32.HI R17, RZ, 0x8, R21 ;  /* 0x00000008ff11a819 */ /* 0x001fc40000011615 */
[C---:B------:R-:W-:Y:S02]  /*3060*/  @!P2 PRMT R8, R21.reuse, 0x7632, R8 ;  /* 0x000076321508a816 */ /* 0x040fe40000000008 */
[----:B------:R-:W-:Y:S02]  /*3070*/  @!P2 PRMT R10, R21, 0x7610, R10 ;  /* 0x00007610150aa816 */ /* 0x000fe4000000000a */
[----:B------:R-:W-:Y:S02]  /*3080*/  @!P2 PRMT R7, R17, 0x7610, R7 ;  /* 0x000076101107a816 */ /* 0x000fe40000000007 */
[----:B------:R-:W-:Y:S01]  /*3090*/  @!P2 SHF.R.U32.HI R17, RZ, 0x18, R21 ;  /* 0x00000018ff11a819 */ /* 0x000fe20000011615 */
[----:B------:R-:W-:Y:S01]  /*30a0*/  IMAD.U32 R21, R8, 0x10000, RZ ;  /* 0x0001000008157824 */ /* 0x000fe200078e00ff */
[----:B------:R-:W-:Y:S01]  /*30b0*/  LOP3.LUT R24, R10, 0xff, RZ, 0xc0, !PT ;  /* 0x000000ff0a187812 */ /* 0x000fe200078ec0ff */
[----:B-1----:R-:W-:Y:S01]  /*30c0*/  DSETP.GT.AND P0, PT, R12, R18, PT ;  /* 0x000000120c00722a */ /* 0x002fe20003f04000 */
[----:B------:R-:W-:-:S02]  /*30d0*/  @!P2 PRMT R9, R17, 0x7610, R9 ;  /* 0x000076101109a816 */ /* 0x000fc40000000009 */
[----:B------:R-:W-:Y:S02]  /*30e0*/  PRMT R24, R7, 0x7604, R24 ;  /* 0x0000760407187816 */ /* 0x000fe40000000018 */
[----:B------:R-:W-:Y:S02]  /*30f0*/  LOP3.LUT R21, R21, 0xff0000, RZ, 0xc0, !PT ;  /* 0x00ff000015157812 */ /* 0x000fe400078ec0ff */
[----:B--2---:R-:W-:Y:S02]  /*3100*/  ISETP.GE.AND P1, PT, R22, R3, PT ;  /* 0x000000031600720c */ /* 0x004fe40003f26270 */
[----:B------:R-:W-:Y:S01]  /*3110*/  ISETP.GT.OR P0, PT, R20, R11, P0 ;  /* 0x0000000b1400720c */ /* 0x000fe20000704670 */
[----:B------:R-:W-:Y:S01]  /*3120*/  IMAD.IADD R21, R24, 0x1, R21 ;  /* 0x0000000118157824 */ /* 0x000fe200078e0215 */
[----:B------:R-:W-:Y:S02]  /*3130*/  LOP3.LUT R20, R9, 0xffff, RZ, 0xc0, !PT ;  /* 0x0000ffff09147812 */ /* 0x000fe400078ec0ff */
[----:B------:R-:W-:-:S03]  /*3140*/  @!P3 SHF.R.U32.HI R17, RZ, 0x1, R6 ;  /* 0x00000001ff11b819 */ /* 0x000fc60000011606 */
[----:B------:R-:W-:Y:S01]  /*3150*/  IMAD R20, R20, 0x1000000, R21 ;  /* 0x0100000014147824 */ /* 0x000fe200078e0215 */
[----:B------:R-:W-:Y:S02]  /*3160*/  @!P3 MOV R21, 0x400 ;  /* 0x000004000015b802 */ /* 0x000fe40000000f00 */
[----:B------:R-:W-:Y:S01]  /*3170*/  @!P3 LOP3.LUT R17, R17, 0x1f0, RZ, 0xc0, !PT ;  /* 0x000001f01111b812 */ /* 0x000fe200078ec0ff */
[----:B------:R-:W-:Y:S01]  /*3180*/  DSETP.GEU.AND P1, PT, R12, R18, !P1 ;  /* 0x000000120c00722a */ /* 0x000fe20004f2e000 */
[----:B------:R-:W0:Y:S01]  /*3190*/  SHFL.DOWN PT, R11, R20, 0x10, R11 ;  /* 0x0a000000140b7989 */ /* 0x000e2200000e000b */
[----:B---3--:R-:W-:-:S04]  /*31a0*/  @!P3 LEA R28, R28, R21, 0x18 ;  /* 0x000000151c1cb211 */ /* 0x008fc800078ec0ff */
        /* <DEDUP_REMOVED lines=15> */
[----:B------:R-:W-:Y:S02]  /*32a0*/  UISETP.GE.U32.AND UP3, UPT, UR6, 0x21, UPT ;  /* 0x000000210600788c */ /* 0x000fe4000bf66070 */
[----:B------:R-:W-:Y:S02]  /*32b0*/  UISETP.GE.U32.AND UP2, UPT, UR6, 0x41, UPT ;  /* 0x000000410600788c */ /* 0x000fe4000bf46070 */
[----:B------:R-:W-:Y:S02]  /*32c0*/  UISETP.GE.AND.EX UP3, UPT, UR7, URZ, UPT, UP3 ;  /* 0x000000ff0700728c */ /* 0x000fe4000bf66330 */
[----:B------:R-:W-:Y:S02]  /*32d0*/  UISETP.GE.U32.AND UP1, UPT, UR6, 0x61, UPT ;  /* 0x000000610600788c */ /* 0x000fe4000bf26070 */
[----:B------:R-:W-:Y:S02]  /*32e0*/  UISETP.GE.U32.AND UP0, UPT, UR6, 0x81, UPT ;  /* 0x000000810600788c */ /* 0x000fe4000bf06070 */
[----:B------:R-:W-:-:S02]  /*32f0*/  UISETP.GE.U32.AND UP6, UPT, UR6, 0xa1, UPT ;  /* 0x000000a10600788c */ /* 0x000fc4000bfc6070 */
[----:B------:R-:W-:Y:S02]  /*3300*/  UISETP.GE.U32.AND UP4, UPT, UR6, 0xc1, UPT ;  /* 0x000000c10600788c */ /* 0x000fe4000bf86070 */
[----:B------:R-:W-:Y:S02]  /*3310*/  UISETP.GE.U32.AND UP5, UPT, UR6, 0xe1, UPT ;  /* 0x000000e10600788c */ /* 0x000fe4000bfa6070 */
[----:B------:R-:W-:Y:S02]  /*3320*/  UISETP.GE.AND.EX UP2, UPT, UR7, URZ, UPT, UP2 ;  /* 0x000000ff0700728c */ /* 0x000fe4000bf46320 */
[----:B------:R-:W-:Y:S02]  /*3330*/  UISETP.GE.AND.EX UP1, UPT, UR7, URZ, UPT, UP1 ;  /* 0x000000ff0700728c */ /* 0x000fe4000bf26310 */
[----:B------:R-:W-:Y:S02]  /*3340*/  UISETP.GE.AND.EX UP0, UPT, UR7, URZ, UPT, UP0 ;  /* 0x000000ff0700728c */ /* 0x000fe4000bf06300 */
[----:B------:R-:W-:-:S02]  /*3350*/  UISETP.GE.AND.EX UP6, UPT, UR7, URZ, UPT, UP6 ;  /* 0x000000ff0700728c */ /* 0x000fc4000bfc6360 */
[----:B------:R-:W-:Y:S02]  /*3360*/  UISETP.GE.AND.EX UP4, UPT, UR7, URZ, UPT, UP4 ;  /* 0x000000ff0700728c */ /* 0x000fe4000bf86340 */
[----:B------:R-:W-:Y:S01]  /*3370*/  UISETP.GE.AND.EX UP5, UPT, UR7, URZ, UPT, UP5 ;  /* 0x000000ff0700728c */ /* 0x000fe2000bfa6350 */
        /* <DEDUP_REMOVED lines=9> */
[C---:B------:R-:W-:Y:S01]  /*3410*/  @!P0 PRMT R6, R21.reuse, 0x7773, RZ ;  /* 0x0000777315068816 */ /* 0x040fe200000000ff */
[----:B-1----:R-:W-:Y:S01]  /*3420*/  @!P0 IMAD.MOV.U32 R12, RZ, RZ, R18 ;  /* 0x000000ffff0c8224 */ /* 0x002fe200078e0012 */
        /* <DEDUP_REMOVED lines=9> */
.L_x_84:
        /* <DEDUP_REMOVED lines=20> */
.L_x_85:
        /* <DEDUP_REMOVED lines=20> */
.L_x_86:
        /* <DEDUP_REMOVED lines=20> */
.L_x_87:
        /* <DEDUP_REMOVED lines=20> */
.L_x_88:
        /* <DEDUP_REMOVED lines=20> */
.L_x_89:
        /* <DEDUP_REMOVED lines=10> */
[----:B-1----:R-:W-:Y:S01]  /*3ba0*/  IMAD.MOV.U32 R3, RZ, RZ, R20 ;  /* 0x000000ffff037224 */ /* 0x002fe200078e0014 */
[C---:B------:R-:W-:Y:S01]  /*3bb0*/  PRMT R9, R21.reuse, 0x7773, RZ ;  /* 0x0000777315097816 */ /* 0x040fe200000000ff */
[----:B------:R-:W-:Y:S01]  /*3bc0*/  IMAD.MOV.U32 R12, RZ, RZ, R18 ;  /* 0x000000ffff0c7224 */ /* 0x000fe200078e0012 */
[C---:B------:R-:W-:Y:S01]  /*3bd0*/  PRMT R8, R21.reuse, 0x7772, RZ ;  /* 0x0000777215087816 */ /* 0x040fe200000000ff */
[----:B------:R-:W-:Y:S01]  /*3be0*/  IMAD.MOV.U32 R13, RZ, RZ, R19 ;  /* 0x000000ffff0d7224 */ /* 0x000fe200078e0013 */
[C---:B------:R-:W-:Y:S02]  /*3bf0*/  PRMT R7, R21.reuse, 0x7771, RZ ;  /* 0x0000777115077816 */ /* 0x040fe400000000ff */
[----:B------:R-:W-:Y:S01]  /*3c00*/  PRMT R10, R21, 0x7770, RZ ;  /* 0x00007770150a7816 */ /* 0x000fe200000000ff */
[----:B------:R-:W-:Y:S06]  /*3c10*/  BRA `(.L_x_83) ;  /* 0x0000002c00547947 */ /* 0x000fec0003800000 */
.L_x_65:
[----:B------:R-:W0:Y:S01]  /*3c20*/  S2R R6, SR_TID.X ;  /* 0x0000000000067919 */ /* 0x000e220000002100 */
[----:B------:R-:W0:Y:S01]  /*3c30*/  LDC.64 R10, c[0x0][0x380] ;  /* 0x0000e000ff0a7b82 */ /* 0x000e220000000a00 */
[----:B------:R-:W1:Y:S01]  /*3c40*/  LDCU UR4, c[0x0][0x388] ;  /* 0x00007100ff0477ac */ /* 0x000e620008000800 */
[----:B0-----:R-:W-:-:S05]  /*3c50*/  IMAD.WIDE.U32 R10, R6, 0x8, R10 ;  /* 0x00000008060a7825 */ /* 0x001fca00078e000a */
[----:B------:R-:W2:Y:S04]  /*3c60*/  LDG.E.64 R12, desc[UR8][R10.64] ;  /* 0x000000080a0c7981 */ /* 0x000ea8000c1e1b00 */
[----:B------:R-:W2:Y:S04]  /*3c70*/  LDG.E.64 R8, desc[UR8][R10.64+0x800] ;  /* 0x000800080a087981 */ /* 0x000ea8000c1e1b00 */
[----:B------:R-:W3:Y:S04]  /*3c80*/  LDG.E.64 R20, desc[UR8][R10.64+0x1000] ;  /* 0x001000080a147981 */ /* 0x000ee8000c1e1b00 */
[----:B------:R-:W4:Y:S01]  /*3c90*/  LDG.E.64 R22, desc[UR8][R10.64+0x1800] ;  /* 0x001800080a167981 */ /* 0x000f22000c1e1b00 */
[----:B-1----:R-:W-:Y:S01]  /*3ca0*/  VIADD R18, R6, UR4 ;  /* 0x0000000406127c36 */ /* 0x002fe20008000000 */
[----:B------:R-:W-:-:S04]  /*3cb0*/  UIADD3 UR4, UP0, UPT, UR6, -0x400, URZ ;  /* 0xfffffc0006047890 */ /* 0x000fc8000ff1e0ff */
[----:B------:R-:W-:Y:S02]  /*3cc0*/  UIADD3.X UR5, UPT, UPT, UR7, -0x1, URZ, UP0, !UPT ;  /* 0xffffffff07057890 */ /* 0x000fe400087fe4ff */
[----:B------:R-:W-:-:S04]  /*3cd0*/  UISETP.GE.U32.AND UP0, UPT, UR4, 0x400, UPT ;  /* 0x000004000400788c */ /* 0x000fc8000bf06070 */
[----:B------:R-:W-:Y:S01]  /*3ce0*/  UISETP.GE.U32.AND.EX UP0, UPT, UR5, URZ, UPT, UP0 ;  /* 0x000000ff0500728c */ /* 0x000fe2000bf06100 */
[----:B--2---:R-:W-:-:S14]  /*3cf0*/  DSETP.GEU.AND P1, PT, R8, R12, PT ;  /* 0x0000000c0800722a */ /* 0x004fdc0003f2e000 */
        /* <DEDUP_REMOVED lines=8> */
[----:B------:R-:W-:-:S03]  /*3d80*/  @P1 SEL R3, R18, R7, P0 ;  /* 0x0000000712031207 */ /* 0x000fc60000000000 */
        /* <DEDUP_REMOVED lines=9> */
[----:B------:R-:W-:-:S04]  /*3e20*/  IMAD.MOV.U32 R7, RZ, RZ, 0x400 ;  /* 0x00000400ff077424 */ /* 0x000fc800078e00ff */
[----:B----4-:R-:W-:-:S14]  /*3e30*/  DSETP.GEU.AND P1, PT, R22, R12, PT ;  /* 0x0000000c1600722a */ /* 0x010fdc0003f2e000 */
[----:B------:R-:W-:-:S05]  /*3e40*/  @P1 VIADD R8, R18, 0x300 ;  /* 0x0000030012081836 */ /* 0x000fca0000000000 */
[----:B------:R-:W-:-:S13]  /*3e50*/  @P1 ISETP.GE.AND P0, PT, R8, R3, PT ;  /* 0x000000030800120c */ /* 0x000fda0003f06270 */
[----:B------:R-:W-:-:S06]  /*3e60*/  @P1 DSETP.GEU.AND P0, PT, R12, R22, !P0 ;  /* 0x000000160c00122a */ /* 0x000fcc000470e000 */
[----:B------:R-:W-:Y:S02]  /*3e70*/  @P1 FSEL R9, R12, R22, P0 ;  /* 0x000000160c091208 */ /* 0x000fe40000000000 */
[----:B------:R-:W-:Y:S02]  /*3e80*/  @P1 FSEL R22, R13, R23, P0 ;  /* 0x000000170d161208 */ /* 0x000fe40000000000 */
[----:B------:R-:W-:Y:S01]  /*3e90*/  @P1 SEL R3, R3, R8, P0 ;  /* 0x0000000803031207 */ /* 0x000fe20000000000 */
[----:B------:R-:W-:Y:S02]  /*3ea0*/  IMAD.MOV.U32 R8, RZ, RZ, RZ ;  /* 0x000000ffff087224 */ /* 0x000fe400078e00ff */
[----:B------:R-:W-:Y:S02]  /*3eb0*/  @P1 IMAD.MOV.U32 R12, RZ, RZ, R9 ;  /* 0x000000ffff0c1224 */ /* 0x000fe400078e0009 */
[----:B------:R-:W-:Y:S01]  /*3ec0*/  @P1 IMAD.MOV.U32 R13, RZ, RZ, R22 ;  /* 0x000000ffff0d1224 */ /* 0x000fe200078e0016 */
[----:B------:R-:W-:Y:S06]  /*3ed0*/  BRA.U !UP0, `(.L_x_90) ;  /* 0x0000000108dc7547 */ /* 0x000fec000b800000 */
[----:B------:R-:W-:Y:S01]  /*3ee0*/  IMAD.MOV.U32 R7, RZ, RZ, 0x400 ;  /* 0x00000400ff077424 */ /* 0x000fe200078e00ff */
[----:B------:R-:W0:Y:S01]  /*3ef0*/  LDCU.64 UR6, c[0x0][0x398] ;  /* 0x00007300ff0677ac */ /* 0x000e220008000a00 */
[----:B------:R-:W-:-:S07]  /*3f00*/  IMAD.MOV.U32 R8, RZ, RZ, RZ ;  /* 0x000000ffff087224 */ /* 0x000fce00078e00ff */
.L_x_92:
[----:B------:R-:W-:-:S04]  /*3f10*/  LEA R26, P0, R7, R10, 0x3 ;  /* 0x0000000a071a7211 */ /* 0x000fc800078018ff */
[----:B------:R-:W-:-:S05]  /*3f20*/  LEA.HI.X R27, R7, R11, R8, 0x3, P0 ;  /* 0x0000000b071b7211 */ /* 0x000fca00000f1c08 */
[----:B------:R-:W2:Y:S04]  /*3f30*/  LDG.E.64 R28, desc[UR8][R26.64] ;  /* 0x000000081a1c7981 */ /* 0x000ea8000c1e1b00 */
[----:B------:R-:W3:Y:S04]  /*3f40*/  LDG.E.64 R24, desc[UR8][R26.64+0x800] ;  /* 0x000800081a187981 */ /* 0x000ee8000c1e1b00 */
[----:B------:R-:W4:Y:S04]  /*3f50*/  LDG.E.64 R22, desc[UR8][R26.64+0x1000] ;  /* 0x001000081a167981 */ /* 0x000f28000c1e1b00 */
[----:B------:R-:W5:Y:S01]  /*3f60*/  LDG.E.64 R20, desc[UR8][R26.64+0x1800] ;  /* 0x001800081a147981 */ /* 0x000f62000c1e1b00 */
[----:B------:R-:W-:Y:S01]  /*3f70*/  IMAD.IADD R30, R18, 0x1, R7 ;  /* 0x00000001121e7824 */ /* 0x000fe200078e0207 */
        /* <DEDUP_REMOVED lines=24> */
[----:B------:R-:W-:Y:S01]  /*4100*/  @P1 IMAD.MOV.U32 R12, RZ, RZ, R9 ;  /* 0x000000ffff0c1224 */ /* 0x000fe200078e0009 */
[----:B0-----:R-:W-:Y:S01]  /*4110*/  IADD3 R9, P3, PT, -R7, UR6, RZ ;  /* 0x0000000607097c10 */ /* 0x001fe2000ff7e1ff */
[----:B------:R-:W-:-:S03]  /*4120*/  @P1 IMAD.MOV.U32 R13, RZ, RZ, R22 ;  /* 0x000000ffff0d1224 */ /* 0x000fc600078e0016 */
[----:B------:R-:W-:Y:S02]  /*4130*/  ISETP.GE.U32.AND P1, PT, R9, 0x400, PT ;  /* 0x000004000900780c */ /* 0x000fe40003f26070 */
[----:B------:R-:W-:Y:S01]  /*4140*/  IADD3.X R9, PT, PT, ~R8, UR7, RZ, P3, !PT ;  /* 0x0000000708097c10 */ /* 0x000fe20009ffe5ff */
[----:B-----5:R-:W-:-:S03]  /*4150*/  DSETP.GEU.AND P2, PT, R20, R12, PT ;  /* 0x0000000c1400722a */ /* 0x020fc60003f4e000 */
[----:B------:R-:W-:-:S11]  /*4160*/  ISETP.GE.U32.AND.EX P1, PT, R9, RZ, PT, P1 ;  /* 0x000000ff0900720c */ /* 0x000fd60003f26110 */
        /* <DEDUP_REMOVED lines=9> */
[----:B------:R-:W-:-:S05]  /*4200*/  IADD3 R7, P0, PT, R7, 0x400, RZ ;  /* 0x0000040007077810 */ /* 0x000fca0007f1e0ff */
[----:B------:R-:W-:Y:S01]  /*4210*/  IMAD.X R8, RZ, RZ, R8, P0 ;  /* 0x000000ffff087224 */ /* 0x000fe200000e0608 */
[----:B------:R-:W-:-:S04]  /*4220*/  ISETP.GT.U32.AND P0, PT, R7, UR4, PT ;  /* 0x0000000407007c0c */ /* 0x000fc8000bf04070 */
[----:B------:R-:W-:-:S13]  /*4230*/  ISETP.GT.U32.AND.EX P0, PT, R8, UR5, PT, P0 ;  /* 0x0000000508007c0c */ /* 0x000fda000bf04100 */
[----:B------:R-:W-:Y:S05]  /*4240*/  @!P0 BRA `(.L_x_92) ;  /* 0xfffffffc00308947 */ /* 0x000fea000383ffff */
.L_x_90:
[----:B------:R-:W-:-:S04]  /*4250*/  ISETP.GE.U32.AND P0, PT, R7, UR6, PT ;  /* 0x0000000607007c0c */ /* 0x000fc8000bf06070 */
[----:B------:R-:W-:-:S13]  /*4260*/  ISETP.GE.U32.AND.EX P0, PT, R8, UR7, PT, P0 ;  /* 0x0000000708007c0c */ /* 0x000fda000bf06100 */
[----:B------:R-:W-:Y:S05]  /*4270*/  @P0 BRA `(.L_x_91) ;  /* 0x0000001400f40947 */ /* 0x000fea0003800000 */
[----:B------:R-:W-:Y:S01]  /*4280*/  IADD3 R9, PT, PT, -R7, UR6, RZ ;  /* 0x0000000607097c10 */ /* 0x000fe2000fffe1ff */
[----:B------:R-:W0:Y:S01]  /*4290*/  LDCU UR7, c[0x0][0x388] ;  /* 0x00007100ff0777ac */ /* 0x000e220008000800 */
[----:B------:R-:W-:Y:S02]  /*42a0*/  BSSY.RECONVERGENT B1, `(.L_x_91) ;  /* 0x000017a000017945 */ /* 0x000fe40003800200 */
[----:B------:R-:W-:Y:S01]  /*42b0*/  ISETP.GE.AND P0, PT, R6, R9, PT ;  /* 0x000000090600720c */ /* 0x000fe20003f06270 */
[----:B------:R-:W1:-:S12]  /*42c0*/  LDCU.64 UR10, c[0x0][0x380] ;  /* 0x00007000ff0a77ac */ /* 0x000e580008000a00 */
[----:B------:R-:W-:Y:S05]  /*42d0*/  @P0 BRA `(.L_x_93) ;  /* 0x0000001400d80947 */ /* 0x000fea0003800000 */
[----:B------:R-:W-:Y:S01]  /*42e0*/  LOP3.LUT R10, RZ, R6, RZ, 0x33, !PT ;  /* 0x00000006ff0a7212 */ /* 0x000fe200078e33ff */
[----:B------:R-:W-:Y:S03]  /*42f0*/  BSSY.RECONVERGENT B2, `(.L_x_94) ;  /* 0x0000023000027945 */ /* 0x000fe60003800200 */
[----:B------:R-:W-:-:S04]  /*4300*/  IADD3 R11, PT, PT, -R7, UR6, R10 ;  /* 0x00000006070b7c10 */ /* 0x000fc8000fffe10a */
[C---:B------:R-:W-:Y:S02]  /*4310*/  LOP3.LUT R10, R11.reuse, 0x300, RZ, 0xc0, !PT ;  /* 0x000003000b0a7812 */ /* 0x040fe400078ec0ff */
[----:B------:R-:W-:Y:S02]  /*4320*/  ISETP.GE.U32.AND P1, PT, R11, 0x300, PT ;  /* 0x000003000b00780c */ /* 0x000fe40003f26070 */
[----:B------:R-:W-:Y:S01]  /*4330*/  ISETP.NE.AND P0, PT, R10, 0x300, PT ;  /* 0x000003000a00780c */ /* 0x000fe20003f05270 */
[----:B------:R-:W-:-:S12]  /*4340*/  IMAD.MOV.U32 R10, RZ, RZ, R6 ;  /* 0x000000ffff0a7224 */ /* 0x000fd800078e0006 */
[----:B------:R-:W-:Y:S05]  /*4350*/  @!P0 BRA `(.L_x_95) ;  /* 0x0000000000708947 */ /* 0x000fea0003800000 */
[----:B------:R-:W2:Y:S01]  /*4360*/  LDCU.64 UR4, c[0x0][0x380] ;  /* 0x00007000ff0477ac */ /* 0x000ea20008000a00 */
[----:B------:R-:W-:Y:S01]  /*4370*/  IADD3 R24, P0, PT, R6, R7, RZ ;  /* 0x0000000706187210 */ /* 0x000fe20007f1e0ff */
[----:B------:R-:W-:Y:S01]  /*4380*/  IMAD.IADD R20, R18, 0x1, R7 ;  /* 0x0000000112147824 */ /* 0x000fe200078e0207 */
[----:B------:R-:W-:-:S03]  /*4390*/  LEA.HI R10, R11, 0x1, RZ, 0x18 ;  /* 0x000000010b0a7811 */ /* 0x000fc600078fc0ff */
[----:B------:R-:W-:Y:S01]  /*43a0*/  IMAD.X R17, RZ, RZ, R8, P0 ;  /* 0x000000ffff117224 */ /* 0x000fe200000e0608 */
[----:B------:R-:W-:Y:S01]  /*43b0*/  LOP3.LUT R11, R10, 0x3, RZ, 0xc0, !PT ;  /* 0x000000030a0b7812 */ /* 0x000fe200078ec0ff */
[----:B------:R-:W-:-:S04]  /*43c0*/  IMAD.MOV.U32 R10, RZ, RZ, R6 ;  /* 0x000000ffff0a7224 */ /* 0x000fc800078e0006 */
[----:B------:R-:W-:Y:S01]  /*43d0*/  IMAD.MOV R11, RZ, RZ, -R11 ;  /* 0x000000ffff0b7224 */ /* 0x000fe200078e0a0b */
[----:B--2---:R-:W-:-:S04]  /*43e0*/  LEA R21, P0, R24, UR4, 0x3 ;  /* 0x0000000418157c11 */ /* 0x004fc8000f8018ff */
[----:B------:R-:W-:-:S09]  /*43f0*/  LEA.HI.X R24, R24, UR5, R17, 0x3, P0 ;  /* 0x0000000518187c11 */ /* 0x000fd200080f1c11 */
.L_x_96:
        /* <DEDUP_REMOVED lines=18> */
.L_x_95:
[----:B01----:R-:W-:Y:S05]  /*4520*/  BSYNC.RECONVERGENT B2 ;  /* 0x0000000000027941 */ /* 0x003fea0003800200 */
.L_x_94:
        /* <DEDUP_REMOVED lines=8> */
.L_x_99:
        /* <DEDUP_REMOVED lines=13> */
[----:B------:R-:W5:Y:S04]  /*4680*/  LDG.E.64 R20, desc[UR8][R38.64] ;  /* 0x0000000826147981 */ /* 0x000f68000c1e1b00 */
[----:B------:R-:W5:Y:S04]  /*4690*/  LDG.E.64 R34, desc[UR8][R38.64+0x800] ;  /* 0x0008000826227981 */ /* 0x000f68000c1e1b00 */
[----:B------:R-:W5:Y:S01]  /*46a0*/  LDG.E.64 R22, desc[UR8][R38.64+0x1000] ;  /* 0x0010000826167981 */ /* 0x000f62000c1e1b00 */
[----:B------:R-:W-:Y:S02]  /*46b0*/  VIADD R40, R40, UR7 ;  /* 0x0000000728287c36 */ /* 0x000fe40008000000 */
[----:B0-----:R-:W-:Y:S01]  /*46c0*/  VIADD R36, R10, 0x800 ;  /* 0x000008000a247836 */ /* 0x001fe20000000000 */
[----:B------:R0:W5:Y:S04]  /*46d0*/  LDG.E.64 R18, desc[UR8][R38.64+0x1800] ;  /* 0x0018000826127981 */ /* 0x000168000c1e1b00 */
[----:B------:R-:W-:Y:S01]  /*46e0*/  IADD3 R17, P3, PT, R36, R7, RZ ;  /* 0x0000000724117210 */ /* 0x000fe20007f7e0ff */
[----:B--2---:R-:W-:-:S14]  /*46f0*/  DSETP.GEU.AND P2, PT, R26, R12, PT ;  /* 0x0000000c1a00722a */ /* 0x004fdc0003f4e000 */
[----:B------:R-:W-:-:S13]  /*4700*/  @P2 ISETP.GE.AND P1, PT, R40, R3, PT ;  /* 0x000000032800220c */ /* 0x000fda0003f26270 */
[----:B------:R-:W-:-:S06]  /*4710*/  @P2 DSETP.GEU.AND P1, PT, R12, R26, !P1 ;  /* 0x0000001a0c00222a */ /* 0x000fcc0004f2e000 */
[----:B------:R-:W-:Y:S02]  /*4720*/  @P2 FSEL R33, R12, R26, P1 ;  /* 0x0000001a0c212208 */ /* 0x000fe40000800000 */
[----:B------:R-:W-:Y:S01]  /*4730*/  @P2 FSEL R42, R13, R27, P1 ;  /* 0x0000001b0d2a2208 */ /* 0x000fe20000800000 */
[----:B------:R-:W-:Y:S01]  /*4740*/  IMAD.X R26, RZ, RZ, R8, P3 ;  /* 0x000000ffff1a7224 */ /* 0x000fe200018e0608 */
[C---:B------:R-:W-:Y:S01]  /*4750*/  LEA R36, P3, R17.reuse, UR10, 0x3 ;  /* 0x0000000a11247c11 */ /* 0x040fe2000f8618ff */
[----:B------:R-:W-:Y:S02]  /*4760*/  @P2 IMAD.MOV.U32 R12, RZ, RZ, R33 ;  /* 0x000000ffff0c2224 */ /* 0x000fe400078e0021 */
[----:B------:R-:W-:Y:S01]  /*4770*/  @P2 IMAD.MOV.U32 R13, RZ, RZ, R42 ;  /* 0x000000ffff0d2224 */ /* 0x000fe200078e002a */
[----:B------:R-:W-:-:S05]  /*4780*/  LEA.HI.X R37, R17, UR11, R26, 0x3, P3 ;  /* 0x0000000b11257c11 */ /* 0x000fca00098f1c1a */
[----:B---3--:R-:W-:Y:S01]  /*4790*/  DSETP.GEU.AND P3, PT, R30, R12, PT ;  /* 0x0000000c1e00722a */ /* 0x008fe20003f6e000 */
[----:B------:R-:W-:Y:S01]  /*47a0*/  @P2 SEL R3, R3, R40, P1 ;  /* 0x0000002803032207 */ /* 0x000fe20000800000 */
[----:B------:R-:W2:-:S12]  /*47b0*/  LDG.E.64 R26, desc[UR8][R36.64] ;  /* 0x00000008241a7981 */ /* 0x000e98000c1e1b00 */
[----:B0-----:R-:W-:-:S05]  /*47c0*/  @P3 VIADD R38, R40, 0x100 ;  /* 0x0000010028263836 */ /* 0x001fca0000000000 */
        /* <DEDUP_REMOVED lines=18> */
[----:B-----5:R-:W-:-:S14]  /*48f0*/  DSETP.GEU.AND P3, PT, R24, R12, PT ;  /* 0x0000000c1800722a */ /* 0x020fdc0003f6e000 */
        /* <DEDUP_REMOVED lines=8> */
[----:B------:R-:W-:Y:S01]  /*4980*/  VIADD R38, R10, 0xc00 ;  /* 0x00000c000a267836 */ /* 0x000fe20000000000 */
[----:B------:R0:W5:Y:S03]  /*4990*/  LDG.E.64 R24, desc[UR8][R36.64+0x1800] ;  /* 0x0018000824187981 */ /* 0x000166000c1e1b00 */
[----:B------:R-:W-:Y:S01]  /*49a0*/  DSETP.GEU.AND P2, PT, R20, R12, PT ;  /* 0x0000000c1400722a */ /* 0x000fe20003f4e000 */
[----:B------:R-:W-:-:S13]  /*49b0*/  VIADD R40, R32, UR7 ;  /* 0x0000000720287c36 */ /* 0x000fda0008000000 */
[----:B------:R-:W-:Y:S02]  /*49c0*/  @P2 ISETP.GE.AND P1, PT, R40, R3, PT ;  /* 0x000000032800220c */ /* 0x000fe40003f26270 */
[----:B------:R-:W-:-:S11]  /*49d0*/  IADD3 R38, P3, PT, R38, R7, RZ ;  /* 0x0000000726267210 */ /* 0x000fd60007f7e0ff */
        /* <DEDUP_REMOVED lines=8> */
[----:B------:R-:W-:Y:S01]  /*4a60*/  DSETP.GEU.AND P3, PT, R34, R12, PT ;  /* 0x0000000c2200722a */ /* 0x000fe20003f6e000 */
[----:B------:R-:W-:Y:S01]  /*4a70*/  @P2 SEL R3, R3, R40, P1 ;  /* 0x0000002803032207 */ /* 0x000fe20000800000 */
[----:B------:R-:W5:-:S12]  /*4a80*/  LDG.E.64 R20, desc[UR8][R32.64] ;  /* 0x0000000820147981 */ /* 0x000f58000c1e1b00 */
        /* <DEDUP_REMOVED lines=8> */
[----:B------:R-:W5:Y:S04]  /*4b10*/  LDG.E.64 R34, desc[UR8][R32.64+0x800] ;  /* 0x0008000820227981 */ /* 0x000f68000c1e1b00 */
        /* <DEDUP_REMOVED lines=19> */
[----:B------:R-:W-:Y:S01]  /*4c50*/  VIADD R36, R17, UR7 ;  /* 0x0000000711247c36 */ /* 0x000fe20008000000 */
[----:B------:R-:W5:Y:S03]  /*4c60*/  LDG.E.64 R18, desc[UR8][R32.64+0x1800] ;  /* 0x0018000820127981 */ /* 0x000f66000c1e1b00 */
[----:B--2---:R-:W-:-:S14]  /*4c70*/  DSETP.GEU.AND P2, PT, R26, R12, PT ;  /* 0x0000000c1a00722a */ /* 0x004fdc0003f4e000 */
        /* <DEDUP_REMOVED lines=73> */
.L_x_98:
[----:B------:R-:W-:Y:S05]  /*5110*/  BSYNC.RECONVERGENT B2 ;  /* 0x0000000000027941 */ /* 0x000fea0003800200 */
.L_x_97:
        /* <DEDUP_REMOVED lines=17> */
[----:B------:R-:W0:Y:S03]  /*5230*/  LDCU UR4, c[0x0][0x388] ;  /* 0x00007100ff0477ac */ /* 0x000e260008000800 */
[----:B------:R-:W-:-:S05]  /*5240*/  LEA.HI.X R35, R17, UR5, R10, 0x3, P0 ;  /* 0x0000000511237c11 */ /* 0x000fca00080f1c0a */
[----:B------:R-:W5:Y:S04]  /*5250*/  LDG.E.64 R10, desc[UR8][R34.64] ;  /* 0x00000008220a7981 */ /* 0x000f68000c1e1b00 */
[----:B------:R-:W5:Y:S04]  /*5260*/  LDG.E.64 R26, desc[UR8][R34.64+0x800] ;  /* 0x00080008221a7981 */ /* 0x000f68000c1e1b00 */
[----:B------:R-:W5:Y:S01]  /*5270*/  LDG.E.64 R28, desc[UR8][R34.64+0x1000] ;  /* 0x00100008221c7981 */ /* 0x000f62000c1e1b00 */
[----:B0-----:R-:W-:-:S03]  /*5280*/  VIADD R36, R33, UR4 ;  /* 0x0000000421247c36 */ /* 0x001fc60008000000 */
[----:B------:R-:W5:Y:S01]  /*5290*/  LDG.E.64 R30, desc[UR8][R34.64+0x1800] ;  /* 0x00180008221e7981 */ /* 0x000f62000c1e1b00 */
        /* <DEDUP_REMOVED lines=35> */
[----:B------:R-:W-:-:S04]  /*54d0*/  VIADD R18, R17, UR4 ;  /* 0x0000000411127c36 */ /* 0x000fc80008000000 */
        /* <DEDUP_REMOVED lines=34> */
[----:B------:R-:W-:Y:S02]  /*5700*/  VIADD R10, R32, 0x400 ;  /* 0x00000400200a7836 */ /* 0x000fe40000000000 */
[----:B------:R-:W-:Y:S02]  /*5710*/  @P2 IMAD.MOV.U32 R12, RZ, RZ, R11 ;  /* 0x000000ffff0c2224 */ /* 0x000fe400078e000b */
[----:B------:R-:W-:-:S07]  /*5720*/  @P2 IMAD.MOV.U32 R13, RZ, RZ, R30 ;  /* 0x000000ffff0d2224 */ /* 0x000fce00078e001e */
.L_x_101:
[----:B------:R-:W-:Y:S05]  /*5730*/  BSYNC.RECONVERGENT B2 ;  /* 0x0000000000027941 */ /* 0x000fea0003800200 */
.L_x_100:
        /* <DEDUP_REMOVED lines=48> */
.L_x_93:
[----:B01----:R-:W-:Y:S05]  /*5a40*/  BSYNC.RECONVERGENT B1 ;  /* 0x0000000000017941 */ /* 0x003fea0003800200 */
.L_x_91:
[----:B------:R-:W0:Y:S01]  /*5a50*/  SHFL.DOWN PT, R10, R3, 0x1, 0x1f ;  /* 0x08201f00030a7f89 */ /* 0x000e2200000e0000 */
[----:B------:R-:W-:Y:S02]  /*5a60*/  PRMT R7, RZ, 0x7610, R7 ;  /* 0x00007610ff077816 */ /* 0x000fe40000000007 */
[----:B------:R-:W-:Y:S01]  /*5a70*/  ISETP.NE.AND P5, PT, R6, RZ, PT ;  /* 0x000000ff0600720c */ /* 0x000fe20003fa5270 */
[----:B------:R-:W1:Y:S01]  /*5a80*/  S2R R11, SR_LANEID ;  /* 0x00000000000b7919 */ /* 0x000e620000000000 */
        /* <DEDUP_REMOVED lines=43> */
[----:B------:R-:W-:-:S02]  /*5d40*/  ISETP.GT.OR P0, PT, R11, 0x1b, P0 ;  /* 0x0000001b0b00780c */ /* 0x000fc40000704670 */
[----:B------:R-:W-:Y:S02]  /*5d50*/  LOP3.LUT R22, R10, 0xff, RZ, 0xc0, !PT ;  /* 0x000000ff0a167812 */ /* 0x000fe400078ec0ff */
[----:B------:R-:W-:Y:S02]  /*5d60*/  @!P2 PRMT R9, R17, 0x7610, R9 ;  /* 0x000076101109a816 */ /* 0x000fe40000000009 */
[----:B------:R-:W-:Y:S02]  /*5d70*/  PLOP3.LUT P3, PT, P0, P1, PT, 0xf8, 0x8f ;  /* 0x00000000008f781c */ /* 0x000fe40000763f70 */
[----:B------:R-:W-:Y:S02]  /*5d80*/  PRMT R22, R7, 0x7604, R22 ;  /* 0x0000760407167816 */ /* 0x000fe40000000016 */
[----:B------:R-:W-:-:S05]  /*5d90*/  LOP3.LUT R21, R21, 0xff0000, RZ, 0xc0, !PT ;  /* 0x00ff000015157812 */ /* 0x000fca00078ec0ff */
[----:B------:R-:W-:-:S04]  /*5da0*/  IMAD.IADD R21, R22, 0x1, R21 ;  /* 0x0000000116157824 */ /* 0x000fc800078e0215 */
[----:B------:R-:W-:Y:S01]  /*5db0*/  @!P3 IMAD.MOV.U32 R3, RZ, RZ, R20 ;  /* 0x000000ffff03b224 */ /* 0x000fe200078e0014 */
[----:B------:R-:W-:Y:S01]  /*5dc0*/  LOP3.LUT R20, R9, 0xffff, RZ, 0xc0, !PT ;  /* 0x0000ffff09147812 */ /* 0x000fe200078ec0ff */
[----:B------:R-:W-:Y:S02]  /*5dd0*/  @!P3 IMAD.MOV.U32 R12, RZ, RZ, R18 ;  /* 0x000000ffff0cb224 */ /* 0x000fe400078e0012 */
[----:B------:R-:W-:Y:S01]  /*5de0*/  @!P3 IMAD.MOV.U32 R13, RZ, RZ, R19 ;  /* 0x000000ffff0db224 */ /* 0x000fe200078e0013 */
[----:B------:R-:W0:Y:S01]  /*5df0*/  SHFL.DOWN PT, R22, R3, 0x8, 0x1f ;  /* 0x09001f0003167f89 */ /* 0x000e2200000e0000 */
[----:B------:R-:W-:-:S03]  /*5e00*/  IMAD R20, R20, 0x1000000, R21 ;  /* 0x0100000014147824 */ /* 0x000fc600078e0215 */
[----:B------:R-:W-:Y:S04]  /*5e10*/  SHFL.DOWN PT, R18, R12, 0x8, 0x1f ;  /* 0x09001f000c127f89 */ /* 0x000fe800000e0000 */
[----:B------:R-:W1:Y:S04]  /*5e20*/  SHFL.DOWN PT, R20, R20, 0x4, 0x1f ;  /* 0x08801f0014147f89 */ /* 0x000e6800000e0000 */
[----:B------:R-:W2:Y:S01]  /*5e30*/  SHFL.DOWN PT, R19, R13, 0x8, 0x1f ;  /* 0x09001f000d137f89 */ /* 0x000ea200000e0000 */
[----:B0-----:R-:W-:Y:S02]  /*5e40*/  ISETP.GE.AND P1, PT, R22, R3, PT ;  /* 0x000000031600720c */ /* 0x001fe40003f26270 */
[----:B-1----:R-:W-:-:S02]  /*5e50*/  @!P3 SHF.R.U32.HI R17, RZ, 0x8, R20 ;  /* 0x00000008ff11b819 */ /* 0x002fc40000011614 */
[C---:B------:R-:W-:Y:S02]  /*5e60*/  @!P3 PRMT R8, R20.reuse, 0x7632, R8 ;  /* 0x000076321408b816 */ /* 0x040fe40000000008 */
[----:B------:R-:W-:Y:S01]  /*5e70*/  @!P3 PRMT R10, R20, 0x7610, R10 ;  /* 0x00007610140ab816 */ /* 0x000fe2000000000a */
[----:B--2---:R-:W-:Y:S01]  /*5e80*/  DSETP.GT.AND P0, PT, R12, R18, PT ;  /* 0x000000120c00722a */ /* 0x004fe20003f04000 */
[----:B------:R-:W-:Y:S01]  /*5e90*/  @!P3 PRMT R7, R17, 0x7610, R7 ;  /* 0x000076101107b816 */ /* 0x000fe20000000007 */
[----:B------:R-:W-:Y:S01]  /*5ea0*/  IMAD.U32 R21, R8, 0x10000, RZ ;  /* 0x0001000008157824 */ /* 0x000fe200078e00ff */
[----:B------:R-:W-:-:S03]  /*5eb0*/  @!P3 SHF.R.U32.HI R17, RZ, 0x18, R20 ;  /* 0x00000018ff11b819 */ /* 0x000fc60000011614 */
[----:B------:R-:W-:Y:S01]  /*5ec0*/  DSETP.GEU.AND P1, PT, R12, R18, !P1 ;  /* 0x000000120c00722a */ /* 0x000fe20004f2e000 */
[----:B------:R-:W-:Y:S02]  /*5ed0*/  LOP3.LUT R20, R10, 0xff, RZ, 0xc0, !PT ;  /* 0x000000ff0a147812 */ /* 0x000fe400078ec0ff */
[----:B------:R-:W-:Y:S02]  /*5ee0*/  @!P3 PRMT R9, R17, 0x7610, R9 ;  /* 0x000076101109b816 */ /* 0x000fe40000000009 */
[----:B------:R-:W-:Y:S02]  /*5ef0*/  PRMT R20, R7, 0x7604, R20 ;  /* 0x0000760407147816 */ /* 0x000fe40000000014 */
[----:B------:R-:W-:Y:S02]  /*5f00*/  LOP3.LUT R21, R21, 0xff0000, RZ, 0xc0, !PT ;  /* 0x00ff000015157812 */ /* 0x000fe400078ec0ff */
[----:B------:R-:W-:Y:S02]  /*5f10*/  LOP3.LUT R17, R9, 0xffff, RZ, 0xc0, !PT ;  /* 0x0000ffff09117812 */ /* 0x000fe400078ec0ff */
[C---:B------:R-:W-:Y:S01]  /*5f20*/  ISETP.GT.OR P0, PT, R11.reuse, 0x17, P0 ;  /* 0x000000170b00780c */ /* 0x040fe20000704670 */
[----:B------:R-:W-:Y:S01]  /*5f30*/  IMAD.IADD R20, R20, 0x1, R21 ;  /* 0x0000000114147824 */ /* 0x000fe200078e0215 */
[----:B------:R-:W-:-:S02]  /*5f40*/  ISETP.NE.AND P3, PT, R11, RZ, PT ;  /* 0x000000ff0b00720c */ /* 0x000fc40003f65270 */
        /* <DEDUP_REMOVED lines=23> */
[----:B------:R-:W-:-:S04]  /*60c0*/  IMAD.IADD R21, R24, 0x1, R21 ;  /* 0x0000000118157824 */ /* 0x000fc800078e0215 */
[----:B------:R-:W-:Y:S01]  /*60d0*/  IMAD R17, R20, 0x1000000, R21 ;  /* 0x0100000014117824 */ /* 0x000fe200078e0215 */
[----:B------:R-:W-:Y:S02]  /*60e0*/  ISETP.GT.OR P0, PT, R11, 0xf, P0 ;  /* 0x0000000f0b00780c */ /* 0x000fe40000704670 */
[----:B------:R-:W-:Y:S02]  /*60f0*/  @!P3 MOV R20, 0x400 ;  /* 0x000004000014b802 */ /* 0x000fe40000000f00 */
[----:B------:R-:W-:Y:S01]  /*6100*/  @!P3 SHF.R.U32.HI R11, RZ, 0x1, R6 ;  /* 0x00000001ff0bb819 */ /* 0x000fe20000011606 */
[----:B------:R-:W-:Y:S01]  /*6110*/  DSETP.GEU.AND P1, PT, R12, R18, !P1 ;  /* 0x000000120c00722a */ /* 0x000fe20004f2e000 */
[----:B------:R-:W0:Y:S01]  /*6120*/  SHFL.DOWN PT, R17, R17, 0x10, 0x1f ;  /* 0x0a001f0011117f89 */ /* 0x000e2200000e0000 */
[----:B-1----:R-:W-:Y:S02]  /*6130*/  @!P3 LEA R20, R23, R20, 0x18 ;  /* 0x000000141714b211 */ /* 0x002fe400078ec0ff */
[----:B------:R-:W-:-:S02]  /*6140*/  @!P3 LOP3.LUT R11, R11, 0x1f0, RZ, 0xc0, !PT ;  /* 0x000001f00b0bb812 */ /* 0x000fc400078ec0ff */
[----:B------:R-:W-:-:S03]  /*6150*/  PLOP3.LUT P0, PT, P0, P1, PT, 0xf8, 0x8f ;  /* 0x00000000008f781c */ /* 0x000fc60000703f70 */
[----:B------:R-:W-:-:S10]  /*6160*/  @!P3 IMAD.IADD R20, R11, 0x1, R20 ;  /* 0x000000010b14b824 */ /* 0x000fd400078e0214 */
        /* <DEDUP_REMOVED lines=16> */
[----:B0-----:R-:W0:Y:S04]  /*6270*/  LDS.64 R20, [UR4+0x20] ;  /* 0x00002004ff147984 */ /* 0x001e280008000a00 */
[----:B------:R-:W1:Y:S04]  /*6280*/  LDS.64 R24, [UR4+0x18] ;  /* 0x00001804ff187984 */ /* 0x000e680008000a00 */
[----:B------:R-:W2:Y:S04]  /*6290*/  LDS.64 R18, [UR4+0x30] ;  /* 0x00003004ff127984 */ /* 0x000ea80008000a00 */
        /* <DEDUP_REMOVED lines=16> */
[C---:B------:R-:W-:Y:S02]  /*63a0*/  @!P0 PRMT R17, R21.reuse, 0x7771, RZ ;  /* 0x0000777115118816 */ /* 0x040fe400000000ff */
[----:B------:R-:W-:Y:S02]  /*63b0*/  @!P0 PRMT R21, R21, 0x7770, RZ ;  /* 0x0000777015158816 */ /* 0x000fe400000000ff */
[----:B------:R-:W-:-:S02]  /*63c0*/  @!P0 PRMT R9, R6, 0x7610, R9 ;  /* 0x0000761006098816 */ /* 0x000fc40000000009 */
        /* <DEDUP_REMOVED lines=13> */
[----:B------:R-:W-:Y:S02]  /*64a0*/  @!P1 PRMT R17, R19, 0x7771, RZ ;  /* 0x0000777113119816 */ /* 0x000fe400000000ff */
[----:B------:R-:W-:-:S02]  /*64b0*/  @!P1 PRMT R8, R11, 0x7610, R8 ;  /* 0x000076100b089816 */ /* 0x000fc40000000008 */
[----:B------:R-:W-:Y:S02]  /*64c0*/  @!P1 PRMT R7, R17, 0x7610, R7 ;  /* 0x0000761011079816 */ /* 0x000fe40000000007 */
[----:B------:R-:W-:-:S03]  /*64d0*/  @!P1 PRMT R19, R19, 0x7770, RZ ;  /* 0x0000777013139816 */ /* 0x000fc600000000ff */
[----:B-----5:R-:W-:Y:S01]  /*64e0*/  DSETP.GEU.AND P2, PT, R12, R28, !P2 ;  /* 0x0000001c0c00722a */ /* 0x020fe2000574e000 */
[----:B------:R-:W-:-:S05]  /*64f0*/  @!P1 PRMT R10, R19, 0x7610, R10 ;  /* 0x00007610130a9816 */ /* 0x000fca000000000a */
        /* <DEDUP_REMOVED lines=71> */
.L_x_83:
[----:B------:R-:W-:Y:S05]  /*6970*/  BSYNC.RECONVERGENT B0 ;  /* 0x0000000000007941 */ /* 0x000fea0003800200 */
.L_x_64:
[----:B------:R-:W-:Y:S05]  /*6980*/  WARPSYNC.ALL ;  /* 0x0000000000007948 */ /* 0x000fea0003800000 */
        /* <DEDUP_REMOVED lines=24> */
.L_x_102:
        /* <DEDUP_REMOVED lines=15> */
.L_x_1947:


//--------------------- .text._ZN3cub18CUB_300001_SM_10006detail6reduce28DeviceReduceSingleTileKernelINS2_10policy_hubIN4cuda3std3__45tupleIJdiEEEj12larger_tupleIdEE10Policy1000EPS9_SE_iSB_S9_S9_NS7_10__identityEEEvT0_T1_T2_T3_T4_T6_ --------------------------
	.section	.text._ZN3cub18CUB_300001_SM_10006detail6reduce28DeviceReduceSingleTileKernelINS2_10policy_hubIN4cuda3std3__45tupleIJdiEEEj12larger_tupleIdEE10Policy1000EPS9_SE_iSB_S9_S9_NS7_10__identityEEEvT0_T1_T2_T3_T4_T6_,"ax",@progbits
	.align	128
        .global         _ZN3cub18CUB_300001_SM_10006detail6reduce28DeviceReduceSingleTileKernelINS2_10policy_hubIN4cuda3std3__45tupleIJdiEEEj12larger_tupleIdEE10Policy1000EPS9_SE_iSB_S9_S9_NS7_10__identityEEEvT0_T1_T2_T3_T4_T6_
        .type           _ZN3cub18CUB_300001_SM_10006detail6reduce28DeviceReduceSingleTileKernelINS2_10policy_hubIN4cuda3std3__45tupleIJdiEEEj12larger_tupleIdEE10Policy1000EPS9_SE_iSB_S9_S9_NS7_10__identityEEEvT0_T1_T2_T3_T4_T6_,@function
        .size           _ZN3cub18CUB_300001_SM_10006detail6reduce28DeviceReduceSingleTileKernelINS2_10policy_hubIN4cuda3std3__45tupleIJdiEEEj12larger_tupleIdEE10Policy1000EPS9_SE_iSB_S9_S9_NS7_10__identityEEEvT0_T1_T2_T3_T4_T6_,(.L_x_1948 - _ZN3cub18CUB_300001_SM_10006detail6reduce28DeviceReduceSingleTileKernelINS2_10policy_hubIN4cuda3std3__45tupleIJdiEEEj12larger_tupleIdEE10Policy1000EPS9_SE_iSB_S9_S9_NS7_10__identityEEEvT0_T1_T2_T3_T4_T6_)
        .other          _ZN3cub18CUB_300001_SM_10006detail6reduce28DeviceReduceSingleTileKernelINS2_10policy_hubIN4cuda3std3__45tupleIJdiEEEj12larger_tupleIdEE10Policy1000EPS9_SE_iSB_S9_S9_NS7_10__identityEEEvT0_T1_T2_T3_T4_T6_,@"STO_CUDA_ENTRY STV_DEFAULT"
_ZN3cub18CUB_300001_SM_10006detail6reduce28DeviceReduceSingleTileKernelINS2_10policy_hubIN4cuda3std3__45tupleIJdiEEEj12larger_tupleIdEE10Policy1000EPS9_SE_iSB_S9_S9_NS7_10__identityEEEvT0_T1_T2_T3_T4_T6_:
.text._ZN3cub18CUB_300001_SM_10006detail6reduce28DeviceReduceSingleTileKernelINS2_10policy_hubIN4cuda3std3__45tupleIJdiEEEj12larger_tupleIdEE10Policy1000EPS9_SE_iSB_S9_S9_NS7_10__identityEEEvT0_T1_T2_T3_T4_T6_:
        /* <DEDUP_REMOVED lines=35> */
.L_x_103:
        /* <DEDUP_REMOVED lines=43> */
.L_x_110:
        /* <DEDUP_REMOVED lines=23> */
.L_x_109:
[----:B------:R-:W-:Y:S05]  /*0650*/  BSYNC.RECONVERGENT B2 ;  /* 0x0000000000027941 */ /* 0x000fea0003800200 */
.L_x_108:
[----:B------:R-:W-:Y:S05]  /*0660*/  @!P1 BRA `(.L_x_107) ;  /* 0x0000000400009947 */ /* 0x000fea0003800000 */
.L_x_111:
        /* <DEDUP_REMOVED lines=64> */
.L_x_107:
[----:B------:R-:W-:Y:S05]  /*0a70*/  BSYNC.RECONVERGENT B1 ;  /* 0x0000000000017941 */ /* 0x000fea0003800200 */
.L_x_106:
        /* <DEDUP_REMOVED lines=254> */
.L_x_112:
        /* <DEDUP_REMOVED lines=175> */
.L_x_114:
        /* <DEDUP_REMOVED lines=20> */
.L_x_115:
        /* <DEDUP_REMOVED lines=20> */
.L_x_116:
        /* <DEDUP_REMOVED lines=20> */
.L_x_117:
        /* <DEDUP_REMOVED lines=20> */
.L_x_118:
        /* <DEDUP_REMOVED lines=20> */
.L_x_119:
        /* <DEDUP_REMOVED lines=18> */
.L_x_105:
        /* <DEDUP_REMOVED lines=50> */
.L_x_122:
        /* <DEDUP_REMOVED lines=72> */
.L_x_120:
        /* <DEDUP_REMOVED lines=20> */
.L_x_126:
        /* <DEDUP_REMOVED lines=21> */
.L_x_125:
[----:B------:R-:W-:Y:S05]  /*36e0*/  BSYNC.RECONVERGENT B2 ;  /* 0x0000000000027941 */ /* 0x000fea0003800200 */
.L_x_124:
        /* <DEDUP_REMOVED lines=10> */
.L_x_127:
        /* <DEDUP_REMOVED lines=67> */
.L_x_123:
[----:B------:R-:W-:Y:S05]  /*3bc0*/  BSYNC.RECONVERGENT B1 ;  /* 0x0000000000017941 */ /* 0x000fea0003800200 */
.L_x_121:
        /* <DEDUP_REMOVED lines=253> */
.L_x_113:
[----:B------:R-:W-:Y:S05]  /*4ba0*/  BSYNC.RECONVERGENT B0 ;  /* 0x0000000000007941 */ /* 0x000fea0003800200 */
.L_x_104:
        /* <DEDUP_REMOVED lines=24> */
.L_x_128:
        /* <DEDUP_REMOVED lines=13> */
.L_x_1948:


//--------------------- .text._ZN3cub18CUB_300001_SM_10006detail6reduce18DeviceReduceKernelINS2_10policy_hubIN4cuda3std3__45tupleIJdiEEEj12larger_tupleIdEE10Policy1000EN6thrust24THRUST_300001_SM_1000_NS12zip_iteratorINS8_IJNSF_6detail15normal_iteratorINSF_10device_ptrIdEEEENSF_17counting_iteratorIiNSF_11use_defaultESN_SN_EEEEEEEjSB_S9_NS7_10__identityEEEvT0_PT3_T1_NS0_13GridEvenShareISV_EET2_T4_ --------------------------
	.section	.text._ZN3cub18CUB_300001_SM_10006detail6reduce18DeviceReduceKernelINS2_10policy_hubIN4cuda3std3__45tupleIJdiEEEj12larger_tupleIdEE10Policy1000EN6thrust24THRUST_300001_SM_1000_NS12zip_iteratorINS8_IJNSF_6detail15normal_iteratorINSF_10device_ptrIdEEEENSF_17counting_iteratorIiNSF_11use_defaultESN_SN_EEEEEEEjSB_S9_NS7_10__identityEEEvT0_PT3_T1_NS0_13GridEvenShareISV_EET2_T4_,"ax",@progbits
	.align	128
        .global         _ZN3cub18CUB_300001_SM_10006detail6reduce18DeviceReduceKernelINS2_10policy_hubIN4cuda3std3__45tupleIJdiEEEj12larger_tupleIdEE10Policy1000EN6thrust24THRUST_300001_SM_1000_NS12zip_iteratorINS8_IJNSF_6detail15normal_iteratorINSF_10device_ptrIdEEEENSF_17counting_iteratorIiNSF_11use_defaultESN_SN_EEEEEEEjSB_S9_NS7_10__identityEEEvT0_PT3_T1_NS0_13GridEvenShareISV_EET2_T4_
        .type           _ZN3cub18CUB_300001_SM_10006detail6reduce18DeviceReduceKernelINS2_10policy_hubIN4cuda3std3__45tupleIJdiEEEj12larger_tupleIdEE10Policy1000EN6thrust24THRUST_300001_SM_1000_NS12zip_iteratorINS8_IJNSF_6detail15normal_iteratorINSF_10device_ptrIdEEEENSF_17counting_iteratorIiNSF_11use_defaultESN_SN_EEEEEEEjSB_S9_NS7_10__identityEEEvT0_PT3_T1_NS0_13GridEvenShareISV_EET2_T4_,@function
        .size           _ZN3cub18CUB_300001_SM_10006detail6reduce18DeviceReduceKernelINS2_10policy_hubIN4cuda3std3__45tupleIJdiEEEj12larger_tupleIdEE10Policy1000EN6thrust24THRUST_300001_SM_1000_NS12zip_iteratorINS8_IJNSF_6detail15normal_iteratorINSF_10device_ptrIdEEEENSF_17counting_iteratorIiNSF_11use_defaultESN_SN_EEEEEEEjSB_S9_NS7_10__identityEEEvT0_PT3_T1_NS0_13GridEvenShareISV_EET2_T4_,(.L_x_1949 - _ZN3cub18CUB_300001_SM_10006detail6reduce18DeviceReduceKernelINS2_10policy_hubIN4cuda3std3__45tupleIJdiEEEj12larger_tupleIdEE10Policy1000EN6thrust24THRUST_300001_SM_1000_NS12zip_iteratorINS8_IJNSF_6detail15normal_iteratorINSF_10device_ptrIdEEEENSF_17counting_iteratorIiNSF_11use_defaultESN_SN_EEEEEEEjSB_S9_NS7_10__identityEEEvT0_PT3_T1_NS0_13GridEvenShareISV_EET2_T4_)
        .other          _ZN3cub18CUB_300001_SM_10006detail6reduce18DeviceReduceKernelINS2_10policy_hubIN4cuda3std3__45tupleIJdiEEEj12larger_tupleIdEE10Policy1000EN6thrust24THRUST_300001_SM_1000_NS12zip_iteratorINS8_IJNSF_6detail15normal_iteratorINSF_10device_ptrIdEEEENSF_17counting_iteratorIiNSF_11use_defaultESN_SN_EEEEEEEjSB_S9_NS7_10__identityEEEvT0_PT3_T1_NS0_13GridEvenShareISV_EET2_T4_,@"STO_CUDA_ENTRY STV_DEFAULT"
_ZN3cub18CUB_300001_SM_10006detail6reduce18DeviceReduceKernelINS2_10policy_hubIN4cuda3std3__45tupleIJdiEEEj12larger_tupleIdEE10Policy1000EN6thrust24THRUST_300001_SM_1000_NS12zip_iteratorINS8_IJNSF_6detail15normal_iteratorINSF_10device_ptrIdEEEENSF_17counting_iteratorIiNSF_11use_defaultESN_SN_EEEEEEEjSB_S9_NS7_10__identityEEEvT0_PT3_T1_NS0_13GridEvenShareISV_EET2_T4_:
.text._ZN3cub18CUB_300001_SM_10006detail6reduce18DeviceReduceKernelINS2_10policy_hubIN4cuda3std3__45tupleIJdiEEEj12larger_tupleIdEE10Policy1000EN6thrust24THRUST_300001_SM_1000_NS12zip_iteratorINS8_IJNSF_6detail15normal_iteratorINSF_10device_ptrIdEEEENSF_17counting_iteratorIiNSF_11use_defaultESN_SN_EEEEEEEjSB_S9_NS7_10__identityEEEvT0_PT3_T1_NS0_13GridEvenShareISV_EET2_T4_:
[----:B------:R-:W-:Y:S01]  /*0000*/  LDC R1, c[0x0][0x37c] ;  /* 0x0000df00ff017b82 */ /* 0x000fe20000000800 */
[----:B------:R-:W0:Y:S07]  /*0010*/  S2R R4, SR_CTAID.X ;  /* 0x0000000000047919 */ /* 0x000e2e0000002500 */
[----:B------:R-:W0:Y:S01]  /*0020*/  LDC R9, c[0x0][0x3b0] ;  /* 0x0000ec00ff097b82 */ /* 0x000e220000000800 */
[----:B------:R-:W1:Y:S01]  /*0030*/  LDCU.64 UR6, c[0x0][0x358] ;  /* 0x00006b00ff0677ac */ /* 0x000e620008000a00 */
[----:B------:R-:W-:Y:S01]  /*0040*/  BSSY.RECONVERGENT B0, `(.L_x_129) ;  /* 0x000030e000007945 */ /* 0x000fe20003800200 */
[----:B0-----:R-:W-:-:S05]  /*0050*/  IMAD R16, R4, -0x400, R9 ;  /* 0xfffffc0004107824 */ /* 0x001fca00078e0209 */
[----:B------:R-:W-:-:S13]  /*0060*/  ISETP.GT.U32.AND P0, PT, R16, 0x3ff, PT ;  /* 0x000003ff1000780c */ /* 0x000fda0003f04070 */
[----:B-1----:R-:W-:Y:S05]  /*0070*/  @P0 BRA `(.L_x_130) ;  /* 0x0000001800e00947 */ /* 0x002fea0003800000 */
[----:B------:R-:W0:Y:S01]  /*0080*/  S2R R5, SR_TID.X ;  /* 0x0000000000057919 */ /* 0x000e220000002100 */
[----:B------:R-:W-:Y:S01]  /*0090*/  BSSY.RECONVERGENT B1, `(.L_x_131) ;  /* 0x000000d000017945 */ /* 0x000fe20003800200 */
[----:B------:R-:W-:Y:S01]  /*00a0*/  IMAD.MOV.U32 R0, RZ, RZ, RZ ;  /* 0x000000ffff007224 */ /* 0x000fe200078e00ff */
[----:B------:R-:W-:Y:S02]  /*00b0*/  CS2R R2, SRZ ;  /* 0x0000000000027805 */ /* 0x000fe4000001ff00 */
[----:B0-----:R-:W-:Y:S01]  /*00c0*/  ISETP.GE.U32.AND P0, PT, R5, R16, PT ;  /* 0x000000100500720c */ /* 0x001fe20003f06070 */
[----:B------:R-:W-:-:S12]  /*00d0*/  IMAD.MOV.U32 R11, RZ, RZ, R5 ;  /* 0x000000ffff0b7224 */ /* 0x000fd800078e0005 */
[----:B------:R-:W-:Y:S05]  /*00e0*/  @P0 BRA `(.L_x_132) ;  /* 0x00000000001c0947 */ /* 0x000fea0003800000 */
[----:B------:R-:W0:Y:S01]  /*00f0*/  LDC.64 R2, c[0x0][0x380] ;  /* 0x0000e000ff027b82 */ /* 0x000e220000000a00 */
[----:B------:R-:W-:Y:S01]  /*0100*/  IMAD R7, R4, 0x400, R5 ;  /* 0x0000040004077824 */ /* 0x000fe200078e0205 */
[----:B------:R-:W1:Y:S03]  /*0110*/  LDCU UR4, c[0x0][0x388] ;  /* 0x00007100ff0477ac */ /* 0x000e660008000800 */
[----:B0-----:R-:W-:-:S06]  /*0120*/  IMAD.WIDE.U32 R2, R7, 0x8, R2 ;  /* 0x0000000807027825 */ /* 0x001fcc00078e0002 */
[----:B------:R-:W5:Y:S01]  /*0130*/  LDG.E.64 R2, desc[UR6][R2.64] ;  /* 0x0000000602027981 */ /* 0x000f62000c1e1b00 */
[----:B------:R-:W-:Y:S02]  /*0140*/  VIADD R11, R5, 0x100 ;  /* 0x00000100050b7836 */ /* 0x000fe40000000000 */
[----:B-1----:R-:W-:-:S07]  /*0150*/  VIADD R0, R7, UR4 ;  /* 0x0000000407007c36 */ /* 0x002fce0008000000 */
.L_x_132:
[----:B------:R-:W-:Y:S05]  /*0160*/  BSYNC.RECONVERGENT B1 ;  /* 0x0000000000017941 */ /* 0x000fea0003800200 */
.L_x_131:
[----:B------:R-:W-:Y:S01]  /*0170*/  ISETP.GE.U32.AND P0, PT, R11, R16, PT ;  /* 0x000000100b00720c */ /* 0x000fe20003f06070 */
[----:B------:R-:W-:-:S12]  /*0180*/  BSSY.RECONVERGENT B1, `(.L_x_133) ;  /* 0x000005f000017945 */ /* 0x000fd80003800200 */
[----:B------:R-:W-:Y:S05]  /*0190*/  @P0 BRA `(.L_x_134) ;  /* 0x0000000400740947 */ /* 0x000fea0003800000 */
[----:B------:R-:W-:Y:S01]  /*01a0*/  LOP3.LUT R6, RZ, R11, RZ, 0x33, !PT ;  /* 0x0000000bff067212 */ /* 0x000fe200078e33ff */
[----:B------:R-:W-:Y:S04]  /*01b0*/  BSSY.RECONVERGENT B2, `(.L_x_135) ;  /* 0x0000045000027945 */ /* 0x000fe80003800200 */
[----:B------:R-:W-:-:S04]  /*01c0*/  IMAD.IADD R9, R6, 0x1, R9 ;  /* 0x0000000106097824 */ /* 0x000fc800078e0209 */
[----:B------:R-:W-:-:S05]  /*01d0*/  IMAD R9, R4, -0x400, R9 ;  /* 0xfffffc0004097824 */ /* 0x000fca00078e0209 */
[C---:B------:R-:W-:Y:S02]  /*01e0*/  ISETP.GE.U32.AND P0, PT, R9.reuse, 0x300, PT ;  /* 0x000003000900780c */ /* 0x040fe40003f06070 */
[----:B------:R-:W-:-:S04]  /*01f0*/  LEA.HI R9, R9, 0x1, RZ, 0x18 ;  /* 0x0000000109097811 */ /* 0x000fc800078fc0ff */
[----:B------:R-:W-:-:S07]  /*0200*/  LOP3.LUT R17, R9, 0x3, RZ, 0xc0, !PT ;  /* 0x0000000309117812 */ /* 0x000fce00078ec0ff */
[----:B------:R-:W-:Y:S05]  /*0210*/  @!P0 BRA `(.L_x_136) ;  /* 0x0000000000f88947 */ /* 0x000fea0003800000 */
[----:B------:R-:W0:Y:S01]  /*0220*/  LDC.64 R6, c[0x0][0x380] ;  /* 0x0000e000ff067b82 */ /* 0x000e220000000a00 */
[----:B------:R-:W1:Y:S01]  /*0230*/  LDCU UR4, c[0x0][0x388] ;  /* 0x00007100ff0477ac */ /* 0x000e620008000800 */
[----:B------:R-:W-:Y:S01]  /*0240*/  LOP3.LUT R20, R9, 0x1fffffc, RZ, 0xc0, !PT ;  /* 0x01fffffc09147812 */ /* 0x000fe200078ec0ff */
[----:B------:R-:W-:Y:S01]  /*0250*/  IMAD R19, R4, 0x400, R11 ;  /* 0x0000040004137824 */ /* 0x000fe200078e020b */
[----:B------:R-:W-:Y:S01]  /*0260*/  BSSY.RECONVERGENT B3, `(.L_x_137) ;  /* 0x0000038000037945 */ /* 0x000fe20003800200 */
[----:B------:R-:W-:Y:S02]  /*0270*/  VIADD R18, R11, 0x200 ;  /* 0x000002000b127836 */ /* 0x000fe40000000000 */
[----:B------:R-:W-:Y:S02]  /*0280*/  IMAD.MOV R20, RZ, RZ, -R20 ;  /* 0x000000ffff147224 */ /* 0x000fe400078e0a14 */
[----:B-1----:R-:W-:-:S07]  /*0290*/  VIADD R21, R19, UR4 ;  /* 0x0000000413157c36 */ /* 0x002fce0008000000 */
.L_x_138:
[----:B0-----:R-:W-:-:S06]  /*02a0*/  IMAD.WIDE.U32 R8, R19, 0x8, R6 ;  /* 0x0000000813087825 */ /* 0x001fcc00078e0006 */
[----:B------:R-:W2:Y:S01]  /*02b0*/  LDG.E.64 R8, desc[UR6][R8.64] ;  /* 0x0000000608087981 */ /* 0x000ea2000c1e1b00 */
[----:B------:R-:W-:-:S04]  /*02c0*/  VIADD R11, R19, 0x100 ;  /* 0x00000100130b7836 */ /* 0x000fc80000000000 */
[----:B------:R-:W-:-:S06]  /*02d0*/  IMAD.WIDE.U32 R10, R11, 0x8, R6 ;  /* 0x000000080b0a7825 */ /* 0x000fcc00078e0006 */
[----:B------:R-:W3:Y:S01]  /*02e0*/  LDG.E.64 R10, desc[UR6][R10.64] ;  /* 0x000000060a0a7981 */ /* 0x000ee2000c1e1b00 */
[----:B------:R-:W-:-:S04]  /*02f0*/  VIADD R13, R19, 0x200 ;  /* 0x00000200130d7836 */ /* 0x000fc80000000000 */
[----:B------:R-:W-:-:S06]  /*0300*/  IMAD.WIDE.U32 R12, R13, 0x8, R6 ;  /* 0x000000080d0c7825 */ /* 0x000fcc00078e0006 */
[----:B------:R-:W4:Y:S01]  /*0310*/  LDG.E.64 R12, desc[UR6][R12.64] ;  /* 0x000000060c0c7981 */ /* 0x000f22000c1e1b00 */
[----:B------:R-:W-:-:S04]  /*0320*/  VIADD R15, R19, 0x300 ;  /* 0x00000300130f7836 */ /* 0x000fc80000000000 */
[----:B------:R-:W-:-:S06]  /*0330*/  IMAD.WIDE.U32 R14, R15, 0x8, R6 ;  /* 0x000000080f0e7825 */ /* 0x000fcc00078e0006 */
[----:B------:R-:W4:Y:S01]  /*0340*/  LDG.E.64 R14, desc[UR6][R14.64] ;  /* 0x000000060e0e7981 */ /* 0x000f22000c1e1b00 */
        /* <DEDUP_REMOVED lines=41> */
[----:B------:R-:W-:Y:S05]  /*05e0*/  BSYNC.RECONVERGENT B3 ;  /* 0x0000000000037941 */ /* 0x000fea0003800200 */
.L_x_137:
[----:B------:R-:W-:-:S07]  /*05f0*/  VIADD R11, R18, 0xfffffe00 ;  /* 0xfffffe00120b7836 */ /* 0x000fce0000000000 */
.L_x_136:
[----:B------:R-:W-:Y:S05]  /*0600*/  BSYNC.RECONVERGENT B2 ;  /* 0x0000000000027941 */ /* 0x000fea0003800200 */
.L_x_135:
[----:B------:R-:W-:-:S13]  /*0610*/  ISETP.NE.AND P0, PT, R17, RZ, PT ;  /* 0x000000ff1100720c */ /* 0x000fda0003f05270 */
[----:B------:R-:W-:Y:S05]  /*0620*/  @!P0 BRA `(.L_x_134) ;  /* 0x0000000000508947 */ /* 0x000fea0003800000 */
[----:B------:R-:W0:Y:S01]  /*0630*/  LDC.64 R6, c[0x0][0x380] ;  /* 0x0000e000ff067b82 */ /* 0x000e220000000a00 */
[----:B------:R-:W1:Y:S01]  /*0640*/  LDCU UR4, c[0x0][0x388] ;  /* 0x00007100ff0477ac */ /* 0x000e620008000800 */
[----:B------:R-:W-:Y:S02]  /*0650*/  IMAD R11, R4, 0x400, R11 ;  /* 0x00000400040b7824 */ /* 0x000fe400078e020b */
[----:B------:R-:W-:Y:S02]  /*0660*/  IMAD.MOV R17, RZ, RZ, -R17 ;  /* 0x000000ffff117224 */ /* 0x000fe400078e0a11 */
[----:B-1----:R-:W-:-:S07]  /*0670*/  VIADD R13, R11, UR4 ;  /* 0x000000040b0d7c36 */ /* 0x002fce0008000000 */
.L_x_139:
[----:B0-----:R-:W-:-:S06]  /*0680*/  IMAD.WIDE.U32 R8, R11, 0x8, R6 ;  /* 0x000000080b087825 */ /* 0x001fcc00078e0006 */
        /* <DEDUP_REMOVED lines=14> */
.L_x_134:
[----:B------:R-:W-:Y:S05]  /*0770*/  BSYNC.RECONVERGENT B1 ;  /* 0x0000000000017941 */ /* 0x000fea0003800200 */
.L_x_133:
        /* <DEDUP_REMOVED lines=75> */
[----:B---3--:R-:W-:Y:S01]  /*0c30*/  LDS.64 R8, [R5+0x28] ;  /* 0x0000280005087984 */ /* 0x008fe20000000a00 */
        /* <DEDUP_REMOVED lines=68> */
.L_x_140:
        /* <DEDUP_REMOVED lines=95> */
[----:B--2---:R-:W-:Y:S01]  /*1670*/  @P4 SEL R0, R0, R5, P0 ;  /* 0x0000000500004207 */ /* 0x004fe20000000000 */
[----:B------:R-:W-:Y:S02]  /*1680*/  @P4 IMAD.MOV.U32 R2, RZ, RZ, R6 ;  /* 0x000000ffff024224 */ /* 0x000fe400078e0006 */
[----:B------:R-:W-:-:S07]  /*1690*/  @P4 IMAD.MOV.U32 R3, RZ, RZ, R7 ;  /* 0x000000ffff034224 */ /* 0x000fce00078e0007 */
.L_x_142:
        /* <DEDUP_REMOVED lines=15> */
.L_x_143:
        /* <DEDUP_REMOVED lines=15> */
.L_x_144:
        /* <DEDUP_REMOVED lines=14> */
.L_x_145:
        /* <DEDUP_REMOVED lines=14> */
.L_x_146:
        /* <DEDUP_REMOVED lines=14> */
.L_x_147:
        /* <DEDUP_REMOVED lines=10> */
[----:B--2---:R-:W-:Y:S02]  /*1bc0*/  FSEL R2, R2, R6, P0 ;  /* 0x0000000602027208 */ /* 0x004fe40000000000 */
[----:B------:R-:W-:Y:S02]  /*1bd0*/  FSEL R3, R3, R7, P0 ;  /* 0x0000000703037208 */ /* 0x000fe40000000000 */
[----:B------:R-:W-:Y:S01]  /*1be0*/  SEL R0, R0, R5, P0 ;  /* 0x0000000500007207 */ /* 0x000fe20000000000 */
[----:B------:R-:W-:Y:S06]  /*1bf0*/  BRA `(.L_x_141) ;  /* 0x0000001400487947 */ /* 0x000fec0003800000 */
.L_x_130:
[----:B------:R-:W0:Y:S01]  /*1c00*/  S2R R5, SR_TID.X ;  /* 0x0000000000057919 */ /* 0x000e220000002100 */
[----:B------:R-:W1:Y:S01]  /*1c10*/  LDC.64 R2, c[0x0][0x380] ;  /* 0x0000e000ff027b82 */ /* 0x000e620000000a00 */
[----:B------:R-:W2:Y:S01]  /*1c20*/  LDCU UR4, c[0x0][0x388] ;  /* 0x00007100ff0477ac */ /* 0x000ea20008000800 */
[----:B0-----:R-:W-:-:S04]  /*1c30*/  IMAD R17, R4, 0x400, R5 ;  /* 0x0000040004117824 */ /* 0x001fc800078e0205 */
[----:B-1----:R-:W-:-:S05]  /*1c40*/  IMAD.WIDE.U32 R14, R17, 0x8, R2 ;  /* 0x00000008110e7825 */ /* 0x002fca00078e0002 */
[----:B------:R-:W3:Y:S04]  /*1c50*/  LDG.E.64 R2, desc[UR6][R14.64] ;  /* 0x000000060e027981 */ /* 0x000ee8000c1e1b00 */
[----:B------:R-:W3:Y:S04]  /*1c60*/  LDG.E.64 R12, desc[UR6][R14.64+0x800] ;  /* 0x000800060e0c7981 */ /* 0x000ee8000c1e1b00 */
[----:B------:R-:W4:Y:S04]  /*1c70*/  LDG.E.64 R10, desc[UR6][R14.64+0x1000] ;  /* 0x001000060e0a7981 */ /* 0x000f28000c1e1b00 */
[----:B------:R-:W5:Y:S01]  /*1c80*/  LDG.E.64 R6, desc[UR6][R14.64+0x1800] ;  /* 0x001800060e067981 */ /* 0x000f62000c1e1b00 */
[----:B--2---:R-:W-:Y:S01]  /*1c90*/  VIADD R17, R17, UR4 ;  /* 0x0000000411117c36 */ /* 0x004fe20008000000 */
[----:B---3--:R-:W-:-:S14]  /*1ca0*/  DSETP.GEU.AND P1, PT, R12, R2, PT ;  /* 0x000000020c00722a */ /* 0x008fdc0003f2e000 */
        /* <DEDUP_REMOVED lines=18> */
[----:B------:R-:W0:Y:S04]  /*1dd0*/  LDC R11, c[0x0][0x3b4] ;  /* 0x0000ed00ff0b7b82 */ /* 0x000e280000000800 */
[----:B-----5:R-:W-:-:S14]  /*1de0*/  DSETP.GEU.AND P1, PT, R6, R2, PT ;  /* 0x000000020600722a */ /* 0x020fdc0003f2e000 */
[----:B------:R-:W-:-:S05]  /*1df0*/  @P1 VIADD R13, R17, 0x300 ;  /* 0x00000300110d1836 */ /* 0x000fca0000000000 */
[----:B------:R-:W-:Y:S01]  /*1e00*/  @P1 ISETP.GE.AND P0, PT, R13, R0, PT ;  /* 0x000000000d00120c */ /* 0x000fe20003f06270 */
[----:B0-----:R-:W-:-:S05]  /*1e10*/  IMAD.SHL.U32 R11, R11, 0x400, RZ ;  /* 0x000004000b0b7824 */ /* 0x001fca00078e00ff */
[----:B------:R-:W-:-:S07]  /*1e20*/  ISETP.GE.U32.AND P2, PT, R16, R11, PT ;  /* 0x0000000b1000720c */ /* 0x000fce0003f46070 */
[----:B------:R-:W-:-:S06]  /*1e30*/  @P1 DSETP.GEU.AND P0, PT, R2, R6, !P0 ;  /* 0x000000060200122a */ /* 0x000fcc000470e000 */
[----:B------:R-:W-:Y:S02]  /*1e40*/  @P1 FSEL R6, R2, R6, P0 ;  /* 0x0000000602061208 */ /* 0x000fe40000000000 */
[----:B------:R-:W-:Y:S02]  /*1e50*/  @P1 FSEL R7, R3, R7, P0 ;  /* 0x0000000703071208 */ /* 0x000fe40000000000 */
[----:B------:R-:W-:Y:S01]  /*1e60*/  @P1 SEL R0, R0, R13, P0 ;  /* 0x0000000d00001207 */ /* 0x000fe20000000000 */
[----:B------:R-:W-:Y:S02]  /*1e70*/  @P1 IMAD.MOV.U32 R2, RZ, RZ, R6 ;  /* 0x000000ffff021224 */ /* 0x000fe400078e0006 */
[----:B------:R-:W-:Y:S01]  /*1e80*/  @P1 IMAD.MOV.U32 R3, RZ, RZ, R7 ;  /* 0x000000ffff031224 */ /* 0x000fe200078e0007 */
[----:B------:R-:W-:Y:S06]  /*1e90*/  @!P2 BRA `(.L_x_148) ;  /* 0x000000080068a947 */ /* 0x000fec0003800000 */
[----:B------:R-:W0:Y:S01]  /*1ea0*/  LDC R18, c[0x0][0x3b0] ;  /* 0x0000ec00ff127b82 */ /* 0x000e220000000800 */
[----:B------:R-:W-:Y:S01]  /*1eb0*/  IMAD R10, R4, 0x400, R11 ;  /* 0x00000400040a7824 */ /* 0x000fe200078e020b */
[----:B------:R-:W1:Y:S01]  /*1ec0*/  LDCU UR5, c[0x0][0x388] ;  /* 0x00007100ff0577ac */ /* 0x000e620008000800 */
[----:B------:R-:W-:-:S05]  /*1ed0*/  VIADD R19, R9, 0xfffffc00 ;  /* 0xfffffc0009137836 */ /* 0x000fca0000000000 */
[----:B------:R-:W2:Y:S01]  /*1ee0*/  LDC.64 R6, c[0x0][0x380] ;  /* 0x0000e000ff067b82 */ /* 0x000ea20000000a00 */
[----:B------:R-:W-:-:S13]  /*1ef0*/  ISETP.GT.U32.AND P0, PT, R10, R19, PT ;  /* 0x000000130a00720c */ /* 0x000fda0003f04070 */
[----:B-1----:R-:W-:Y:S05]  /*1f00*/  @P0 BRA `(.L_x_149) ;  /* 0x0000000000c80947 */ /* 0x002fea0003800000 */
.L_x_150:
[----:B------:R-:W-:-:S04]  /*1f10*/  IMAD.IADD R23, R5, 0x1, R10 ;  /* 0x0000000105177824 */ /* 0x000fc800078e020a */
[----:B--2---:R-:W-:-:S05]  /*1f20*/  IMAD.WIDE.U32 R20, R23, 0x8, R6 ;  /* 0x0000000817147825 */ /* 0x004fca00078e0006 */
[----:B------:R-:W2:Y:S04]  /*1f30*/  LDG.E.64 R8, desc[UR6][R20.64] ;  /* 0x0000000614087981 */ /* 0x000ea8000c1e1b00 */
[----:B------:R-:W3:Y:S04]  /*1f40*/  LDG.E.64 R12, desc[UR6][R20.64+0x800] ;  /* 0x00080006140c7981 */ /* 0x000ee8000c1e1b00 */
[----:B------:R-:W4:Y:S04]  /*1f50*/  LDG.E.64 R14, desc[UR6][R20.64+0x1000] ;  /* 0x00100006140e7981 */ /* 0x000f28000c1e1b00 */
[----:B------:R-:W5:Y:S01]  /*1f60*/  LDG.E.64 R16, desc[UR6][R20.64+0x1800] ;  /* 0x0018000614107981 */ /* 0x000f62000c1e1b00 */
[----:B------:R-:W-:-:S02]  /*1f70*/  UMOV UR4, UR5 ;  /* 0x0000000500047c82 */ /* 0x000fc40008000000 */
[----:B------:R-:W-:Y:S01]  /*1f80*/  VIADD R23, R23, UR4 ;  /* 0x0000000417177c36 */ /* 0x000fe20008000000 */
        /* <DEDUP_REMOVED lines=26> */
[----:B0-----:R-:W-:-:S04]  /*2130*/  IMAD.MOV.U32 R9, RZ, RZ, R18 ;  /* 0x000000ffff097224 */ /* 0x001fc800078e0012 */
[----:B-----5:R-:W-:Y:S01]  /*2140*/  DSETP.GEU.AND P2, PT, R16, R2, PT ;  /* 0x000000021000722a */ /* 0x020fe20003f4e000 */
[----:B------:R-:W-:-:S05]  /*2150*/  IMAD.IADD R8, R9, 0x1, -R10 ;  /* 0x0000000109087824 */ /* 0x000fca00078e0a0a */
[----:B------:R-:W-:-:S08]  /*2160*/  ISETP.GE.U32.AND P1, PT, R8, R11, PT ;  /* 0x0000000b0800720c */ /* 0x000fd00003f26070 */
        /* <DEDUP_REMOVED lines=9> */
[----:B------:R-:W-:-:S05]  /*2200*/  IMAD.IADD R10, R10, 0x1, R11 ;  /* 0x000000010a0a7824 */ /* 0x000fca00078e020b */
[----:B------:R-:W-:-:S13]  /*2210*/  ISETP.GT.U32.AND P0, PT, R10, R19, PT ;  /* 0x000000130a00720c */ /* 0x000fda0003f04070 */
[----:B------:R-:W-:Y:S05]  /*2220*/  @!P0 BRA `(.L_x_150) ;  /* 0xfffffffc00388947 */ /* 0x000fea000383ffff */
.L_x_149:
[----:B------:R-:W-:-:S13]  /*2230*/  ISETP.GE.U32.AND P0, PT, R10, R9, PT ;  /* 0x000000090a00720c */ /* 0x000fda0003f06070 */
[----:B------:R-:W-:Y:S05]  /*2240*/  @P0 BRA `(.L_x_148) ;  /* 0x00000004007c0947 */ /* 0x000fea0003800000 */
[----:B------:R-:W-:Y:S01]  /*2250*/  IMAD.IADD R8, R9, 0x1, -R10 ;  /* 0x0000000109087824 */ /* 0x000fe200078e0a0a */
[----:B------:R-:W-:Y:S04]  /*2260*/  BSSY.RECONVERGENT B1, `(.L_x_148) ;  /* 0x000005d000017945 */ /* 0x000fe80003800200 */
[----:B------:R-:W-:-:S13]  /*2270*/  ISETP.GE.AND P0, PT, R5, R8, PT ;  /* 0x000000080500720c */ /* 0x000fda0003f06270 */
[----:B------:R-:W-:Y:S05]  /*2280*/  @P0 BRA `(.L_x_151) ;  /* 0x0000000400680947 */ /* 0x000fea0003800000 */
[----:B--2---:R-:W-:Y:S01]  /*2290*/  LOP3.LUT R6, RZ, R5, RZ, 0x33, !PT ;  /* 0x00000005ff067212 */ /* 0x004fe200078e33ff */
[----:B------:R-:W-:Y:S01]  /*22a0*/  BSSY.RECONVERGENT B2, `(.L_x_152) ;  /* 0x000001e000027945 */ /* 0x000fe20003800200 */
[----:B------:R-:W-:Y:S02]  /*22b0*/  IMAD.MOV.U32 R11, RZ, RZ, R5 ;  /* 0x000000ffff0b7224 */ /* 0x000fe400078e0005 */
[----:B------:R-:W-:-:S04]  /*22c0*/  IADD3 R9, PT, PT, -R10, R9, R6 ;  /* 0x000000090a097210 */ /* 0x000fc80007ffe106 */
[C---:B------:R-:W-:Y:S02]  /*22d0*/  LOP3.LUT R6, R9.reuse, 0x300, RZ, 0xc0, !PT ;  /* 0x0000030009067812 */ /* 0x040fe400078ec0ff */
[----:B------:R-:W-:Y:S02]  /*22e0*/  ISETP.GE.U32.AND P2, PT, R9, 0x300, PT ;  /* 0x000003000900780c */ /* 0x000fe40003f46070 */
[----:B------:R-:W-:-:S13]  /*22f0*/  ISETP.NE.AND P0, PT, R6, 0x300, PT ;  /* 0x000003000600780c */ /* 0x000fda0003f05270 */
[----:B------:R-:W-:Y:S05]  /*2300*/  @!P0 BRA `(.L_x_153) ;  /* 0x00000000005c8947 */ /* 0x000fea0003800000 */
[----:B------:R-:W1:Y:S01]  /*2310*/  LDC.64 R6, c[0x0][0x380] ;  /* 0x0000e000ff067b82 */ /* 0x000e620000000a00 */
[----:B------:R-:W-:Y:S01]  /*2320*/  LEA.HI R9, R9, 0x1, RZ, 0x18 ;  /* 0x0000000109097811 */ /* 0x000fe200078fc0ff */
[----:B------:R-:W-:Y:S02]  /*2330*/  IMAD.IADD R15, R5, 0x1, R10 ;  /* 0x00000001050f7824 */ /* 0x000fe400078e020a */
[----:B------:R-:W-:Y:S01]  /*2340*/  IMAD.MOV.U32 R11, RZ, RZ, R5 ;  /* 0x000000ffff0b7224 */ /* 0x000fe200078e0005 */
[----:B------:R-:W-:Y:S01]  /*2350*/  LOP3.LUT R9, R9, 0x3, RZ, 0xc0, !PT ;  /* 0x0000000309097812 */ /* 0x000fe200078ec0ff */
[----:B------:R-:W-:-:S04]  /*2360*/  VIADD R17, R15, UR4 ;  /* 0x000000040f117c36 */ /* 0x000fc80008000000 */
[----:B------:R-:W-:-:S07]  /*2370*/  IMAD.MOV R9, RZ, RZ, -R9 ;  /* 0x000000ffff097224 */ /* 0x000fce00078e0a09 */
.L_x_154:
[----:B-1----:R-:W-:-:S06]  /*2380*/  IMAD.WIDE.U32 R12, R15, 0x8, R6 ;  /* 0x000000080f0c7825 */ /* 0x002fcc00078e0006 */
[----:B------:R-:W2:Y:S01]  /*2390*/  LDG.E.64 R12, desc[UR6][R12.64] ;  /* 0x000000060c0c7981 */ /* 0x000ea2000c1e1b00 */
[----:B------:R-:W-:Y:S02]  /*23a0*/  VIADD R9, R9, 0x1 ;  /* 0x0000000109097836 */ /* 0x000fe40000000000 */
[----:B------:R-:W-:Y:S02]  /*23b0*/  VIADD R11, R11, 0x100 ;  /* 0x000001000b0b7836 */ /* 0x000fe40000000000 */
[----:B------:R-:W-:Y:S01]  /*23c0*/  VIADD R15, R15, 0x100 ;  /* 0x000001000f0f7836 */ /* 0x000fe20000000000 */
[----:B------:R-:W-:Y:S01]  /*23d0*/  ISETP.NE.AND P3, PT, R9, RZ, PT ;  /* 0x000000ff0900720c */ /* 0x000fe20003f65270 */
        /* <DEDUP_REMOVED lines=10> */
.L_x_153:
[----:B------:R-:W-:Y:S05]  /*2480*/  BSYNC.RECONVERGENT B2 ;  /* 0x0000000000027941 */ /* 0x000fea0003800200 */
.L_x_152:
[----:B------:R-:W-:Y:S05]  /*2490*/  @!P2 BRA `(.L_x_151) ;  /* 0x0000000000e4a947 */ /* 0x000fea0003800000 */
[----:B------:R-:W1:Y:S01]  /*24a0*/  LDC.64 R6, c[0x0][0x380] ;  /* 0x0000e000ff067b82 */ /* 0x000e620000000a00 */
[----:B------:R-:W2:Y:S01]  /*24b0*/  LDCU UR5, c[0x0][0x388] ;  /* 0x00007100ff0577ac */ /* 0x000ea20008000800 */
[C---:B------:R-:W-:Y:S02]  /*24c0*/  IMAD.IADD R9, R11.reuse, 0x1, R10 ;  /* 0x000000010b097824 */ /* 0x040fe400078e020a */
[----:B------:R-:W-:Y:S02]  /*24d0*/  VIADD R16, R11, 0x200 ;  /* 0x000002000b107836 */ /* 0x000fe40000000000 */
[----:B--2---:R-:W-:-:S07]  /*24e0*/  VIADD R17, R9, UR5 ;  /* 0x0000000509117c36 */ /* 0x004fce0008000000 */
.L_x_155:
[----:B-1----:R-:W-:-:S06]  /*24f0*/  IMAD.WIDE.U32 R10, R9, 0x8, R6 ;  /* 0x00000008090a7825 */ /* 0x002fcc00078e0006 */
        /* <DEDUP_REMOVED lines=8> */
[----:B0-----:R-:W-:-:S06]  /*2580*/  IMAD.WIDE.U32 R18, R19, 0x8, R6 ;  /* 0x0000000813127825 */ /* 0x001fcc00078e0006 */
[----:B------:R-:W5:Y:S01]  /*2590*/  LDG.E.64 R18, desc[UR6][R18.64] ;  /* 0x0000000612127981 */ /* 0x000f62000c1e1b00 */
[----:B------:R-:W-:Y:S01]  /*25a0*/  VIADD R9, R9, 0x400 ;  /* 0x0000040009097836 */ /* 0x000fe20000000000 */
        /* <DEDUP_REMOVED lines=17> */
[C---:B------:R-:W-:Y:S02]  /*26c0*/  VIADD R13, R16.reuse, 0x200 ;  /* 0x00000200100d7836 */ /* 0x040fe40000000000 */
[----:B------:R-:W-:-:S02]  /*26d0*/  VIADD R16, R16, 0x400 ;  /* 0x0000040010107836 */ /* 0x000fc40000000000 */
        /* <DEDUP_REMOVED lines=9> */
[----:B------:R-:W-:-:S05]  /*2770*/  ISETP.GE.AND P1, PT, R13, R8, PT ;  /* 0x000000080d00720c */ /* 0x000fca0003f26270 */
[----:B-----5:R-:W-:-:S14]  /*2780*/  DSETP.GEU.AND P2, PT, R18, R2, PT ;  /* 0x000000021200722a */ /* 0x020fdc0003f4e000 */
        /* <DEDUP_REMOVED lines=10> */
.L_x_151:
[----:B------:R-:W-:Y:S05]  /*2830*/  BSYNC.RECONVERGENT B1 ;  /* 0x0000000000017941 */ /* 0x000fea0003800200 */
.L_x_148:
[----:B------:R-:W1:Y:S01]  /*2840*/  SHFL.DOWN PT, R9, R0, 0x1, 0x1f ;  /* 0x08201f0000097f89 */ /* 0x000e6200000e0000 */
[----:B------:R-:W3:Y:S03]  /*2850*/  S2R R8, SR_LANEID ;  /* 0x0000000000087919 */ /* 0x000ee60000000000 */
[----:B--2---:R-:W-:Y:S04]  /*2860*/  SHFL.DOWN PT, R6, R2, 0x1, 0x1f ;  /* 0x08201f0002067f89 */ /* 0x004fe800000e0000 */
[----:B------:R-:W2:Y:S01]  /*2870*/  SHFL.DOWN PT, R7, R3, 0x1, 0x1f ;  /* 0x08201f0003077f89 */ /* 0x000ea200000e0000 */
[----:B-1----:R-:W-:Y:S01]  /*2880*/  ISETP.GE.AND P1, PT, R9, R0, PT ;  /* 0x000000000900720c */ /* 0x002fe20003f26270 */
[----:B--2---:R-:W-:Y:S01]  /*2890*/  DSETP.GT.AND P0, PT, R2, R6, PT ;  /* 0x000000060200722a */ /* 0x004fe20003f04000 */
[----:B---3--:R-:W-:-:S11]  /*28a0*/  ISETP.NE.AND P2, PT, R8, RZ, PT ;  /* 0x000000ff0800720c */ /* 0x008fd60003f45270 */
[----:B------:R-:W-:Y:S01]  /*28b0*/  DSETP.GEU.AND P1, PT, R2, R6, !P1 ;  /* 0x000000060200722a */ /* 0x000fe20004f2e000 */
[----:B------:R-:W-:-:S05]  /*28c0*/  ISETP.GT.OR P0, PT, R8, 0x1e, P0 ;  /* 0x0000001e0800780c */ /* 0x000fca0000704670 */
[----:B------:R-:W-:Y:S01]  /*28d0*/  PLOP3.LUT P0, PT, P0, P1, PT, 0xf8, 0x8f ;  /* 0x00000000008f781c */ /* 0x000fe20000703f70 */
[----:B------:R-:W1:Y:S01]  /*28e0*/  @!P2 S2R R11, SR_CgaCtaId ;  /* 0x00000000000ba919 */ /* 0x000e620000008800 */
[----:B------:R-:W-:-:S11]  /*28f0*/  @!P2 MOV R10, 0x400 ;  /* 0x00000400000aa802 */ /* 0x000fd60000000f00 */
[----:B------:R-:W-:Y:S02]  /*2900*/  @!P0 IMAD.MOV.U32 R0, RZ, RZ, R9 ;  /* 0x000000ffff008224 */ /* 0x000fe400078e0009 */
[----:B------:R-:W-:Y:S02]  /*2910*/  @!P0 IMAD.MOV.U32 R2, RZ, RZ, R6 ;  /* 0x000000ffff028224 */ /* 0x000fe400078e0006 */
[----:B------:R-:W-:Y:S01]  /*2920*/  @!P0 IMAD.MOV.U32 R3, RZ, RZ, R7 ;  /* 0x000000ffff038224 */ /* 0x000fe200078e0007 */
[----:B------:R-:W2:Y:S04]  /*2930*/  SHFL.DOWN PT, R9, R0, 0x2, 0x1f ;  /* 0x08401f0000097f89 */ /* 0x000ea800000e0000 */
[----:B------:R-:W-:Y:S04]  /*2940*/  SHFL.DOWN PT, R6, R2, 0x2, 0x1f ;  /* 0x08401f0002067f89 */ /* 0x000fe800000e0000 */
[----:B------:R-:W3:Y:S01]  /*2950*/  SHFL.DOWN PT, R7, R3, 0x2, 0x1f ;  /* 0x08401f0003077f89 */ /* 0x000ee200000e0000 */
[----:B-1----:R-:W-:-:S02]  /*2960*/  @!P2 LEA R11, R11, R10, 0x18 ;  /* 0x0000000a0b0ba211 */ /* 0x002fc400078ec0ff */
[----:B--2---:R-:W-:Y:S01]  /*2970*/  ISETP.GE.AND P1, PT, R9, R0, PT ;  /* 0x000000000900720c */ /* 0x004fe20003f26270 */
[----:B---3--:R-:W-:-:S12]  /*2980*/  DSETP.GT.AND P0, PT, R2, R6, PT ;  /* 0x000000060200722a */ /* 0x008fd80003f04000 */
        /* <DEDUP_REMOVED lines=28> */
[----:B------:R-:W-:Y:S04]  /*2b50*/  SHFL.DOWN PT, R6, R2, 0x10, 0x1f ;  /* 0x0a001f0002067f89 */ /* 0x000fe800000e0000 */
[----:B------:R-:W1:Y:S04]  /*2b60*/  SHFL.DOWN PT, R7, R3, 0x10, 0x1f ;  /* 0x0a001f0003077f89 */ /* 0x000e6800000e0000 */
[----:B------:R-:W2:Y:S01]  /*2b70*/  SHFL.DOWN PT, R9, R0, 0x10, 0x1f ;  /* 0x0a001f0000097f89 */ /* 0x000ea200000e0000 */
[----:B-1----:R-:W-:-:S06]  /*2b80*/  DSETP.GT.AND P0, PT, R2, R6, PT ;  /* 0x000000060200722a */ /* 0x002fcc0003f04000 */
[----:B------:R-:W-:Y:S02]  /*2b90*/  ISETP.GT.OR P0, PT, R8, 0xf, P0 ;  /* 0x0000000f0800780c */ /* 0x000fe40000704670 */
[----:B------:R-:W-:-:S04]  /*2ba0*/  @!P2 SHF.R.U32.HI R8, RZ, 0x1, R5 ;  /* 0x00000001ff08a819 */ /* 0x000fc80000011605 */
[----:B------:R-:W-:-:S05]  /*2bb0*/  @!P2 LOP3.LUT R8, R8, 0x1f0, RZ, 0xc0, !PT ;  /* 0x000001f00808a812 */ /* 0x000fca00078ec0ff */
[----:B------:R-:W-:Y:S02]  /*2bc0*/  @!P2 IMAD.IADD R11, R8, 0x1, R11 ;  /* 0x00000001080ba824 */ /* 0x000fe400078e020b */
[----:B--2---:R-:W-:-:S13]  /*2bd0*/  @!P0 ISETP.GE.AND P1, PT, R9, R0, PT ;  /* 0x000000000900820c */ /* 0x004fda0003f26270 */
        /* <DEDUP_REMOVED lines=11> */
[----:B------:R-:W2:Y:S01]  /*2c90*/  S2UR UR5, SR_CgaCtaId ;  /* 0x00000000000579c3 */ /* 0x000ea20000008800 */
[----:B------:R-:W-:Y:S02]  /*2ca0*/  UMOV UR4, 0x400 ;  /* 0x0000040000047882 */ /* 0x000fe40000000000 */
[----:B--2---:R-:W-:-:S09]  /*2cb0*/  ULEA UR4, UR5, UR4, 0x18 ;  /* 0x0000000405047291 */ /* 0x004fd2000f8ec0ff */
[----:B------:R-:W2:Y:S04]  /*2cc0*/  LDS.64 R6, [UR4+0x18] ;  /* 0x00001804ff067984 */ /* 0x000ea80008000a00 */
[----:B------:R-:W-:Y:S01]  /*2cd0*/  LDS.64 R8, [UR4+0x28] ;  /* 0x00002804ff087984 */ /* 0x000fe20008000a00 */
[----:B--2---:R-:W-:-:S14]  /*2ce0*/  DSETP.GEU.AND P2, PT, R6, R2, PT ;  /* 0x000000020600722a */ /* 0x004fdc0003f4e000 */
[----:B------:R-:W2:Y:S02]  /*2cf0*/  @P2 LDS R5, [UR4+0x20] ;  /* 0x00002004ff052984 */ /* 0x000ea40008000800 */
[----:B--2---:R-:W-:-:S13]  /*2d00*/  @P2 ISETP.GE.AND P0, PT, R5, R0, PT ;  /* 0x000000000500220c */ /* 0x004fda0003f06270 */
[----:B------:R-:W-:-:S06]  /*2d10*/  @P2 DSETP.GEU.AND P0, PT, R2, R6, !P0 ;  /* 0x000000060200222a */ /* 0x000fcc000470e000 */
[----:B------:R-:W-:Y:S02]  /*2d20*/  @P2 FSEL R6, R2, R6, P0 ;  /* 0x0000000602062208 */ /* 0x000fe40000000000 */
[----:B------:R-:W-:Y:S02]  /*2d30*/  @P2 FSEL R7, R3, R7, P0 ;  /* 0x0000000703072208 */ /* 0x000fe40000000000 */
[----:B-1----:R-:W-:Y:S01]  /*2d40*/  @P2 SEL R0, R0, R5, P0 ;  /* 0x0000000500002207 */ /* 0x002fe20000000000 */
[----:B------:R-:W-:Y:S02]  /*2d50*/  @P2 IMAD.MOV.U32 R2, RZ, RZ, R6 ;  /* 0x000000ffff022224 */ /* 0x000fe400078e0006 */
[----:B------:R-:W-:Y:S02]  /*2d60*/  @P2 IMAD.MOV.U32 R3, RZ, RZ, R7 ;  /* 0x000000ffff032224 */ /* 0x000fe400078e0007 */
[----:B------:R-:W-:Y:S04]  /*2d70*/  LDS.64 R6, [UR4+0x38] ;  /* 0x00003804ff067984 */ /* 0x000fe80008000a00 */
[----:B------:R-:W-:-:S14]  /*2d80*/  DSETP.GEU.AND P3, PT, R8, R2, PT ;  /* 0x000000020800722a */ /* 0x000fdc0003f6e000 */
[----:B------:R-:W1:Y:S02]  /*2d90*/  @P3 LDS R11, [UR4+0x30] ;  /* 0x00003004ff0b3984 */ /* 0x000e640008000800 */
[----:B-1----:R-:W-:-:S13]  /*2da0*/  @P3 ISETP.GE.AND P0, PT, R11, R0, PT ;  /* 0x000000000b00320c */ /* 0x002fda0003f06270 */
        /* <DEDUP_REMOVED lines=45> */
[----:B------:R-:W-:-:S06]  /*3080*/  @P3 IMAD.MOV.U32 R3, RZ, RZ, R8 ;  /* 0x000000ffff033224 */ /* 0x000fcc00078e0008 */
[----:B------:R-:W-:-:S14]  /*3090*/  DSETP.GEU.AND P2, PT, R6, R2, PT ;  /* 0x000000020600722a */ /* 0x000fdc0003f4e000 */
[----:B------:R-:W1:Y:S02]  /*30a0*/  @P2 LDS R5, [UR4+0x80] ;  /* 0x00008004ff052984 */ /* 0x000e640008000800 */
[----:B-1----:R-:W-:-:S13]  /*30b0*/  @P2 ISETP.GE.AND P0, PT, R5, R0, PT ;  /* 0x000000000500220c */ /* 0x002fda0003f06270 */
[----:B------:R-:W-:-:S06]  /*30c0*/  @P2 DSETP.GEU.AND P0, PT, R2, R6, !P0 ;  /* 0x000000060200222a */ /* 0x000fcc000470e000 */
[----:B------:R-:W-:Y:S02]  /*30d0*/  @P2 SEL R0, R0, R5, P0 ;  /* 0x0000000500002207 */ /* 0x000fe40000000000 */
[----:B------:R-:W-:Y:S02]  /*30e0*/  @P2 FSEL R5, R2, R6, P0 ;  /* 0x0000000602052208 */ /* 0x000fe40000000000 */
[----:B------:R-:W-:-:S03]  /*30f0*/  @P2 FSEL R6, R3, R7, P0 ;  /* 0x0000000703062208 */ /* 0x000fc60000000000 */
[----:B------:R-:W-:Y:S02]  /*3100*/  @P2 IMAD.MOV.U32 R2, RZ, RZ, R5 ;  /* 0x000000ffff022224 */ /* 0x000fe400078e0005 */
[----:B------:R-:W-:-:S07]  /*3110*/  @P2 IMAD.MOV.U32 R3, RZ, RZ, R6 ;  /* 0x000000ffff032224 */ /* 0x000fce00078e0006 */
.L_x_141:
[----:B------:R-:W-:Y:S05]  /*3120*/  BSYNC.RECONVERGENT B0 ;  /* 0x0000000000007941 */ /* 0x000fea0003800200 */
.L_x_129:
[----:B------:R-:W-:Y:S05]  /*3130*/  @P1 EXIT ;  /* 0x000000000000194d */ /* 0x000fea0003800000 */
[----:B------:R-:W4:Y:S02]  /*3140*/  LDC.64 R6, c[0x0][0x390] ;  /* 0x0000e400ff067b82 */ /* 0x000f240000000a00 */
[----:B----4-:R-:W-:-:S05]  /*3150*/  IMAD.WIDE.U32 R4, R4, 0x10, R6 ;  /* 0x0000001004047825 */ /* 0x010fca00078e0006 */
[----:B------:R-:W-:Y:S04]  /*3160*/  STG.E.64 desc[UR6][R4.64], R2 ;  /* 0x0000000204007986 */ /* 0x000fe8000c101b06 */
[----:B------:R-:W-:Y:S01]  /*3170*/  STG.E desc[UR6][R4.64+0x8], R0 ;  /* 0x0000080004007986 */ /* 0x000fe2000c101906 */
[----:B------:R-:W-:Y:S05]  /*3180*/  EXIT ;  /* 0x000000000000794d */ /* 0x000fea0003800000 */
.L_x_156:
        /* <DEDUP_REMOVED lines=15> */
.L_x_1949:


//--------------------- .text._ZN3cub18CUB_300001_SM_10006detail6reduce28DeviceReduceSingleTileKernelINS2_10policy_hubIN4cuda3std3__45tupleIJdiEEEj12larger_tupleIdEE10Policy1000EN6thrust24THRUST_300001_SM_1000_NS12zip_iteratorINS8_IJNSF_6detail15normal_iteratorINSF_10device_ptrIdEEEENSF_17counting_iteratorIiNSF_11use_defaultESN_SN_EEEEEEEPS9_jSB_S9_S9_NS7_10__identityEEEvT0_T1_T2_T3_T4_T6_ --------------------------
	.section	.text._ZN3cub18CUB_300001_SM_10006detail6reduce28DeviceReduceSingleTileKernelINS2_10policy_hubIN4cuda3std3__45tupleIJdiEEEj12larger_tupleIdEE10Policy1000EN6thrust24THRUST_300001_SM_1000_NS12zip_iteratorINS8_IJNSF_6detail15normal_iteratorINSF_10device_ptrIdEEEENSF_17counting_iteratorIiNSF_11use_defaultESN_SN_EEEEEEEPS9_jSB_S9_S9_NS7_10__identityEEEvT0_T1_T2_T3_T4_T6_,"ax",@progbits
	.align	128
        .global         _ZN3cub18CUB_300001_SM_10006detail6reduce28DeviceReduceSingleTileKernelINS2_10policy_hubIN4cuda3std3__45tupleIJdiEEEj12larger_tupleIdEE10Policy1000EN6thrust24THRUST_300001_SM_1000_NS12zip_iteratorINS8_IJNSF_6detail15normal_iteratorINSF_10device_ptrIdEEEENSF_17counting_iteratorIiNSF_11use_defaultESN_SN_EEEEEEEPS9_jSB_S9_S9_NS7_10__identityEEEvT0_T1_T2_T3_T4_T6_
        .type           _ZN3cub18CUB_300001_SM_10006detail6reduce28DeviceReduceSingleTileKernelINS2_10policy_hubIN4cuda3std3__45tupleIJdiEEEj12larger_tupleIdEE10Policy1000EN6thrust24THRUST_300001_SM_1000_NS12zip_iteratorINS8_IJNSF_6detail15normal_iteratorINSF_10device_ptrIdEEEENSF_17counting_iteratorIiNSF_11use_defaultESN_SN_EEEEEEEPS9_jSB_S9_S9_NS7_10__identityEEEvT0_T1_T2_T3_T4_T6_,@function
        .size           _ZN3cub18CUB_300001_SM_10006detail6reduce28DeviceReduceSingleTileKernelINS2_10policy_hubIN4cuda3std3__45tupleIJdiEEEj12larger_tupleIdEE10Policy1000EN6thrust24THRUST_300001_SM_1000_NS12zip_iteratorINS8_IJNSF_6detail15normal_iteratorINSF_10device_ptrIdEEEENSF_17counting_iteratorIiNSF_11use_defaultESN_SN_EEEEEEEPS9_jSB_S9_S9_NS7_10__identityEEEvT0_T1_T2_T3_T4_T6_,(.L_x_1950 - _ZN3cub18CUB_300001_SM_10006detail6reduce28DeviceReduceSingleTileKernelINS2_10policy_hubIN4cuda3std3__45tupleIJdiEEEj12larger_tupleIdEE10Policy1000EN6thrust24THRUST_300001_SM_1000_NS12zip_iteratorINS8_IJNSF_6detail15normal_iteratorINSF_10device_ptrIdEEEENSF_17counting_iteratorIiNSF_11use_defaultESN_SN_EEEEEEEPS9_jSB_S9_S9_NS7_10__identityEEEvT0_T1_T2_T3_T4_T6_)
        .other          _ZN3cub18CUB_300001_SM_10006detail6reduce28DeviceReduceSingleTileKernelINS2_10policy_hubIN4cuda3std3__45tupleIJdiEEEj12larger_tupleIdEE10Policy1000EN6thrust24THRUST_300001_SM_1000_NS12zip_iteratorINS8_IJNSF_6detail15normal_iteratorINSF_10device_ptrIdEEEENSF_17counting_iteratorIiNSF_11use_defaultESN_SN_EEEEEEEPS9_jSB_S9_S9_NS7_10__identityEEEvT0_T1_T2_T3_T4_T6_,@"STO_CUDA_ENTRY STV_DEFAULT"
_ZN3cub18CUB_300001_SM_10006detail6reduce28DeviceReduceSingleTileKernelINS2_10policy_hubIN4cuda3std3__45tupleIJdiEEEj12larger_tupleIdEE10Policy1000EN6thrust24THRUST_300001_SM_1000_NS12zip_iteratorINS8_IJNSF_6detail15normal_iteratorINSF_10device_ptrIdEEEENSF_17counting_iteratorIiNSF_11use_defaultESN_SN_EEEEEEEPS9_jSB_S9_S9_NS7_10__identityEEEvT0_T1_T2_T3_T4_T6_:
.text._ZN3cub18CUB_300001_SM_10006detail6reduce28DeviceReduceSingleTileKernelINS2_10policy_hubIN4cuda3std3__45tupleIJdiEEEj12larger_tupleIdEE10Policy1000EN6thrust24THRUST_300001_SM_1000_NS12zip_iteratorINS8_IJNSF_6detail15normal_iteratorINSF_10device_ptrIdEEEENSF_17counting_iteratorIiNSF_11use_defaultESN_SN_EEEEEEEPS9_jSB_S9_S9_NS7_10__identityEEEvT0_T1_T2_T3_T4_T6_:
        /* <DEDUP_REMOVED lines=35> */
.L_x_157:
[----:B------:R-:W-:Y:S01]  /*0230*/  UISETP.GT.U32.AND UP0, UPT, UR5, 0x3ff, UPT ;  /* 0x000003ff0500788c */ /* 0x000fe2000bf04070 */
[----:B------:R-:W-:Y:S08]  /*0240*/  BSSY.RECONVERGENT B0, `(.L_x_158) ;  /* 0x0000544000007945 */ /* 0x000ff00003800200 */
        /* <DEDUP_REMOVED lines=14> */
.L_x_161:
[----:B------:R-:W-:Y:S05]  /*0330*/  BSYNC.RECONVERGENT B1 ;  /* 0x0000000000017941 */ /* 0x000fea0003800200 */
.L_x_160:
        /* <DEDUP_REMOVED lines=27> */
.L_x_171:
        /* <DEDUP_REMOVED lines=172> */
.L_x_170:
[----:B------:R-:W-:Y:S05]  /*0fb0*/  BSYNC.RECONVERGENT B5 ;  /* 0x0000000000057941 */ /* 0x000fea0003800200 */
.L_x_169:
        /* <DEDUP_REMOVED lines=94> */
.L_x_173:
[----:B------:R-:W-:Y:S05]  /*15a0*/  BSYNC.RECONVERGENT B5 ;  /* 0x0000000000057941 */ /* 0x000fea0003800200 */
.L_x_172:
[----:B------:R-:W-:-:S13]  /*15b0*/  ISETP.NE.OR P0, PT, R9, RZ, P0 ;  /* 0x000000ff0900720c */ /* 0x000fda0000705670 */
[----:B------:R-:W-:Y:S05]  /*15c0*/  @!P0 BREAK.RELIABLE B1 ;  /* 0x0000000000018942 */ /* 0x000fea0003800100 */
[----:B------:R-:W-:Y:S05]  /*15d0*/  @!P0 BRA `(.L_x_174) ;  /* 0x0000000000bc8947 */ /* 0x000fea0003800000 */
.L_x_168:
[----:B------:R-:W-:Y:S05]  /*15e0*/  BSYNC.RELIABLE B1 ;  /* 0x0000000000017941 */ /* 0x000fea0003800100 */
.L_x_167:
        /* <DEDUP_REMOVED lines=46> */
.L_x_174:
[----:B------:R-:W-:Y:S05]  /*18d0*/  BSYNC.RECONVERGENT B2 ;  /* 0x0000000000027941 */ /* 0x000fea0003800200 */
.L_x_166:
[----:B------:R-:W-:-:S07]  /*18e0*/  VIADD R15, R8, 0xfffffe00 ;  /* 0xfffffe00080f7836 */ /* 0x000fce0000000000 */
.L_x_165:
[----:B------:R-:W-:Y:S05]  /*18f0*/  BSYNC.RECONVERGENT B3 ;  /* 0x0000000000037941 */ /* 0x000fea0003800200 */
.L_x_164:
        /* <DEDUP_REMOVED lines=9> */
.L_x_175:
        /* <DEDUP_REMOVED lines=17> */
.L_x_163:
[----:B------:R-:W-:Y:S05]  /*1aa0*/  BSYNC.RECONVERGENT B4 ;  /* 0x0000000000047941 */ /* 0x000fea0003800200 */
.L_x_162:
[----:B------:R-:W0:Y:S02]  /*1ab0*/  LDCU UR8, c[0x0][0x398] ;  /* 0x00007300ff0877ac */ /* 0x000e240008000800 */
[----:B0-----:R-:W-:-:S09]  /*1ac0*/  UISETP.GE.AND UP0, UPT, UR8, 0x100, UPT ;  /* 0x000001000800788c */ /* 0x001fd2000bf06270 */
[----:B------:R-:W-:Y:S05]  /*1ad0*/  BRA.U !UP0, `(.L_x_176) ;  /* 0x0000000d08c07547 */ /* 0x000fea000b800000 */
[----:B-1----:R-:W0:Y:S01]  /*1ae0*/  SHFL.DOWN PT, R16, R3, 0x1, 0x1f ;  /* 0x08201f0003107f89 */ /* 0x002e2200000e0000 */
[----:B------:R-:W-:Y:S02]  /*1af0*/  PRMT R15, RZ, 0x7610, R15 ;  /* 0x00007610ff0f7816 */ /* 0x000fe4000000000f */
[----:B------:R-:W-:Y:S01]  /*1b00*/  PRMT R7, RZ, 0x7610, R7 ;  /* 0x00007610ff077816 */ /* 0x000fe20000000007 */
[----:B------:R-:W1:Y:S01]  /*1b10*/  S2R R18, SR_LANEID ;  /* 0x0000000000127919 */ /* 0x000e620000000000 */
[----:B------:R-:W-:Y:S02]  /*1b20*/  LOP3.LUT R20, R15, 0xff, RZ, 0xc0, !PT ;  /* 0x000000ff0f147812 */ /* 0x000fe400078ec0ff */
[----:B------:R-:W-:Y:S01]  /*1b30*/  ISETP.NE.AND P5, PT, R6, RZ, PT ;  /* 0x000000ff0600720c */ /* 0x000fe20003fa5270 */
[----:B-----5:R-:W-:Y:S01]  /*1b40*/  SHFL.DOWN PT, R8, R10, 0x1, 0x1f ;  /* 0x08201f000a087f89 */ /* 0x020fe200000e0000 */
[----:B------:R-:W-:-:S03]  /*1b50*/  PRMT R20, R7, 0x7604, R20 ;  /* 0x0000760407147816 */ /* 0x000fc60000000014 */
        /* <DEDUP_REMOVED lines=18> */
[--C-:B------:R-:W-:Y:S01]  /*1c80*/  @!P2 IMAD.MOV.U32 R10, RZ, RZ, R8.reuse ;  /* 0x000000ffff0aa224 */ /* 0x100fe200078e0008 */
[----:B------:R-:W-:Y:S01]  /*1c90*/  PRMT R8, RZ, 0x7610, R8 ;  /* 0x00007610ff087816 */ /* 0x000fe20000000008 */
[----:B------:R-:W-:Y:S01]  /*1ca0*/  @!P2 IMAD.MOV.U32 R11, RZ, RZ, R9 ;  /* 0x000000ffff0ba224 */ /* 0x000fe200078e0009 */
[----:B------:R-:W0:Y:S03]  /*1cb0*/  SHFL.DOWN PT, R22, R3, 0x4, 0x1f ;  /* 0x08801f0003167f89 */ /* 0x000e2600000e0000 */
[----:B------:R-:W-:Y:S01]  /*1cc0*/  IMAD.U32 R9, R8, 0x10000, RZ ;  /* 0x0001000008097824 */ /* 0x000fe200078e00ff */
[----:B------:R-:W-:Y:S04]  /*1cd0*/  SHFL.DOWN PT, R16, R10, 0x4, 0x1f ;  /* 0x08801f000a107f89 */ /* 0x000fe800000e0000 */
[----:B------:R-:W1:Y:S01]  /*1ce0*/  SHFL.DOWN PT, R17, R11, 0x4, 0x1f ;  /* 0x08801f000b117f89 */ /* 0x000e6200000e0000 */
[----:B------:R-:W-:-:S02]  /*1cf0*/  LOP3.LUT R19, R9, 0xff0000, RZ, 0xc0, !PT ;  /* 0x00ff000009137812 */ /* 0x000fc400078ec0ff */
        /* <DEDUP_REMOVED lines=35> */
[C-C-:B--2---:R-:W-:Y:S01]  /*1f30*/  DSETP.GT.AND P0, PT, R10.reuse, R16.reuse, PT ;  /* 0x000000100a00722a */ /* 0x144fe20003f04000 */
[----:B------:R-:W-:Y:S02]  /*1f40*/  @!P3 SHF.R.U32.HI R19, RZ, 0x18, R20 ;  /* 0x00000018ff13b819 */ /* 0x000fe40000011614 */
[----:B------:R-:W-:Y:S01]  /*1f50*/  DSETP.GEU.AND P1, PT, R10, R16, !P1 ;  /* 0x000000100a00722a */ /* 0x000fe20004f2e000 */
[----:B------:R-:W-:-:S02]  /*1f60*/  LOP3.LUT R20, R15, 0xff, RZ, 0xc0, !PT ;  /* 0x000000ff0f147812 */ /* 0x000fc400078ec0ff */
[----:B------:R-:W-:Y:S02]  /*1f70*/  @!P3 PRMT R9, R19, 0x7610, R9 ;  /* 0x000076101309b816 */ /* 0x000fe40000000009 */
[----:B------:R-:W-:Y:S02]  /*1f80*/  PRMT R20, R7, 0x7604, R20 ;  /* 0x0000760407147816 */ /* 0x000fe40000000014 */
[----:B------:R-:W-:Y:S02]  /*1f90*/  LOP3.LUT R21, R21, 0xff0000, RZ, 0xc0, !PT ;  /* 0x00ff000015157812 */ /* 0x000fe400078ec0ff */
[----:B------:R-:W-:Y:S02]  /*1fa0*/  ISETP.GT.OR P0, PT, R18, 0x17, P0 ;  /* 0x000000171200780c */ /* 0x000fe40000704670 */
[----:B------:R-:W-:Y:S01]  /*1fb0*/  LOP3.LUT R19, R9, 0xffff, RZ, 0xc0, !PT ;  /* 0x0000ffff09137812 */ /* 0x000fe200078ec0ff */
[----:B------:R-:W-:Y:S01]  /*1fc0*/  IMAD.IADD R20, R20, 0x1, R21 ;  /* 0x0000000114147824 */ /* 0x000fe200078e0215 */
[----:B------:R-:W-:-:S02]  /*1fd0*/  PLOP3.LUT P2, PT, P0, P1, PT, 0xf8, 0x8f ;  /* 0x00000000008f781c */ /* 0x000fc40000743f70 */
        /* <DEDUP_REMOVED lines=160> */
.L_x_176:
[C---:B------:R-:W-:Y:S01]  /*29e0*/  LOP3.LUT R7, R6.reuse, 0x3e0, RZ, 0xc0, !PT ;  /* 0x000003e006077812 */ /* 0x040fe200078ec0ff */
[----:B------:R-:W0:Y:S01]  /*29f0*/  S2R R18, SR_LANEID ;  /* 0x0000000000127919 */ /* 0x000e220000000000 */
[----:B------:R-:W-:Y:S02]  /*2a00*/  PRMT R15, RZ, 0x7610, R15 ;  /* 0x00007610ff0f7816 */ /* 0x000fe4000000000f */
[----:B------:R-:W-:Y:S01]  /*2a10*/  ISETP.NE.AND P5, PT, R6, RZ, PT ;  /* 0x000000ff0600720c */ /* 0x000fe20003fa5270 */
[----:B------:R-:W-:Y:S01]  /*2a20*/  VIADD R8, R7, 0x20 ;  /* 0x0000002007087836 */ /* 0x000fe20000000000 */
[----:B------:R-:W-:-:S04]  /*2a30*/  LOP3.LUT R7, RZ, R7, RZ, 0x33, !PT ;  /* 0x00000007ff077212 */ /* 0x000fc800078e33ff */
[----:B------:R-:W-:Y:S01]  /*2a40*/  ISETP.GT.AND P0, PT, R8, UR8, PT ;  /* 0x0000000808007c0c */ /* 0x000fe2000bf04270 */
[----:B------:R-:W-:-:S05]  /*2a50*/  VIADD R7, R7, UR8 ;  /* 0x0000000807077c36 */ /* 0x000fca0008000000 */
[----:B------:R-:W-:Y:S02]  /*2a60*/  SEL R19, R7, 0x1f, P0 ;  /* 0x0000001f07137807 */ /* 0x000fe40000000000 */
[----:B------:R-:W-:-:S03]  /*2a70*/  PRMT R7, RZ, 0x7610, R7 ;  /* 0x00007610ff077816 */ /* 0x000fc60000000007 */
[----:B-1----:R-:W1:Y:S04]  /*2a80*/  SHFL.DOWN PT, R16, R3, 0x1, R19 ;  /* 0x0820000003107989 */ /* 0x002e6800000e0013 */
        /* <DEDUP_REMOVED lines=17> */
[----:B------:R-:W-:-:S05]  /*2ba0*/  ISETP.GT.OR P0, PT, R16, R19, P0 ;  /* 0x000000131000720c */ /* 0x000fca0000704670 */
[----:B------:R-:W-:-:S13]  /*2bb0*/  PLOP3.LUT P3, PT, P0, P1, PT, 0xf8, 0x8f ;  /* 0x00000000008f781c */ /* 0x000fda0000763f70 */
[----:B------:R-:W-:Y:S01]  /*2bc0*/  @!P3 IMAD.MOV.U32 R3, RZ, RZ, R20 ;  /* 0x000000ffff03b224 */ /* 0x000fe200078e0014 */
[----:B------:R-:W-:Y:S01]  /*2bd0*/  LOP3.LUT R20, R15, 0xff, RZ, 0xc0, !PT ;  /* 0x000000ff0f147812 */ /* 0x000fe200078ec0ff */
[--C-:B------:R-:W-:Y:S01]  /*2be0*/  @!P3 IMAD.MOV.U32 R10, RZ, RZ, R8.reuse ;  /* 0x000000ffff0ab224 */ /* 0x100fe200078e0008 */
[----:B------:R-:W-:Y:S01]  /*2bf0*/  PRMT R8, RZ, 0x7610, R8 ;  /* 0x00007610ff087816 */ /* 0x000fe20000000008 */
[----:B------:R-:W-:Y:S01]  /*2c00*/  @!P3 IMAD.MOV.U32 R11, RZ, RZ, R9 ;  /* 0x000000ffff0bb224 */ /* 0x000fe200078e0009 */
[----:B------:R-:W0:Y:S01]  /*2c10*/  SHFL.DOWN PT, R22, R3, 0x4, R19 ;  /* 0x0880000003167989 */ /* 0x000e2200000e0013 */
[----:B------:R-:W-:Y:S02]  /*2c20*/  PRMT R20, R7, 0x7604, R20 ;  /* 0x0000760407147816 */ /* 0x000fe40000000014 */
        /* <DEDUP_REMOVED lines=10> */
[C---:B------:R-:W-:Y:S02]  /*2cd0*/  @!P3 PRMT R8, R21.reuse, 0x7632, R8 ;  /* 0x000076321508b816 */ /* 0x040fe40000000008 */
[----:B------:R-:W-:Y:S01]  /*2ce0*/  @!P3 PRMT R15, R21, 0x7610, R15 ;  /* 0x00007610150fb816 */ /* 0x000fe2000000000f */
[----:B-1----:R-:W-:-:S03]  /*2cf0*/  DSETP.GT.AND P0, PT, R10, R16, PT ;  /* 0x000000100a00722a */ /* 0x002fc60003f04000 */
[----:B------:R-:W-:-:S03]  /*2d00*/  LOP3.LUT R24, R15, 0xff, RZ, 0xc0, !PT ;  /* 0x000000ff0f187812 */ /* 0x000fc600078ec0ff */
[----:B------:R-:W-:Y:S01]  /*2d10*/  DSETP.GEU.AND P1, PT, R10, R16, !P1 ;  /* 0x000000100a00722a */ /* 0x000fe20004f2e000 */
[----:B------:R-:W-:Y:S02]  /*2d20*/  ISETP.GT.OR P0, PT, R20, R19, P0 ;  /* 0x000000131400720c */ /* 0x000fe40000704670 */
[----:B------:R-:W-:-:S03]  /*2d30*/  @!P3 SHF.R.U32.HI R20, RZ, 0x8, R21 ;  /* 0x00000008ff14b819 */ /* 0x000fc60000011615 */
[----:B------:R-:W-:Y:S02]  /*2d40*/  PLOP3.LUT P2, PT, P0, P1, PT, 0xf8, 0x8f ;  /* 0x00000000008f781c */ /* 0x000fe40000743f70 */
[----:B------:R-:W-:Y:S02]  /*2d50*/  @!P3 PRMT R7, R20, 0x7610, R7 ;  /* 0x000076101407b816 */ /* 0x000fe40000000007 */
[----:B------:R-:W-:Y:S01]  /*2d60*/  @!P3 SHF.R.U32.HI R20, RZ, 0x18, R21 ;  /* 0x00000018ff14b819 */ /* 0x000fe20000011615 */
[----:B------:R-:W-:Y:S01]  /*2d70*/  IMAD.U32 R21, R8, 0x10000, RZ ;  /* 0x0001000008157824 */ /* 0x000fe200078e00ff */
[----:B------:R-:W-:Y:S02]  /*2d80*/  PRMT R24, R7, 0x7604, R24 ;  /* 0x0000760407187816 */ /* 0x000fe40000000018 */
[----:B------:R-:W-:Y:S02]  /*2d90*/  @!P3 PRMT R9, R20, 0x7610, R9 ;  /* 0x000076101409b816 */ /* 0x000fe40000000009 */
[----:B------:R-:W-:-:S02]  /*2da0*/  LOP3.LUT R21, R21, 0xff0000, RZ, 0xc0, !PT ;  /* 0x00ff000015157812 */ /* 0x000fc400078ec0ff */
[----:B------:R-:W-:Y:S01]  /*2db0*/  LOP3.LUT R20, R9, 0xffff, RZ, 0xc0, !PT ;  /* 0x0000ffff09147812 */ /* 0x000fe200078ec0ff */
[----:B------:R-:W-:Y:S01]  /*2dc0*/  @!P2 IMAD.MOV.U32 R3, RZ, RZ, R22 ;  /* 0x000000ffff03a224 */ /* 0x000fe200078e0016 */
[----:B------:R-:W-:Y:S01]  /*2dd0*/  ISETP.NE.AND P3, PT, R18, RZ, PT ;  /* 0x000000ff1200720c */ /* 0x000fe20003f65270 */
[----:B------:R-:W-:Y:S02]  /*2de0*/  IMAD.IADD R21, R24, 0x1, R21 ;  /* 0x0000000118157824 */ /* 0x000fe400078e0215 */
[----:B------:R-:W-:Y:S01]  /*2df0*/  @!P2 IMAD.MOV.U32 R10, RZ, RZ, R16 ;  /* 0x000000ffff0aa224 */ /* 0x000fe200078e0010 */
[----:B------:R-:W0:Y:S01]  /*2e00*/  SHFL.DOWN PT, R24, R3, 0x8, R19 ;  /* 0x0900000003187989 */ /* 0x000e2200000e0013 */
[----:B------:R-:W-:Y:S02]  /*2e10*/  IMAD R26, R20, 0x1000000, R21 ;  /* 0x01000000141a7824 */ /* 0x000fe400078e0215 */
[----:B------:R-:W-:Y:S01]  /*2e20*/  @!P2 IMAD.MOV.U32 R11, RZ, RZ, R17 ;  /* 0x000000ffff0ba224 */ /* 0x000fe200078e0011 */
[----:B------:R-:W-:Y:S01]  /*2e30*/  SHFL.DOWN PT, R16, R10, 0x8, R19 ;  /* 0x090000000a107989 */ /* 0x000fe200000e0013 */
[----:B------:R-:W-:-:S02]  /*2e40*/  VIADD R22, R18, 0x8 ;  /* 0x0000000812167836 */ /* 0x000fc40000000000 */
[----:B------:R-:W-:Y:S01]  /*2e50*/  VIADD R18, R18, 0x10 ;  /* 0x0000001012127836 */ /* 0x000fe20000000000 */
[----:B------:R-:W1:Y:S04]  /*2e60*/  SHFL.DOWN PT, R21, R26, 0x4, R19 ;  /* 0x088000001a157989 */ /* 0x000e6800000e0013 */
[----:B------:R-:W2:Y:S01]  /*2e70*/  SHFL.DOWN PT, R17, R11, 0x8, R19 ;  /* 0x090000000b117989 */ /* 0x000ea200000e0013 */
[----:B------:R-:W3:Y:S01]  /*2e80*/  @!P3 S2R R28, SR_CgaCtaId ;  /* 0x00000000001cb919 */ /* 0x000ee20000008800 */
[----:B0-----:R-:W-:Y:S02]  /*2e90*/  ISETP.GE.AND P1, PT, R24, R3, PT ;  /* 0x000000031800720c */ /* 0x001fe40003f26270 */
[----:B-1----:R-:W-:Y:S02]  /*2ea0*/  @!P2 SHF.R.U32.HI R20, RZ, 0x8, R21 ;  /* 0x00000008ff14a819 */ /* 0x002fe40000011615 */
[C---:B------:R-:W-:Y:S01]  /*2eb0*/  @!P2 PRMT R8, R21.reuse, 0x7632, R8 ;  /* 0x000076321508a816 */ /* 0x040fe20000000008 */
[----:B--2---:R-:W-:Y:S01]  /*2ec0*/  DSETP.GT.AND P0, PT, R10, R16, PT ;  /* 0x000000100a00722a */ /* 0x004fe20003f04000 */
[----:B------:R-:W-:-:S07]  /*2ed0*/  @!P2 PRMT R15, R21, 0x7610, R15 ;  /* 0x00007610150fa816 */ /* 0x000fce000000000f */
[----:B------:R-:W-:Y:S01]  /*2ee0*/  DSETP.GEU.AND P1, PT, R10, R16, !P1 ;  /* 0x000000100a00722a */ /* 0x000fe20004f2e000 */
[----:B------:R-:W-:Y:S02]  /*2ef0*/  @!P2 PRMT R7, R20, 0x7610, R7 ;  /* 0x000076101407a816 */ /* 0x000fe40000000007 */
[----:B------:R-:W-:Y:S01]  /*2f00*/  @!P2 SHF.R.U32.HI R20, RZ, 0x18, R21 ;  /* 0x00000018ff14a819 */ /* 0x000fe20000011615 */
[----:B------:R-:W-:Y:S01]  /*2f10*/  IMAD.U32 R21, R8, 0x10000, RZ ;  /* 0x0001000008157824 */ /* 0x000fe200078e00ff */
[----:B------:R-:W-:Y:S02]  /*2f20*/  ISETP.GT.OR P0, PT, R22, R19, P0 ;  /* 0x000000131600720c */ /* 0x000fe40000704670 */
[----:B------:R-:W-:Y:S02]  /*2f30*/  LOP3.LUT R22, R15, 0xff, RZ, 0xc0, !PT ;  /* 0x000000ff0f167812 */ /* 0x000fe400078ec0ff */
[----:B------:R-:W-:Y:S02]  /*2f40*/  @!P2 PRMT R9, R20, 0x7610, R9 ;  /* 0x000076101409a816 */ /* 0x000fe40000000009 */
[----:B------:R-:W-:-:S02]  /*2f50*/  PRMT R22, R7, 0x7604, R22 ;  /* 0x0000760407167816 */ /* 0x000fc40000000016 */
[----:B------:R-:W-:Y:S02]  /*2f60*/  LOP3.LUT R21, R21, 0xff0000, RZ, 0xc0, !PT ;  /* 0x00ff000015157812 */ /* 0x000fe400078ec0ff */
        /* <DEDUP_REMOVED lines=56> */
[----:B------:R-:W1:Y:S01]  /*32f0*/  S2UR UR5, SR_CgaCtaId ;  /* 0x00000000000579c3 */ /* 0x000e620000008800 */
[----:B------:R-:W-:Y:S02]  /*3300*/  UMOV UR4, 0x400 ;  /* 0x0000040000047882 */ /* 0x000fe40000000000 */
[----:B-1----:R-:W-:-:S09]  /*3310*/  ULEA UR4, UR5, UR4, 0x18 ;  /* 0x0000000405047291 */ /* 0x002fd2000f8ec0ff */
[----:B------:R-:W1:Y:S04]  /*3320*/  LDS.64 R18, [UR4+0x20] ;  /* 0x00002004ff127984 */ /* 0x000e680008000a00 */
[----:B------:R-:W2:Y:S01]  /*3330*/  LDS.64 R16, [UR4+0x18] ;  /* 0x00001804ff107984 */ /* 0x000ea20008000a00 */
[----:B-1----:R-:W-:-:S13]  /*3340*/  ISETP.GE.AND P0, PT, R18, R3, PT ;  /* 0x000000031200720c */ /* 0x002fda0003f06270 */
[----:B--2---:R-:W-:-:S06]  /*3350*/  DSETP.GEU.AND P0, PT, R10, R16, !P0 ;  /* 0x000000100a00722a */ /* 0x004fcc000470e000 */
[----:B------:R-:W-:-:S14]  /*3360*/  DSETP.LT.OR P0, PT, R16, R10, P0 ;  /* 0x0000000a1000722a */ /* 0x000fdc0000701400 */
[----:B0-----:R-:W-:Y:S01]  /*3370*/  @!P0 IMAD.MOV.U32 R10, RZ, RZ, R16 ;  /* 0x000000ffff0a8224 */ /* 0x001fe200078e0010 */
        /* <DEDUP_REMOVED lines=10> */
.L_x_178:
[----:B------:R-:W-:Y:S05]  /*3420*/  BRA.U !UP1, `(.L_x_179) ;  /* 0x00000001094c7547 */ /* 0x000fea000b800000 */
        /* <DEDUP_REMOVED lines=19> */
.L_x_179:
        /* <DEDUP_REMOVED lines=20> */
.L_x_180:
        /* <DEDUP_REMOVED lines=20> */
.L_x_181:
        /* <DEDUP_REMOVED lines=20> */
.L_x_182:
        /* <DEDUP_REMOVED lines=20> */
.L_x_183:
        /* <DEDUP_REMOVED lines=9> */
[----:B------:R-:W-:Y:S05]  /*3af0*/  @P0 BRA `(.L_x_177) ;  /* 0x0000001800e00947 */ /* 0x000fea0003800000 */
[----:B0-----:R-:W-:Y:S01]  /*3b00*/  IMAD.MOV.U32 R3, RZ, RZ, R18 ;  /* 0x000000ffff037224 */ /* 0x001fe200078e0012 */
[C---:B------:R-:W-:Y:S01]  /*3b10*/  PRMT R9, R19.reuse, 0x7773, RZ ;  /* 0x0000777313097816 */ /* 0x040fe200000000ff */
[----:B------:R-:W-:Y:S01]  /*3b20*/  IMAD.MOV.U32 R10, RZ, RZ, R16 ;  /* 0x000000ffff0a7224 */ /* 0x000fe200078e0010 */
[C---:B------:R-:W-:Y:S01]  /*3b30*/  PRMT R8, R19.reuse, 0x7772, RZ ;  /* 0x0000777213087816 */ /* 0x040fe200000000ff */
[----:B------:R-:W-:Y:S01]  /*3b40*/  IMAD.MOV.U32 R11, RZ, RZ, R17 ;  /* 0x000000ffff0b7224 */ /* 0x000fe200078e0011 */
[C---:B------:R-:W-:Y:S02]  /*3b50*/  PRMT R7, R19.reuse, 0x7771, RZ ;  /* 0x0000777113077816 */ /* 0x040fe400000000ff */
[----:B------:R-:W-:Y:S01]  /*3b60*/  PRMT R15, R19, 0x7770, RZ ;  /* 0x00007770130f7816 */ /* 0x000fe200000000ff */
[----:B------:R-:W-:Y:S06]  /*3b70*/  BRA `(.L_x_177) ;  /* 0x0000001800c07947 */ /* 0x000fec0003800000 */
.L_x_159:
        /* <DEDUP_REMOVED lines=9> */
[----:B------:R-:W-:Y:S01]  /*3c10*/  UIADD3 UR4, UPT, UPT, UR5, -0x400, URZ ;  /* 0xfffffc0005047890 */ /* 0x000fe2000fffe0ff */
[----:B------:R-:W-:-:S03]  /*3c20*/  IMAD.MOV.U32 R15, RZ, RZ, 0x400 ;  /* 0x00000400ff0f7424 */ /* 0x000fc600078e00ff */
[----:B------:R-:W-:Y:S01]  /*3c30*/  UISETP.GE.U32.AND UP0, UPT, UR4, 0x400, UPT ;  /* 0x000004000400788c */ /* 0x000fe2000bf06070 */
        /* <DEDUP_REMOVED lines=28> */
[----:B------:R-:W-:Y:S06]  /*3e00*/  BRA.U !UP0, `(.L_x_184) ;  /* 0x0000000108d07547 */ /* 0x000fec000b800000 */
[----:B------:R-:W0:Y:S01]  /*3e10*/  LDC.64 R8, c[0x0][0x380] ;  /* 0x0000e000ff087b82 */ /* 0x000e220000000a00 */
[----:B------:R-:W-:Y:S01]  /*3e20*/  IMAD.MOV.U32 R15, RZ, RZ, 0x400 ;  /* 0x00000400ff0f7424 */ /* 0x000fe200078e00ff */
[----:B------:R-:W1:Y:S01]  /*3e30*/  LDCU UR8, c[0x0][0x388] ;  /* 0x00007100ff0877ac */ /* 0x000e620008000800 */
[----:B------:R-:W2:Y:S05]  /*3e40*/  LDCU UR5, c[0x0][0x398] ;  /* 0x00007300ff0577ac */ /* 0x000eaa0008000800 */
.L_x_186:
[----:B------:R-:W-:-:S04]  /*3e50*/  IMAD.IADD R7, R6, 0x1, R15 ;  /* 0x0000000106077824 */ /* 0x000fc800078e020f */
[----:B0-----:R-:W-:-:S05]  /*3e60*/  IMAD.WIDE.U32 R24, R7, 0x8, R8 ;  /* 0x0000000807187825 */ /* 0x001fca00078e0008 */
[----:B------:R-:W3:Y:S04]  /*3e70*/  LDG.E.64 R26, desc[UR6][R24.64] ;  /* 0x00000006181a7981 */ /* 0x000ee8000c1e1b00 */
[----:B------:R-:W4:Y:S04]  /*3e80*/  LDG.E.64 R22, desc[UR6][R24.64+0x800] ;  /* 0x0008000618167981 */ /* 0x000f28000c1e1b00 */
[----:B------:R-:W5:Y:S04]  /*3e90*/  LDG.E.64 R20, desc[UR6][R24.64+0x1000] ;  /* 0x0010000618147981 */ /* 0x000f68000c1e1b00 */
[----:B------:R-:W2:Y:S01]  /*3ea0*/  LDG.E.64 R18, desc[UR6][R24.64+0x1800] ;  /* 0x0018000618127981 */ /* 0x000ea2000c1e1b00 */
[----:B-1----:R-:W-:Y:S01]  /*3eb0*/  VIADD R28, R7, UR8 ;  /* 0x00000008071c7c36 */ /* 0x002fe20008000000 */
[----:B---3--:R-:W-:-:S14]  /*3ec0*/  DSETP.GEU.AND P1, PT, R26, R10, PT ;  /* 0x0000000a1a00722a */ /* 0x008fdc0003f2e000 */
        /* <DEDUP_REMOVED lines=23> */
[----:B------:R-:W-:Y:S01]  /*4040*/  @P1 IMAD.MOV.U32 R10, RZ, RZ, R7 ;  /* 0x000000ffff0a1224 */ /* 0x000fe200078e0007 */
[----:B--2---:R-:W-:Y:S01]  /*4050*/  IADD3 R7, PT, PT, -R15, UR5, RZ ;  /* 0x000000050f077c10 */ /* 0x004fe2000fffe1ff */
[----:B------:R-:W-:-:S03]  /*4060*/  @P1 IMAD.MOV.U32 R11, RZ, RZ, R20 ;  /* 0x000000ffff0b1224 */ /* 0x000fc600078e0014 */
[----:B------:R-:W-:-:S03]  /*4070*/  ISETP.GE.U32.AND P1, PT, R7, 0x400, PT ;  /* 0x000004000700780c */ /* 0x000fc60003f26070 */
        /* <DEDUP_REMOVED lines=10> */
[----:B------:R-:W-:-:S05]  /*4120*/  VIADD R15, R15, 0x400 ;  /* 0x000004000f0f7836 */ /* 0x000fca0000000000 */
[----:B------:R-:W-:-:S13]  /*4130*/  ISETP.GT.U32.AND P0, PT, R15, UR4, PT ;  /* 0x000000040f007c0c */ /* 0x000fda000bf04070 */
[----:B------:R-:W-:Y:S05]  /*4140*/  @!P0 BRA `(.L_x_186) ;  /* 0xfffffffc00408947 */ /* 0x000fea000383ffff */
.L_x_184:
[----:B------:R-:W-:-:S13]  /*4150*/  ISETP.GE.U32.AND P0, PT, R15, UR5, PT ;  /* 0x000000050f007c0c */ /* 0x000fda000bf06070 */
        /* <DEDUP_REMOVED lines=15> */
[--C-:B------:R-:W-:Y:S02]  /*4250*/  IMAD.IADD R20, R16, 0x1, R15.reuse ;  /* 0x0000000110147824 */ /* 0x100fe400078e020f */
[----:B------:R-:W-:Y:S01]  /*4260*/  IMAD.IADD R19, R6, 0x1, R15 ;  /* 0x0000000106137824 */ /* 0x000fe200078e020f */
[----:B------:R-:W-:Y:S01]  /*4270*/  LOP3.LUT R17, R17, 0x3, RZ, 0xc0, !PT ;  /* 0x0000000311117812 */ /* 0x000fe200078ec0ff */
[----:B------:R-:W-:-:S04]  /*4280*/  IMAD.MOV.U32 R18, RZ, RZ, R6 ;  /* 0x000000ffff127224 */ /* 0x000fc800078e0006 */
[----:B------:R-:W-:-:S07]  /*4290*/  IMAD.MOV R21, RZ, RZ, -R17 ;  /* 0x000000ffff157224 */ /* 0x000fce00078e0a11 */
.L_x_190:
[----:B0-----:R-:W-:-:S06]  /*42a0*/  IMAD.WIDE.U32 R16, R19, 0x8, R8 ;  /* 0x0000000813107825 */ /* 0x001fcc00078e0008 */
        /* <DEDUP_REMOVED lines=15> */
.L_x_189:
[----:B------:R-:W-:Y:S05]  /*43a0*/  BSYNC.RECONVERGENT B2 ;  /* 0x0000000000027941 */ /* 0x000fea0003800200 */
.L_x_188:
[----:B------:R-:W-:Y:S05]  /*43b0*/  @!P2 BRA `(.L_x_187) ;  /* 0x0000000000e4a947 */ /* 0x000fea0003800000 */
[----:B------:R-:W0:Y:S01]  /*43c0*/  LDC.64 R8, c[0x0][0x380] ;  /* 0x0000e000ff087b82 */ /* 0x000e220000000a00 */
[----:B------:R-:W1:Y:S01]  /*43d0*/  LDCU UR4, c[0x0][0x388] ;  /* 0x00007100ff0477ac */ /* 0x000e620008000800 */
[C---:B------:R-:W-:Y:S02]  /*43e0*/  IMAD.IADD R15, R18.reuse, 0x1, R15 ;  /* 0x00000001120f7824 */ /* 0x040fe400078e020f */
[----:B------:R-:W-:Y:S02]  /*43f0*/  VIADD R25, R18, 0x200 ;  /* 0x0000020012197836 */ /* 0x000fe40000000000 */
[----:B-1----:R-:W-:-:S07]  /*4400*/  VIADD R24, R15, UR4 ;  /* 0x000000040f187c36 */ /* 0x002fce0008000000 */
.L_x_191:
        /* <DEDUP_REMOVED lines=52> */
.L_x_187:
[----:B------:R-:W-:Y:S05]  /*4750*/  BSYNC.RECONVERGENT B1 ;  /* 0x0000000000017941 */ /* 0x000fea0003800200 */
.L_x_185:
[----:B------:R-:W0:Y:S01]  /*4760*/  SHFL.DOWN PT, R16, R3, 0x1, 0x1f ;  /* 0x08201f0003107f89 */ /* 0x000e2200000e0000 */
[----:B------:R-:W-:Y:S02]  /*4770*/  PRMT R15, RZ, 0x7610, R15 ;  /* 0x00007610ff0f7816 */ /* 0x000fe4000000000f */
[----:B------:R-:W-:Y:S01]  /*4780*/  PRMT R7, RZ, 0x7610, R7 ;  /* 0x00007610ff077816 */ /* 0x000fe20000000007 */
[----:B------:R-:W1:Y:S01]  /*4790*/  S2R R18, SR_LANEID ;  /* 0x0000000000127919 */ /* 0x000e620000000000 */
[----:B------:R-:W-:Y:S02]  /*47a0*/  LOP3.LUT R22, R15, 0xff, RZ, 0xc0, !PT ;  /* 0x000000ff0f167812 */ /* 0x000fe400078ec0ff */
[----:B------:R-:W-:Y:S01]  /*47b0*/  ISETP.NE.AND P5, PT, R6, RZ, PT ;  /* 0x000000ff0600720c */ /* 0x000fe20003fa5270 */
[----:B------:R-:W-:Y:S01]  /*47c0*/  SHFL.DOWN PT, R8, R10, 0x1, 0x1f ;  /* 0x08201f000a087f89 */ /* 0x000fe200000e0000 */
        /* <DEDUP_REMOVED lines=99> */
[----:B------:R-:W-:Y:S02]  /*4e00*/  @!P3 SHF.R.U32.HI R19, RZ, 0x1, R6 ;  /* 0x00000001ff13b819 */ /* 0x000fe40000011606 */
[----:B-1----:R-:W-:Y:S01]  /*4e10*/  @!P3 LEA R20, R23, R20, 0x18 ;  /* 0x000000141714b211 */ /* 0x002fe200078ec0ff */
[----:B------:R-:W-:Y:S01]  /*4e20*/  IMAD R18, R18, 0x1000000, R21 ;  /* 0x0100000012127824 */ /* 0x000fe200078e0215 */
[----:B------:R-:W-:-:S03]  /*4e30*/  @!P3 LOP3.LUT R19, R19, 0x1f0, RZ, 0xc0, !PT ;  /* 0x000001f01313b812 */ /* 0x000fc600078ec0ff */
[----:B------:R-:W-:Y:S02]  /*4e40*/  DSETP.GEU.AND P1, PT, R10, R16, !P1 ;  /* 0x000000100a00722a */ /* 0x000fe40004f2e000 */
[----:B------:R-:W0:Y:S01]  /*4e50*/  SHFL.DOWN PT, R18, R18, 0x10, 0x1f ;  /* 0x0a001f0012127f89 */ /* 0x000e2200000e0000 */
[----:B------:R-:W-:-:S03]  /*4e60*/  @!P3 IMAD.IADD R19, R19, 0x1, R20 ;  /* 0x000000011313b824 */ /* 0x000fc600078e0214 */
[----:B------:R-:W-:-:S13]  /*4e70*/  PLOP3.LUT P0, PT, P0, P1, PT, 0xf8, 0x8f ;  /* 0x00000000008f781c */ /* 0x000fda0000703f70 */
        /* <DEDUP_REMOVED lines=16> */
[----:B-1----:R-:W0:Y:S04]  /*4f80*/  LDS.64 R18, [UR4+0x20] ;  /* 0x00002004ff127984 */ /* 0x002e280008000a00 */
        /* <DEDUP_REMOVED lines=19> */
[----:B------:R-:W-:-:S09]  /*50c0*/  @!P0 PRMT R7, R18, 0x7610, R7 ;  /* 0x0000761012078816 */ /* 0x000fd20000000007 */
        /* <DEDUP_REMOVED lines=10> */
[----:B------:R-:W-:Y:S02]  /*5170*/  @!P0 PRMT R15, R19, 0x7610, R15 ;  /* 0x00007610130f8816 */ /* 0x000fe4000000000f */
[----:B------:R-:W-:-:S02]  /*5180*/  @!P1 PRMT R6, R17, 0x7773, RZ ;  /* 0x0000777311069816 */ /* 0x000fc400000000ff */
[C---:B------:R-:W-:Y:S02]  /*5190*/  @!P1 PRMT R16, R17.reuse, 0x7772, RZ ;  /* 0x0000777211109816 */ /* 0x040fe400000000ff */
        /* <DEDUP_REMOVED lines=78> */
.L_x_177:
[----:B------:R-:W-:Y:S05]  /*5680*/  BSYNC.RECONVERGENT B0 ;  /* 0x0000000000007941 */ /* 0x000fea0003800200 */
.L_x_158:
        /* <DEDUP_REMOVED lines=25> */
.L_x_192:
        /* <DEDUP_REMOVED lines=14> */
.L_x_1950:


//--------------------- .text._ZN3cub18CUB_300001_SM_10006detail9transform16transform_kernelINS2_10policy_hubILb1EN4cuda3std3__45tupleIJN6thrust24THRUST_300001_SM_1000_NS17counting_iteratorIjNSA_11use_defaultESC_SC_EEEEEE10policy1000El6normalNSA_6detail15normal_iteratorINSA_10device_ptrIdEEEEJSD_EEEvT0_iT1_T2_DpNS2_10kernel_argIT3_EE --------------------------
	.section	.text._ZN3cub18CUB_300001_SM_10006detail9transform16transform_kernelINS2_10policy_hubILb1EN4cuda3std3__45tupleIJN6thrust24THRUST_300001_SM_1000_NS17counting_iteratorIjNSA_11use_defaultESC_SC_EEEEEE10policy1000El6normalNSA_6detail15normal_iteratorINSA_10device_ptrIdEEEEJSD_EEEvT0_iT1_T2_DpNS2_10kernel_argIT3_EE,"ax",@progbits
	.align	128
        .global         _ZN3cub18CUB_300001_SM_10006detail9transform16transform_kernelINS2_10policy_hubILb1EN4cuda3std3__45tupleIJN6thrust24THRUST_300001_SM_1000_NS17counting_iteratorIjNSA_11use_defaultESC_SC_EEEEEE10policy1000El6normalNSA_6detail15normal_iteratorINSA_10device_ptrIdEEEEJSD_EEEvT0_iT1_T2_DpNS2_10kernel_argIT3_EE
        .type           _ZN3cub18CUB_300001_SM_10006detail9transform16transform_kernelINS2_10policy_hubILb1EN4cuda3std3__45tupleIJN6thrust24THRUST_300001_SM_1000_NS17counting_iteratorIjNSA_11use_defaultESC_SC_EEEEEE10policy1000El6normalNSA_6detail15normal_iteratorINSA_10device_ptrIdEEEEJSD_EEEvT0_iT1_T2_DpNS2_10kernel_argIT3_EE,@function
        .size           _ZN3cub18CUB_300001_SM_10006detail9transform16transform_kernelINS2_10policy_hubILb1EN4cuda3std3__45tupleIJN6thrust24THRUST_300001_SM_1000_NS17counting_iteratorIjNSA_11use_defaultESC_SC_EEEEEE10policy1000El6normalNSA_6detail15normal_iteratorINSA_10device_ptrIdEEEEJSD_EEEvT0_iT1_T2_DpNS2_10kernel_argIT3_EE,(.L_x_1937 - _ZN3cub18CUB_300001_SM_10006detail9transform16transform_kernelINS2_10policy_hubILb1EN4cuda3std3__45tupleIJN6thrust24THRUST_300001_SM_1000_NS17counting_iteratorIjNSA_11use_defaultESC_SC_EEEEEE10policy1000El6normalNSA_6detail15normal_iteratorINSA_10device_ptrIdEEEEJSD_EEEvT0_iT1_T2_DpNS2_10kernel_argIT3_EE)
        .other          _ZN3cub18CUB_300001_SM_10006detail9transform16transform_kernelINS2_10policy_hubILb1EN4cuda3std3__45tupleIJN6thrust24THRUST_300001_SM_1000_NS17counting_iteratorIjNSA_11use_defaultESC_SC_EEEEEE10policy1000El6normalNSA_6detail15normal_iteratorINSA_10device_ptrIdEEEEJSD_EEEvT0_iT1_T2_DpNS2_10kernel_argIT3_EE,@"STO_CUDA_ENTRY STV_DEFAULT"
_ZN3cub18CUB_300001_SM_10006detail9transform16transform_kernelINS2_10policy_hubILb1EN4cuda3std3__45tupleIJN6thrust24THRUST_300001_SM_1000_NS17counting_iteratorIjNSA_11use_defaultESC_SC_EEEEEE10policy1000El6normalNSA_6detail15normal_iteratorINSA_10device_ptrIdEEEEJSD_EEEvT0_iT1_T2_DpNS2_10kernel_argIT3_EE:
.text._ZN3cub18CUB_300001_SM_10006detail9transform16transform_kernelINS2_10policy_hubILb1EN4cuda3std3__45tupleIJN6thrust24THRUST_300001_SM_1000_NS17counting_iteratorIjNSA_11use_defaultESC_SC_EEEEEE10policy1000El6normalNSA_6detail15normal_iteratorINSA_10device_ptrIdEEEEJSD_EEEvT0_iT1_T2_DpNS2_10kernel_argIT3_EE:
[----:B------:R-:W-:Y:S08]  /*0000*/  LDC R1, c[0x0][0x37c] ;  /* 0x0000df00ff017b82 */ /* 0x000ff00000000800 */
[----:B------:R-:W0:Y:S01]  /*0010*/  LDC R10, c[0x0][0x388] ;  /* 0x0000e200ff0a7b82 */ /* 0x000e220000000800 */
[----:B------:R-:W1:Y:S07]  /*0020*/  LDCU.64 UR6, c[0x0][0x380] ;  /* 0x00007000ff0677ac */ /* 0x000e6e0008000a00 */
[----:B------:R-:W2:Y:S08]  /*0030*/  S2UR UR4, SR_CTAID.X ;  /* 0x00000000000479c3 */ /* 0x000eb00000002500 */
[----:B------:R-:W3:Y:S01]  /*0040*/  LDC.64 R8, c[0x0][0x3a0] ;  /* 0x0000e800ff087b82 */ /* 0x000ee20000000a00 */
[----:B0-----:R-:W-:-:S05]  /*0050*/  IMAD.SHL.U32 R3, R10, 0x80, RZ ;  /* 0x000000800a037824 */ /* 0x001fca00078e00ff */
[----:B------:R-:W-:Y:S01]  /*0060*/  SHF.R.S32.HI R0, RZ, 0x1f, R3 ;  /* 0x0000001fff007819 */ /* 0x000fe20000011403 */
[----:B--2---:R-:W-:-:S04]  /*0070*/  IMAD.WIDE.U32 R4, R3, UR4, RZ ;  /* 0x0000000403047c25 */ /* 0x004fc8000f8e00ff */
[----:B------:R-:W-:Y:S01]  /*0080*/  IMAD R7, R0, UR4, RZ ;  /* 0x0000000400077c24 */ /* 0x000fe2000f8e02ff */
[C---:B-1----:R-:W-:Y:S01]  /*0090*/  IADD3 R2, P0, PT, -R4.reuse, UR6, RZ ;  /* 0x0000000604027c10 */ /* 0x042fe2000ff1e1ff */
[----:B------:R-:W0:Y:S02]  /*00a0*/  LDCU UR6, c[0x0][0x3a8] ;  /* 0x00007500ff0677ac */ /* 0x000e240008000800 */
[----:B------:R-:W-:Y:S01]  /*00b0*/  IMAD.IADD R6, R5, 0x1, R7 ;  /* 0x0000000105067824 */ /* 0x000fe200078e0207 */
[----:B---3--:R-:W-:Y:S01]  /*00c0*/  LEA R8, P1, R4, R8, 0x3 ;  /* 0x0000000804087211 */ /* 0x008fe200078218ff */
[----:B------:R-:W1:Y:S03]  /*00d0*/  LDCU.64 UR4, c[0x0][0x358] ;  /* 0x00006b00ff0477ac */ /* 0x000e660008000a00 */
[----:B------:R-:W-:Y:S02]  /*00e0*/  IADD3.X R5, PT, PT, ~R6, UR7, RZ, P0, !PT ;  /* 0x0000000706057c10 */ /* 0x000fe400087fe5ff */
[----:B------:R-:W-:-:S02]  /*00f0*/  ISETP.LT.U32.AND P0, PT, R2, R3, PT ;  /* 0x000000030200720c */ /* 0x000fc40003f01070 */
[----:B------:R-:W-:Y:S02]  /*0100*/  LEA.HI.X R9, R4, R9, R6, 0x3, P1 ;  /* 0x0000000904097211 */ /* 0x000fe400008f1c06 */
[----:B------:R-:W-:-:S04]  /*0110*/  ISETP.LT.AND.EX P0, PT, R5, R0, PT, P0 ;  /* 0x000000000500720c */ /* 0x000fc80003f01300 */
[----:B------:R-:W-:-:S04]  /*0120*/  SEL R2, R2, R3, P0 ;  /* 0x0000000302027207 */ /* 0x000fc80000000000 */
[----:B------:R-:W-:Y:S01]  /*0130*/  ISETP.NE.AND P0, PT, R3, R2, PT ;  /* 0x000000020300720c */ /* 0x000fe20003f05270 */
[----:B0-----:R-:W-:-:S12]  /*0140*/  VIADD R3, R4, UR6 ;  /* 0x0000000604037c36 */ /* 0x001fd80008000000 */
[----:B-1----:R-:W-:Y:S05]  /*0150*/  @!P0 BRA `(.L_x_193) ;  /* 0x0000002000a48947 */ /* 0x002fea0003800000 */
[----:B------:R-:W-:-:S13]  /*0160*/  ISETP.GE.AND P0, PT, R10, 0x1, PT ;  /* 0x000000010a00780c */ /* 0x000fda0003f06270 */
[----:B------:R-:W-:Y:S05]  /*0170*/  @!P0 EXIT ;  /* 0x000000000000894d */ /* 0x000fea0003800000 */
[----:B------:R-:W0:Y:S01]  /*0180*/  S2R R4, SR_TID.X ;  /* 0x0000000000047919 */ /* 0x000e220000002100 */
[----:B------:R-:W-:-:S07]  /*0190*/  IMAD.MOV.U32 R5, RZ, RZ, RZ ;  /* 0x000000ffff057224 */ /* 0x000fce00078e00ff */
.L_x_216:
[----:B------:R-:W1:Y:S01]  /*01a0*/  LDCU UR6, c[0x0][0x388] ;  /* 0x00007100ff0677ac */ /* 0x000e620008000800 */
[C---:B0-----:R-:W-:Y:S01]  /*01b0*/  IMAD R6, R5.reuse, 0x80, R4 ;  /* 0x0000008005067824 */ /* 0x041fe200078e0204 */
[----:B------:R-:W-:Y:S01]  /*01c0*/  IADD3 R5, PT, PT, R5, 0x1, RZ ;  /* 0x0000000105057810 */ /* 0x000fe20007ffe0ff */
[----:B------:R-:W-:Y:S03]  /*01d0*/  BSSY.RECONVERGENT B0, `(.L_x_194) ;  /* 0x000021f000007945 */ /* 0x000fe60003800200 */
[----:B------:R-:W-:Y:S02]  /*01e0*/  ISETP.GE.AND P0, PT, R6, R2, PT ;  /* 0x000000020600720c */ /* 0x000fe40003f06270 */
[----:B-1----:R-:W-:-:S11]  /*01f0*/  ISETP.NE.AND P1, PT, R5, UR6, PT ;  /* 0x0000000605007c0c */ /* 0x002fd6000bf25270 */
[----:B------:R-:W-:Y:S05]  /*0200*/  @P0 BRA `(.L_x_195) ;  /* 0x00000020006c0947 */ /* 0x000fea0003800000 */
[----:B------:R-:W-:Y:S01]  /*0210*/  IMAD.IADD R0, R3, 0x1, R6 ;  /* 0x0000000103007824 */ /* 0x000fe200078e0206 */
[----:B------:R-:W-:Y:S01]  /*0220*/  BSSY.RECONVERGENT B1, `(.L_x_196) ;  /* 0x0000043000017945 */ /* 0x000fe20003800200 */
[----:B------:R-:W-:-:S03]  /*0230*/  IMAD.MOV.U32 R19, RZ, RZ, 0x1 ;  /* 0x00000001ff137424 */ /* 0x000fc600078e00ff */
[----:B------:R-:W-:-:S13]  /*0240*/  ISETP.NE.AND P0, PT, R0, RZ, PT ;  /* 0x000000ff0000720c */ /* 0x000fda0003f05270 */
[----:B------:R-:W-:Y:S05]  /*0250*/  @!P0 BRA `(.L_x_197) ;  /* 0x0000000000fc8947 */ /* 0x000fea0003800000 */
[----:B------:R-:W-:Y:S01]  /*0260*/  HFMA2 R18, -RZ, RZ, 0, 0 ;  /* 0x00000000ff127431 */ /* 0x000fe200000001ff */
[----:B------:R-:W-:Y:S01]  /*0270*/  BSSY.RECONVERGENT B2, `(.L_x_198) ;  /* 0x0000038000027945 */ /* 0x000fe20003800200 */
[----:B------:R-:W-:Y:S02]  /*0280*/  IMAD.MOV.U32 R7, RZ, RZ, RZ ;  /* 0x000000ffff077224 */ /* 0x000fe400078e00ff */
[----:B------:R-:W-:Y:S02]  /*0290*/  IMAD.MOV.U32 R21, RZ, RZ, 0xbc8f ;  /* 0x0000bc8fff157424 */ /* 0x000fe400078e00ff */
[----:B------:R-:W-:Y:S02]  /*02a0*/  IMAD.MOV.U32 R19, RZ, RZ, 0x1 ;  /* 0x00000001ff137424 */ /* 0x000fe400078e00ff */
[----:B------:R-:W-:-:S07]  /*02b0*/  IMAD.MOV.U32 R20, RZ, RZ, RZ ;  /* 0x000000ffff147224 */ /* 0x000fce00078e00ff */
.L_x_201:
[-C--:B------:R-:W-:Y:S01]  /*02c0*/  IMAD R12, R18, R21.reuse, RZ ;  /* 0x00000015120c7224 */ /* 0x080fe200078e02ff */
[----:B------:R-:W-:Y:S01]  /*02d0*/  BSSY.RECONVERGENT B3, `(.L_x_199) ;  /* 0x000002b000037945 */ /* 0x000fe20003800200 */
[----:B------:R-:W-:-:S04]  /*02e0*/  IMAD.WIDE.U32 R10, R21, R21, RZ ;  /* 0x00000015150a7225 */ /* 0x000fc800078e00ff */
[----:B------:R-:W-:Y:S02]  /*02f0*/  IMAD R13, R21, R18, R12 ;  /* 0x00000012150d7224 */ /* 0x000fe400078e020c */
[----:B------:R-:W-:Y:S01]  /*0300*/  IMAD.WIDE.U32 R14, R10, 0x3, RZ ;  /* 0x000000030a0e7825 */ /* 0x000fe200078e00ff */
[----:B------:R-:W-:-:S03]  /*0310*/  LOP3.LUT R14, R0, 0x1, RZ, 0xc0, !PT ;  /* 0x00000001000e7812 */ /* 0x000fc600078ec0ff */
[----:B------:R-:W-:Y:S01]  /*0320*/  IMAD.IADD R11, R11, 0x1, R13 ;  /* 0x000000010b0b7824 */ /* 0x000fe200078e020d */
[----:B------:R-:W-:-:S03]  /*0330*/  ISETP.NE.U32.AND P2, PT, R14, 0x1, PT ;  /* 0x000000010e00780c */ /* 0x000fc60003f45070 */
[----:B------:R-:W-:Y:S01]  /*0340*/  IMAD.WIDE.U32 R12, R11, 0x3, RZ ;  /* 0x000000030b0c7825 */ /* 0x000fe200078e00ff */
[----:B------:R-:W-:-:S03]  /*0350*/  ISETP.NE.U32.AND.EX P2, PT, RZ, RZ, PT, P2 ;  /* 0x000000ffff00720c */ /* 0x000fc60003f45120 */
[----:B------:R-:W-:-:S04]  /*0360*/  IMAD.WIDE.U32 R12, P0, R10, -0x7fffffff, R12 ;  /* 0x800000010a0c7825 */ /* 0x000fc8000780000c */
[----:B------:R-:W-:Y:S01]  /*0370*/  IMAD.X R17, RZ, RZ, RZ, P0 ;  /* 0x000000ffff117224 */ /* 0x000fe200000e06ff */
[----:B------:R-:W-:Y:S02]  /*0380*/  IADD3 RZ, P0, PT, R15, R12, RZ ;  /* 0x0000000c0fff7210 */ /* 0x000fe40007f1e0ff */
[----:B------:R-:W-:-:S05]  /*0390*/  MOV R16, R13 ;  /* 0x0000000d00107202 */ /* 0x000fca0000000f00 */
[----:B------:R-:W-:Y:S01]  /*03a0*/  IMAD.WIDE.U32.X R16, R11, -0x7fffffff, R16, P0 ;  /* 0x800000010b107825 */ /* 0x000fe200000e0410 */
[----:B------:R-:W-:-:S04]  /*03b0*/  ISETP.GT.U32.AND P0, PT, R0, 0x1, PT ;  /* 0x000000010000780c */ /* 0x000fc80003f04070 */
[--C-:B------:R-:W-:Y:S02]  /*03c0*/  SHF.R.U64 R15, R16, 0x1e, R17.reuse ;  /* 0x0000001e100f7819 */ /* 0x100fe40000001211 */
[----:B------:R-:W-:-:S03]  /*03d0*/  SHF.R.U32.HI R14, RZ, 0x1e, R17 ;  /* 0x0000001eff0e7819 */ /* 0x000fc60000011611 */
[----:B------:R-:W-:-:S04]  /*03e0*/  IMAD.WIDE.U32 R10, R15, -0x7fffffff, R10 ;  /* 0x800000010f0a7825 */ /* 0x000fc800078e000a */
[----:B------:R-:W-:Y:S01]  /*03f0*/  IMAD R14, R14, -0x7fffffff, RZ ;  /* 0x800000010e0e7824 */ /* 0x000fe200078e02ff */
[----:B------:R-:W-:Y:S06]  /*0400*/  @P2 BRA `(.L_x_200) ;  /* 0x00000000005c2947 */ /* 0x000fec0003800000 */
[-C--:B------:R-:W-:Y:S02]  /*0410*/  IMAD R20, R20, R21.reuse, RZ ;  /* 0x0000001514147224 */ /* 0x080fe400078e02ff */
[----:B------:R-:W-:-:S04]  /*0420*/  IMAD.WIDE.U32 R12, R19, R21, RZ ;  /* 0x00000015130c7225 */ /* 0x000fc800078e00ff */
[----:B------:R-:W-:-:S04]  /*0430*/  IMAD R19, R18, R19, R20 ;  /* 0x0000001312137224 */ /* 0x000fc800078e0214 */
[----:B------:R-:W-:Y:S02]  /*0440*/  IMAD.IADD R13, R13, 0x1, R19 ;  /* 0x000000010d0d7824 */ /* 0x000fe400078e0213 */
[----:B------:R-:W-:-:S04]  /*0450*/  IMAD.WIDE.U32 R18, R12, 0x5, RZ ;  /* 0x000000050c127825 */ /* 0x000fc800078e00ff */
[----:B------:R-:W-:-:S04]  /*0460*/  IMAD.WIDE.U32 R16, R13, 0x5, RZ ;  /* 0x000000050d107825 */ /* 0x000fc800078e00ff */
[----:B------:R-:W-:-:S04]  /*0470*/  IMAD.WIDE.U32 R16, P2, R12, 0x2, R16 ;  /* 0x000000020c107825 */ /* 0x000fc80007840010 */
[----:B------:R-:W-:Y:S01]  /*0480*/  IMAD.X R21, RZ, RZ, RZ, P2 ;  /* 0x000000ffff157224 */ /* 0x000fe200010e06ff */
[----:B------:R-:W-:Y:S01]  /*0490*/  IADD3 RZ, P2, PT, R19, R16, RZ ;  /* 0x0000001013ff7210 */ /* 0x000fe20007f5e0ff */
[----:B------:R-:W-:-:S04]  /*04a0*/  IMAD.MOV.U32 R20, RZ, RZ, R17 ;  /* 0x000000ffff147224 */ /* 0x000fc800078e0011 */
[----:B------:R-:W-:-:S03]  /*04b0*/  IMAD.WIDE.U32.X R20, R13, 0x2, R20, P2 ;  /* 0x000000020d147825 */ /* 0x000fc600010e0414 */
[----:B------:R-:W-:-:S05]  /*04c0*/  IADD3 R17, P2, PT, R12, -R20, RZ ;  /* 0x800000140c117210 */ /* 0x000fca0007f5e0ff */
[----:B------:R-:W-:-:S05]  /*04d0*/  IMAD.X R16, R13, 0x1, ~R21, P2 ;  /* 0x000000010d107824 */ /* 0x000fca00010e0e15 */
[--C-:B------:R-:W-:Y:S02]  /*04e0*/  SHF.R.U64 R17, R17, 0x1, R16.reuse ;  /* 0x0000000111117819 */ /* 0x100fe40000001210 */
[----:B------:R-:W-:Y:S02]  /*04f0*/  SHF.R.U32.HI R19, RZ, 0x1, R16 ;  /* 0x00000001ff137819 */ /* 0x000fe40000011610 */
[----:B------:R-:W-:-:S04]  /*0500*/  IADD3 R17, P2, PT, R17, R20, RZ ;  /* 0x0000001411117210 */ /* 0x000fc80007f5e0ff */
[----:B------:R-:W-:-:S04]  /*0510*/  IADD3.X R16, PT, PT, R19, R21, RZ, P2, !PT ;  /* 0x0000001513107210 */ /* 0x000fc800017fe4ff */
[--C-:B------:R-:W-:Y:S02]  /*0520*/  SHF.R.U64 R17, R17, 0x1e, R16.reuse ;  /* 0x0000001e11117819 */ /* 0x100fe40000001210 */
[----:B------:R-:W-:-:S03]  /*0530*/  SHF.R.U32.HI R16, RZ, 0x1e, R16 ;  /* 0x0000001eff107819 */ /* 0x000fc60000011610 */
[----:B------:R-:W-:-:S04]  /*0540*/  IMAD.WIDE.U32 R12, R17, -0x7fffffff, R12 ;  /* 0x80000001110c7825 */ /* 0x000fc800078e000c */
[----:B------:R-:W-:Y:S02]  /*0550*/  IMAD R16, R16, -0x7fffffff, RZ ;  /* 0x8000000110107824 */ /* 0x000fe400078e02ff */
[----:B------:R-:W-:-:S03]  /*0560*/  IMAD.MOV.U32 R19, RZ, RZ, R12 ;  /* 0x000000ffff137224 */ /* 0x000fc600078e000c */
[----:B------:R-:W-:-:S07]  /*0570*/  IADD3 R20, PT, PT, R13, -R17, R16 ;  /* 0x800000110d147210 */ /* 0x000fce0007ffe010 */
.L_x_200:
[----:B------:R-:W-:Y:S05]  /*0580*/  BSYNC.RECONVERGENT B3 ;  /* 0x0000000000037941 */ /* 0x000fea0003800200 */
.L_x_199:
[----:B------:R-:W-:Y:S01]  /*0590*/  ISETP.GT.U32.AND.EX P0, PT, R7, RZ, PT, P0 ;  /* 0x000000ff0700720c */ /* 0x000fe20003f04100 */
[----:B------:R-:W-:Y:S01]  /*05a0*/  IMAD.MOV.U32 R21, RZ, RZ, R10 ;  /* 0x000000ffff157224 */ /* 0x000fe200078e000a */
[--C-:B------:R-:W-:Y:S02]  /*05b0*/  SHF.R.U64 R0, R0, 0x1, R7.reuse ;  /* 0x0000000100007819 */ /* 0x100fe40000001207 */
[----:B------:R-:W-:Y:S02]  /*05c0*/  SHF.R.U32.HI R7, RZ, 0x1, R7 ;  /* 0x00000001ff077819 */ /* 0x000fe40000011607 */
[----:B------:R-:W-:-:S07]  /*05d0*/  IADD3 R18, PT, PT, R11, -R15, R14 ;  /* 0x8000000f0b127210 */ /* 0x000fce0007ffe00e */
[----:B------:R-:W-:Y:S05]  /*05e0*/  @P0 BRA `(.L_x_201) ;  /* 0xfffffffc00340947 */ /* 0x000fea000383ffff */
[----:B------:R-:W-:Y:S05]  /*05f0*/  BSYNC.RECONVERGENT B2 ;  /* 0x0000000000027941 */ /* 0x000fea0003800200 */
.L_x_198:
[----:B------:R-:W-:-:S04]  /*0600*/  IMAD.HI.U32 R0, R19, 0x3, RZ ;  /* 0x0000000313007827 */ /* 0x000fc800078e00ff */
[----:B------:R-:W-:-:S05]  /*0610*/  IMAD.IADD R7, R19, 0x1, -R0 ;  /* 0x0000000113077824 */ /* 0x000fca00078e0a00 */
[----:B------:R-:W-:-:S04]  /*0620*/  LEA.HI R7, R7, R0, RZ, 0x1f ;  /* 0x0000000007077211 */ /* 0x000fc800078ff8ff */
[----:B------:R-:W-:-:S05]  /*0630*/  SHF.R.U32.HI R0, RZ, 0x1e, R7 ;  /* 0x0000001eff007819 */ /* 0x000fca0000011607 */
[----:B------:R-:W-:-:S07]  /*0640*/  IMAD R19, R0, -0x7fffffff, R19 ;  /* 0x8000000100137824 */ /* 0x000fce00078e0213 */
.L_x_197:
[----:B------:R-:W-:Y:S05]  /*0650*/  BSYNC.RECONVERGENT B1 ;  /* 0x0000000000017941 */ /* 0x000fea0003800200 */
.L_x_196:
[----:B------:R-:W-:Y:S01]  /*0660*/  IMAD.HI.U32 R0, R19, -0x4370ec6f, RZ ;  /* 0xbc8f139113007827 */ /* 0x000fe200078e00ff */
[----:B------:R-:W-:Y:S01]  /*0670*/  UMOV UR6, 0x600000 ;  /* 0x0060000000067882 */ /* 0x000fe20000000000 */
[----:B------:R-:W-:Y:S01]  /*0680*/  UMOV UR7, 0x3e000000 ;  /* 0x3e00000000077882 */ /* 0x000fe20000000000 */
[----:B------:R-:W-:Y:S01]  /*0690*/  BSSY.RECONVERGENT B1, `(.L_x_202) ;  /* 0x00001cb000017945 */ /* 0x000fe20003800200 */
[----:B------:R-:W-:Y:S01]  /*06a0*/  IMAD.MOV.U32 R12, RZ, RZ, 0x600000 ;  /* 0x00600000ff0c7424 */ /* 0x000fe200078e00ff */
[----:B------:R-:W-:Y:S01]  /*06b0*/  SHF.R.U32.HI R0, RZ, 0xf, R0 ;  /* 0x0000000fff007819 */ /* 0x000fe20000011600 */
[----:B------:R-:W-:Y:S02]  /*06c0*/  IMAD.MOV.U32 R13, RZ, RZ, 0x3df00000 ;  /* 0x3df00000ff0d7424 */ /* 0x000fe400078e00ff */
[----:B------:R-:W-:Y:S02]  /*06d0*/  IMAD.MOV.U32 R7, RZ, RZ, 0x3ff6a09e ;  /* 0x3ff6a09eff077424 */ /* 0x000fe400078e00ff */
[----:B------:R-:W-:-:S02]  /*06e0*/  IMAD R19, R0, -0xadc8, R19 ;  /* 0xffff523800137824 */ /* 0x000fc400078e0213 */
[----:B------:R-:W-:Y:S02]  /*06f0*/  IMAD R0, R0, 0xd47, RZ ;  /* 0x00000d4700007824 */ /* 0x000fe400078e02ff */
[----:B------:R-:W-:-:S03]  /*0700*/  IMAD R19, R19, 0xbc8f, RZ ;  /* 0x0000bc8f13137824 */ /* 0x000fc600078e02ff */
[----:B------:R-:W-:Y:S02]  /*0710*/  LOP3.LUT R10, R0, 0x7fffffff, RZ, 0x3c, !PT ;  /* 0x7fffffff000a7812 */ /* 0x000fe400078e3cff */
[----:B------:R-:W-:-:S13]  /*0720*/  ISETP.GE.U32.AND P0, PT, R19, R0, PT ;  /* 0x000000001300720c */ /* 0x000fda0003f06070 */
[----:B------:R-:W-:-:S05]  /*0730*/  @P0 IMAD.MOV R10, RZ, RZ, -R0 ;  /* 0x000000ffff0a0224 */ /* 0x000fca00078e0a00 */
[----:B------:R-:W-:-:S05]  /*0740*/  IADD3 R10, PT, PT, R19, R10, RZ ;  /* 0x0000000a130a7210 */ /* 0x000fca0007ffe0ff */
[----:B------:R-:W-:-:S05]  /*0750*/  VIADD R0, R10, 0xffffffff ;  /* 0xffffffff0a007836 */ /* 0x000fca0000000000 */
[----:B------:R-:W-:-:S04]  /*0760*/  ISETP.GT.U32.AND P2, PT, R0, 0x3ffffffe, PT ;  /* 0x3ffffffe0000780c */ /* 0x000fc80003f44070 */
[----:B------:R-:W-:-:S09]  /*0770*/  FSEL R7, R7, -1.9267766475677490234, P2 ;  /* 0xbff6a09e07077808 */ /* 0x000fd20001000000 */
[----:B------:R-:W-:-:S04]  /*0780*/  @P2 IADD3 R0, PT, PT, -R10, 0x7ffffffe, RZ ;  /* 0x7ffffffe0a002810 */ /* 0x000fc80007ffe1ff */
[----:B------:R-:W0:Y:S02]  /*0790*/  I2F.F64.U32 R10, R0 ;  /* 0x00000000000a7312 */ /* 0x000e240000201800 */
[----:B0-----:R-:W-:Y:S01]  /*07a0*/  DFMA R10, R10, UR6, R12 ;  /* 0x000000060a0a7c2b */ /* 0x001fe2000800000c */
[----:B------:R-:W-:Y:S01]  /*07b0*/  UMOV UR6, 0x65aa4e0e ;  /* 0x65aa4e0e00067882 */ /* 0x000fe20000000000 */
[----:B------:R-:W-:-:S06]  /*07c0*/  UMOV UR7, 0x3ffffc0b ;  /* 0x3ffffc0b00077882 */ /* 0x000fcc0000000000 */
[----:B------:R-:W-:-:S08]  /*07d0*/  DADD R10, R10, R10 ;  /* 0x000000000a0a7229 */ /* 0x000fd0000000000a */
[C---:B------:R-:W-:Y:S01]  /*07e0*/  DSETP.GTU.AND P0, PT, R10.reuse, UR6, PT ;  /* 0x000000060a007e2a */ /* 0x040fe2000bf0c000 */
[----:B------:R-:W-:Y:S01]  /*07f0*/  UMOV UR6, 0xad8f904d ;  /* 0xad8f904d00067882 */ /* 0x000fe20000000000 */
[----:B------:R-:W-:Y:S01]  /*0800*/  UMOV UR7, 0x3f4fa4d2 ;  /* 0x3f4fa4d200077882 */ /* 0x000fe20000000000 */
[----:B------:R-:W-:-:S03]  /*0810*/  DADD R12, -R10, 2 ;  /* 0x400000000a0c7429 */ /* 0x000fc60000000100 */
[----:B------:R-:W-:-:S14]  /*0820*/  DSETP.LTU.OR P0, PT, R10, UR6, P0 ;  /* 0x000000060a007e2a */ /* 0x000fdc0008709400 */
[----:B------:R-:W-:Y:S05]  /*0830*/  @P0 BRA `(.L_x_203) ;  /* 0x0000000800040947 */ /* 0x000fea0003800000 */
[----:B------:R-:W-:Y:S01]  /*0840*/  DMUL R12, R10, R12 ;  /* 0x0000000c0a0c7228 */ /* 0x000fe20000000000 */
[----:B------:R-:W-:Y:S01]  /*0850*/  IMAD.MOV.U32 R14, RZ, RZ, RZ ;  /* 0x000000ffff0e7224 */ /* 0x000fe200078e00ff */
[----:B------:R-:W-:Y:S01]  /*0860*/  UMOV UR6, 0x18c775c9 ;  /* 0x18c775c900067882 */ /* 0x000fe20000000000 */
[----:B------:R-:W-:-:S07]  /*0870*/  UMOV UR7, 0x3fb5c5c2 ;  /* 0x3fb5c5c200077882 */ /* 0x000fce0000000000 */
[----:B------:R-:W-:-:S04]  /*0880*/  LOP3.LUT R16, R13, 0x801fffff, RZ, 0xc0, !PT ;  /* 0x801fffff0d107812 */ /* 0x000fc800078ec0ff */
[----:B------:R-:W-:Y:S02]  /*0890*/  LOP3.LUT R17, R16, 0x3fe00000, RZ, 0xfc, !PT ;  /* 0x3fe0000010117812 */ /* 0x000fe400078efcff */
[----:B------:R-:W-:Y:S02]  /*08a0*/  MOV R16, R12 ;  /* 0x0000000c00107202 */ /* 0x000fe40000000f00 */
[----:B------:R-:W-:Y:S02]  /*08b0*/  SHF.R.U32.HI R12, RZ, 0x14, R13 ;  /* 0x00000014ff0c7819 */ /* 0x000fe4000001160d */
[----:B------:R-:W-:Y:S02]  /*08c0*/  MOV R13, 0x43300000 ;  /* 0x43300000000d7802 */ /* 0x000fe40000000f00 */
[C---:B------:R-:W-:Y:S01]  /*08d0*/  DADD R18, R16.reuse, 1 ;  /* 0x3ff0000010127429 */ /* 0x040fe20000000000 */
[----:B------:R-:W-:Y:S01]  /*08e0*/  LOP3.LUT R12, R12, 0x7fe, RZ, 0xc0, !PT ;  /* 0x000007fe0c0c7812 */ /* 0x000fe200078ec0ff */
[----:B------:R-:W-:-:S04]  /*08f0*/  DADD R16, R16, -1 ;  /* 0xbff0000010107429 */ /* 0x000fc80000000000 */
[----:B------:R-:W0:Y:S01]  /*0900*/  MUFU.RCP64H R15, R19 ;  /* 0x00000013000f7308 */ /* 0x000e220000001800 */
[----:B------:R-:W-:Y:S01]  /*0910*/  VIADD R12, R12, 0x7ffffc02 ;  /* 0x7ffffc020c0c7836 */ /* 0x000fe20000000000 */
[----:B0-----:R-:W-:Y:S01]  /*0920*/  DFMA R20, -R18, R14, 1 ;  /* 0x3ff000001214742b */ /* 0x001fe2000000010e */
[----:B------:R-:W-:Y:S02]  /*0930*/  IMAD.MOV.U32 R18, RZ, RZ, -0x6323a277 ;  /* 0x9cdc5d89ff127424 */ /* 0x000fe400078e00ff */
[----:B------:R-:W-:-:S05]  /*0940*/  IMAD.MOV.U32 R19, RZ, RZ, 0x3fa55cf5 ;  /* 0x3fa55cf5ff137424 */ /* 0x000fca00078e00ff */
[----:B------:R-:W-:-:S08]  /*0950*/  DFMA R20, R20, R20, R20 ;  /* 0x000000141414722b */ /* 0x000fd00000000014 */
[----:B------:R-:W-:-:S08]  /*0960*/  DFMA R14, R14, R20, R14 ;  /* 0x000000140e0e722b */ /* 0x000fd0000000000e */
[----:B------:R-:W-:-:S08]  /*0970*/  DMUL R20, R16, R14 ;  /* 0x0000000e10147228 */ /* 0x000fd00000000000 */
[----:B------:R-:W-:-:S08]  /*0980*/  DFMA R22, R20, -2, R16 ;  /* 0xc00000001416782b */ /* 0x000fd00000000010 */
[----:B------:R-:W-:-:S08]  /*0990*/  DFMA R22, R16, -R20, R22 ;  /* 0x800000141016722b */ /* 0x000fd00000000016 */
[----:B------:R-:W-:-:S08]  /*09a0*/  DFMA R14, R14, R22, R20 ;  /* 0x000000160e0e722b */ /* 0x000fd00000000014 */
[----:B------:R-:W-:-:S08]  /*09b0*/  DMUL R16, R14, R14 ;  /* 0x0000000e0e107228 */ /* 0x000fd00000000000 */
[----:B------:R-:W-:Y:S01]  /*09c0*/  DFMA R18, R16, UR6, R18 ;  /* 0x0000000610127c2b */ /* 0x000fe20008000012 */
[----:B------:R-:W-:Y:S01]  /*09d0*/  UMOV UR6, 0xcf6ebb9c ;  /* 0xcf6ebb9c00067882 */ /* 0x000fe20000000000 */
[----:B------:R-:W-:-:S06]  /*09e0*/  UMOV UR7, 0x3faefd18 ;  /* 0x3faefd1800077882 */ /* 0x000fcc0000000000 */
[----:B------:R-:W-:Y:S01]  /*09f0*/  DFMA R18, R16, R18, UR6 ;  /* 0x0000000610127e2b */ /* 0x000fe20008000012 */
        /* <DEDUP_REMOVED lines=22> */
[----:B------:R-:W-:Y:S02]  /*0b60*/  UMOV UR7, 0x43300000 ;  /* 0x4330000000077882 */ /* 0x000fe40000000000 */
[----:B------:R-:W-:Y:S01]  /*0b70*/  DADD R12, R12, -UR6 ;  /* 0x800000060c0c7e29 */ /* 0x000fe20008000000 */
[----:B------:R-:W-:Y:S01]  /*0b80*/  UMOV UR6, 0xfefa39ef ;  /* 0xfefa39ef00067882 */ /* 0x000fe20000000000 */
[----:B------:R-:W-:Y:S02]  /*0b90*/  UMOV UR7, 0x3fe62e42 ;  /* 0x3fe62e4200077882 */ /* 0x000fe40000000000 */
[----:B------:R-:W-:-:S08]  /*0ba0*/  DMUL R18, R16, R18 ;  /* 0x0000001210127228 */ /* 0x000fd00000000000 */
[----:B------:R-:W-:Y:S01]  /*0bb0*/  DFMA R18, R14, R18, R14 ;  /* 0x000000120e12722b */ /* 0x000fe2000000000e */
[----:B------:R-:W-:Y:S02]  /*0bc0*/  IMAD.MOV.U32 R14, RZ, RZ, 0x3324d327 ;  /* 0x3324d327ff0e7424 */ /* 0x000fe400078e00ff */
[----:B------:R-:W-:-:S05]  /*0bd0*/  IMAD.MOV.U32 R15, RZ, RZ, 0x3c08ddf9 ;  /* 0x3c08ddf9ff0f7424 */ /* 0x000fca00078e00ff */
[----:B------:R-:W-:-:S08]  /*0be0*/  DADD R18, R18, R18 ;  /* 0x0000000012127229 */ /* 0x000fd00000000012 */
[----:B------:R-:W-:Y:S01]  /*0bf0*/  DFMA R12, R12, UR6, R18 ;  /* 0x000000060c0c7c2b */ /* 0x000fe20008000012 */
[----:B------:R-:W-:Y:S01]  /*0c00*/  UMOV UR6, 0xe746e627 ;  /* 0xe746e62700067882 */ /* 0x000fe20000000000 */
[----:B------:R-:W-:-:S06]  /*0c10*/  UMOV UR7, 0x3bb135d2 ;  /* 0x3bb135d200077882 */ /* 0x000fcc0000000000 */
[----:B------:R-:W-:-:S08]  /*0c20*/  DADD R12, -R12, -3.125 ;  /* 0xc00900000c0c7429 */ /* 0x000fd00000000100 */
[----:B------:R-:W-:Y:S01]  /*0c30*/  DFMA R14, R12, -UR6, -R14 ;  /* 0x800000060c0e7c2b */ /* 0x000fe2000800080e */
        /* <DEDUP_REMOVED lines=8> */
[----:B------:R-:W-:Y:S01]  /*0cc0*/  DFMA R14, R12, R14, -UR6 ;  /* 0x800000060c0e7e2b */ /* 0x000fe2000800000e */
        /* <DEDUP_REMOVED lines=53> */
[----:B------:R-:W-:-:S08]  /*1020*/  DFMA R14, R12, R14, UR6 ;  /* 0x000000060c0e7e2b */ /* 0x000fd0000800000e */
[----:B------:R-:W-:Y:S01]  /*1030*/  DFMA R10, -R10, R14, R14 ;  /* 0x0000000e0a0a722b */ /* 0x000fe2000000010e */
[----:B------:R-:W-:Y:S10]  /*1040*/  BRA `(.L_x_204) ;  /* 0x0000001000bc7947 */ /* 0x000ff40003800000 */
.L_x_203:
[----:B------:R-:W-:Y:S01]  /*1050*/  ISETP.GT.AND P0, PT, R11, 0x3fefffff, PT ;  /* 0x3fefffff0b00780c */ /* 0x000fe20003f04270 */
[----:B------:R-:W-:Y:S03]  /*1060*/  BSSY.RECONVERGENT B2, `(.L_x_205) ;  /* 0x0000129000027945 */ /* 0x000fe60003800200 */
[----:B------:R-:W-:Y:S02]  /*1070*/  FSEL R21, R13, R11, P0 ;  /* 0x0000000b0d157208 */ /* 0x000fe40000000000 */
[----:B------:R-:W-:Y:S02]  /*1080*/  FSEL R12, R12, R10, P0 ;  /* 0x0000000a0c0c7208 */ /* 0x000fe40000000000 */
[----:B------:R-:W-:Y:S01]  /*1090*/  FSETP.GE.AND P2, PT, R21, 6.1105542284098368633e-13, PT ;  /* 0x2b2bff2f1500780b */ /* 0x000fe20003f46000 */
[----:B------:R-:W-:-:S12]  /*10a0*/  IMAD.MOV.U32 R13, RZ, RZ, R21 ;  /* 0x000000ffff0d7224 */ /* 0x000fd800078e0015 */
[----:B------:R-:W-:Y:S05]  /*10b0*/  @!P2 BRA `(.L_x_206) ;  /* 0x00000008002ca947 */ /* 0x000fea0003800000 */
[----:B------:R-:W-:Y:S01]  /*10c0*/  LOP3.LUT R14, R21, 0x801fffff, RZ, 0xc0, !PT ;  /* 0x801fffff150e7812 */ /* 0x000fe200078ec0ff */
[----:B------:R-:W-:Y:S01]  /*10d0*/  UMOV UR6, 0x18c775c9 ;  /* 0x18c775c900067882 */ /* 0x000fe20000000000 */
[----:B------:R-:W-:Y:S01]  /*10e0*/  UMOV UR7, 0x3fb5c5c2 ;  /* 0x3fb5c5c200077882 */ /* 0x000fe20000000000 */
[----:B------:R-:W-:Y:S01]  /*10f0*/  SHF.R.U32.HI R21, RZ, 0x14, R21 ;  /* 0x00000014ff157819 */ /* 0x000fe20000011615 */
[----:B------:R-:W-:Y:S01]  /*1100*/  BSSY.RECONVERGENT B3, `(.L_x_207) ;  /* 0x0000085000037945 */ /* 0x000fe20003800200 */
[----:B------:R-:W-:Y:S01]  /*1110*/  LOP3.LUT R15, R14, 0x3fe00000, RZ, 0xfc, !PT ;  /* 0x3fe000000e0f7812 */ /* 0x000fe200078efcff */
[----:B------:R-:W-:Y:S01]  /*1120*/  IMAD.MOV.U32 R14, RZ, RZ, R12 ;  /* 0x000000ffff0e7224 */ /* 0x000fe200078e000c */
[----:B------:R-:W-:Y:S02]  /*1130*/  MOV R12, RZ ;  /* 0x000000ff000c7202 */ /* 0x000fe40000000f00 */
[----:B------:R-:W-:-:S03]  /*1140*/  LOP3.LUT R21, R21, 0x7fe, RZ, 0xc0, !PT ;  /* 0x000007fe15157812 */ /* 0x000fc600078ec0ff */
[C---:B------:R-:W-:Y:S02]  /*1150*/  DADD R16, R14.reuse, 1 ;  /* 0x3ff000000e107429 */ /* 0x040fe40000000000 */
[----:B------:R-:W-:-:S04]  /*1160*/  DADD R14, R14, -1 ;  /* 0xbff000000e0e7429 */ /* 0x000fc80000000000 */
[----:B------:R-:W0:Y:S02]  /*1170*/  MUFU.RCP64H R13, R17 ;  /* 0x00000011000d7308 */ /* 0x000e240000001800 */
        /* <DEDUP_REMOVED lines=37> */
[----:B------:R-:W-:-:S08]  /*13d0*/  DMUL R16, R14, R16 ;  /* 0x000000100e107228 */ /* 0x000fd00000000000 */
[----:B------:R-:W-:Y:S01]  /*13e0*/  DFMA R16, R12, R16, R12 ;  /* 0x000000100c10722b */ /* 0x000fe2000000000c */
[----:B------:R-:W-:Y:S02]  /*13f0*/  VIADD R12, R21, 0x7ffffc02 ;  /* 0x7ffffc02150c7836 */ /* 0x000fe40000000000 */
[----:B------:R-:W-:-:S05]  /*1400*/  IMAD.MOV.U32 R13, RZ, RZ, 0x43300000 ;  /* 0x43300000ff0d7424 */ /* 0x000fca00078e00ff */
[----:B------:R-:W-:Y:S02]  /*1410*/  DADD R16, R16, R16 ;  /* 0x0000000010107229 */ /* 0x000fe40000000010 */
[----:B------:R-:W-:Y:S01]  /*1420*/  DADD R12, R12, -UR6 ;  /* 0x800000060c0c7e29 */ /* 0x000fe20008000000 */
[----:B------:R-:W-:Y:S01]  /*1430*/  UMOV UR6, 0xfefa39ef ;  /* 0xfefa39ef00067882 */ /* 0x000fe20000000000 */
[----:B------:R-:W-:-:S06]  /*1440*/  UMOV UR7, 0x3fe62e42 ;  /* 0x3fe62e4200077882 */ /* 0x000fcc0000000000 */
[----:B------:R-:W-:Y:S01]  /*1450*/  DFMA R16, R12, UR6, R16 ;  /* 0x000000060c107c2b */ /* 0x000fe20008000010 */
[----:B------:R-:W-:Y:S01]  /*1460*/  UMOV UR6, 0xf51c2197 ;  /* 0xf51c219700067882 */ /* 0x000fe20000000000 */
[----:B------:R-:W-:Y:S01]  /*1470*/  MOV R12, RZ ;  /* 0x000000ff000c7202 */ /* 0x000fe20000000f00 */
[----:B------:R-:W-:-:S05]  /*1480*/  UMOV UR7, 0x4001e90f ;  /* 0x4001e90f00077882 */ /* 0x000fca0000000000 */
[----:B------:R-:W-:-:S06]  /*1490*/  DADD R18, -RZ, -R16 ;  /* 0x00000000ff127229 */ /* 0x000fcc0000000910 */
[----:B------:R0:W1:Y:S01]  /*14a0*/  MUFU.RSQ64H R13, R19 ;  /* 0x00000013000d7308 */ /* 0x0000620000001c00 */
[----:B------:R-:W-:Y:S02]  /*14b0*/  IMAD.MOV.U32 R18, RZ, RZ, 0x333839aa ;  /* 0x333839aaff127424 */ /* 0x000fe400078e00ff */
[----:B0-----:R-:W-:Y:S01]  /*14c0*/  IMAD.MOV.U32 R19, RZ, RZ, 0x4000a0e7 ;  /* 0x4000a0e7ff137424 */ /* 0x001fe200078e00ff */
[----:B-1----:R-:W-:-:S08]  /*14d0*/  DMUL R14, R12, R12 ;  /* 0x0000000c0c0e7228 */ /* 0x002fd00000000000 */
[----:B------:R-:W-:Y:S01]  /*14e0*/  DFMA R14, R16, R14, 1 ;  /* 0x3ff00000100e742b */ /* 0x000fe2000000000e */
[----:B------:R-:W-:Y:S02]  /*14f0*/  IMAD.MOV.U32 R16, RZ, RZ, 0x0 ;  /* 0x00000000ff107424 */ /* 0x000fe400078e00ff */
[----:B------:R-:W-:-:S06]  /*1500*/  IMAD.MOV.U32 R17, RZ, RZ, 0x3fd80000 ;  /* 0x3fd80000ff117424 */ /* 0x000fcc00078e00ff */
[----:B------:R-:W-:Y:S02]  /*1510*/  DFMA R16, R14, R16, 0.5 ;  /* 0x3fe000000e10742b */ /* 0x000fe40000000010 */
[----:B------:R-:W-:-:S08]  /*1520*/  DMUL R14, R12, R14 ;  /* 0x0000000e0c0e7228 */ /* 0x000fd00000000000 */
[----:B------:R-:W-:Y:S01]  /*1530*/  DFMA R12, R16, R14, R12 ;  /* 0x0000000e100c722b */ /* 0x000fe2000000000c */
[----:B------:R-:W-:-:S07]  /*1540*/  MOV R16, 0x1 ;  /* 0x0000000100107802 */ /* 0x000fce0000000f00 */
[----:B------:R-:W-:Y:S01]  /*1550*/  DADD R14, R12, UR6 ;  /* 0x000000060c0e7e29 */ /* 0x000fe20008000000 */
        /* <DEDUP_REMOVED lines=20> */
[C---:B------:R-:W-:Y:S01]  /*16a0*/  DFMA R14, R12.reuse, R14, UR6 ;  /* 0x000000060c0e7e2b */ /* 0x040fe2000800000e */
[----:B------:R-:W-:Y:S01]  /*16b0*/  UMOV UR6, 0x2591afab ;  /* 0x2591afab00067882 */ /* 0x000fe20000000000 */
[----:B------:R-:W-:Y:S02]  /*16c0*/  UMOV UR7, 0x3febe922 ;  /* 0x3febe92200077882 */ /* 0x000fe40000000000 */
[C---:B------:R-:W-:Y:S01]  /*16d0*/  DFMA R18, R12.reuse, UR6, R18 ;  /* 0x000000060c127c2b */ /* 0x040fe20008000012 */
[----:B------:R-:W-:Y:S01]  /*16e0*/  UMOV UR6, 0xf7e57d5c ;  /* 0xf7e57d5c00067882 */ /* 0x000fe20000000000 */
[----:B------:R-:W-:Y:S02]  /*16f0*/  UMOV UR7, 0x4008768c ;  /* 0x4008768c00077882 */ /* 0x000fe40000000000 */
[----:B------:R-:W-:-:S04]  /*1700*/  DMUL R14, R12, R14 ;  /* 0x0000000e0c0e7228 */ /* 0x000fc80000000000 */
[----:B------:R-:W-:Y:S01]  /*1710*/  DFMA R18, R12, R18, UR6 ;  /* 0x000000060c127e2b */ /* 0x000fe20008000012 */
[----:B------:R-:W-:Y:S01]  /*1720*/  UMOV UR6, 0xe28da583 ;  /* 0xe28da58300067882 */ /* 0x000fe20000000000 */
[----:B------:R-:W0:Y:S01]  /*1730*/  MUFU.RCP64H R17, R15 ;  /* 0x0000000f00117308 */ /* 0x000e220000001800 */
[----:B------:R-:W-:-:S05]  /*1740*/  UMOV UR7, 0x400b77e7 ;  /* 0x400b77e700077882 */ /* 0x000fca0000000000 */
[----:B------:R-:W-:Y:S01]  /*1750*/  DFMA R18, R12, R18, UR6 ;  /* 0x000000060c127e2b */ /* 0x000fe20008000012 */
[----:B------:R-:W-:Y:S01]  /*1760*/  UMOV UR6, 0xa4f99cf9 ;  /* 0xa4f99cf900067882 */ /* 0x000fe20000000000 */
[----:B------:R-:W-:-:S06]  /*1770*/  UMOV UR7, 0x3ff34f26 ;  /* 0x3ff34f2600077882 */ /* 0x000fcc0000000000 */
[----:B------:R-:W-:Y:S01]  /*1780*/  DFMA R18, R12, R18, UR6 ;  /* 0x000000060c127e2b */ /* 0x000fe20008000012 */
[----:B------:R-:W-:Y:S01]  /*1790*/  UMOV UR6, 0xadb019ed ;  /* 0xadb019ed00067882 */ /* 0x000fe20000000000 */
[----:B------:R-:W-:Y:S01]  /*17a0*/  UMOV UR7, 0x3fc1f674 ;  /* 0x3fc1f67400077882 */ /* 0x000fe20000000000 */
[----:B0-----:R-:W-:-:S05]  /*17b0*/  DFMA R20, -R14, R16, 1 ;  /* 0x3ff000000e14742b */ /* 0x001fca0000000110 */
[----:B------:R-:W-:Y:S01]  /*17c0*/  DFMA R18, R12, R18, UR6 ;  /* 0x000000060c127e2b */ /* 0x000fe20008000012 */
[----:B------:R-:W-:Y:S01]  /*17d0*/  UMOV UR6, 0x9506431d ;  /* 0x9506431d00067882 */ /* 0x000fe20000000000 */
[----:B------:R-:W-:Y:S01]  /*17e0*/  UMOV UR7, 0x3f75ddae ;  /* 0x3f75ddae00077882 */ /* 0x000fe20000000000 */
[----:B------:R-:W-:-:S05]  /*17f0*/  DFMA R20, R20, R20, R20 ;  /* 0x000000141414722b */ /* 0x000fca0000000014 */
[----:B------:R-:W-:Y:S01]  /*1800*/  DFMA R18, R12, R18, UR6 ;  /* 0x000000060c127e2b */ /* 0x000fe20008000012 */
[----:B------:R-:W-:Y:S01]  /*1810*/  UMOV UR6, 0xaa32489c ;  /* 0xaa32489c00067882 */ /* 0x000fe20000000000 */
[----:B------:R-:W-:Y:S01]  /*1820*/  UMOV UR7, 0x3f0ada49 ;  /* 0x3f0ada4900077882 */ /* 0x000fe20000000000 */
[----:B------:R-:W-:-:S05]  /*1830*/  DFMA R16, R16, R20, R16 ;  /* 0x000000141010722b */ /* 0x000fca0000000010 */
[----:B------:R-:W-:-:S03]  /*1840*/  DFMA R18, R12, R18, UR6 ;  /* 0x000000060c127e2b */ /* 0x000fc60008000012 */
[----:B------:R-:W-:-:S07]  /*1850*/  DFMA R20, -R14, R16, 1 ;  /* 0x3ff000000e14742b */ /* 0x000fce0000000110 */
[----:B------:R-:W-:Y:S01]  /*1860*/  FSETP.GEU.AND P2, PT, |R19|, 6.5827683646048100446e-37, PT ;  /* 0x036000001300780b */ /* 0x000fe20003f4e200 */
[----:B------:R-:W-:-:S08]  /*1870*/  DFMA R20, R16, R20, R16 ;  /* 0x000000141014722b */ /* 0x000fd00000000010 */
[----:B------:R-:W-:-:S08]  /*1880*/  DMUL R12, R18, R20 ;  /* 0x00000014120c7228 */ /* 0x000fd00000000000 */
[----:B------:R-:W-:-:S08]  /*1890*/  DFMA R16, -R14, R12, R18 ;  /* 0x0000000c0e10722b */ /* 0x000fd00000000112 */
[----:B------:R-:W-:-:S10]  /*18a0*/  DFMA R12, R20, R16, R12 ;  /* 0x00000010140c722b */ /* 0x000fd4000000000c */
[----:B------:R-:W-:-:S05]  /*18b0*/  FFMA R0, RZ, R15, R13 ;  /* 0x0000000fff007223 */ /* 0x000fca000000000d */
[----:B------:R-:W-:-:S13]  /*18c0*/  FSETP.GT.AND P0, PT, |R0|, 1.469367938527859385e-39, PT ;  /* 0x001000000000780b */ /* 0x000fda0003f04200 */
[----:B------:R-:W-:Y:S05]  /*18d0*/  @P0 BRA P2, `(.L_x_208) ;  /* 0x00000000001c0947 */ /* 0x000fea0001000000 */
[----:B------:R-:W-:Y:S01]  /*18e0*/  IMAD.MOV.U32 R12, RZ, RZ, R18 ;  /* 0x000000ffff0c7224 */ /* 0x000fe200078e0012 */
[----:B------:R-:W-:Y:S01]  /*18f0*/  MOV R0, 0x1930 ;  /* 0x0000193000007802 */ /* 0x000fe20000000f00 */
[----:B------:R-:W-:Y:S02]  /*1900*/  IMAD.MOV.U32 R13, RZ, RZ, R19 ;  /* 0x000000ffff0d7224 */ /* 0x000fe400078e0013 */
[----:B------:R-:W-:-:S07]  /*1910*/  IMAD.MOV.U32 R17, RZ, RZ, R15 ;  /* 0x000000ffff117224 */ /* 0x000fce00078e000f */
[----:B------:R-:W-:Y:S05]  /*1920*/  CALL.REL.NOINC `($__internal_0_$__cuda_sm20_div_rn_f64_full) ;  /* 0x0000002c00387944 */ /* 0x000fea0003c00000 */
[----:B------:R-:W-:Y:S01]  /*1930*/  IMAD.MOV.U32 R12, RZ, RZ, R22 ;  /* 0x000000ffff0c7224 */ /* 0x000fe200078e0016 */
[----:B------:R-:W-:-:S07]  /*1940*/  MOV R13, R23 ;  /* 0x00000017000d7202 */ /* 0x000fce0000000f00 */
.L_x_208:
[----:B------:R-:W-:Y:S05]  /*1950*/  BSYNC.RECONVERGENT B3 ;  /* 0x0000000000037941 */ /* 0x000fea0003800200 */
.L_x_207:
[----:B------:R-:W-:Y:S05]  /*1960*/  BRA `(.L_x_209) ;  /* 0x0000000800607947 */ /* 0x000fea0003800000 */
.L_x_206:
[----:B------:R-:W-:Y:S01]  /*1970*/  ISETP.GT.AND P0, PT, R21, 0xfffff, PT ;  /* 0x000fffff1500780c */ /* 0x000fe20003f04270 */
[----:B------:R-:W-:Y:S01]  /*1980*/  IMAD.MOV.U32 R24, RZ, RZ, R12 ;  /* 0x000000ffff187224 */ /* 0x000fe200078e000c */
[----:B------:R-:W-:Y:S11]  /*1990*/  BSSY.RECONVERGENT B3, `(.L_x_210) ;  /* 0x000004f000037945 */ /* 0x000ff60003800200 */
[----:B------:R-:W-:-:S10]  /*19a0*/  @!P0 DMUL R12, R12, 1.80143985094819840000e+16 ;  /* 0x435000000c0c8828 */ /* 0x000fd40000000000 */
[----:B------:R-:W-:Y:S02]  /*19b0*/  @!P0 IMAD.MOV.U32 R21, RZ, RZ, R13 ;  /* 0x000000ffff158224 */ /* 0x000fe400078e000d */
[----:B------:R-:W-:Y:S02]  /*19c0*/  @!P0 IMAD.MOV.U32 R24, RZ, RZ, R12 ;  /* 0x000000ffff188224 */ /* 0x000fe400078e000c */
[----:B------:R-:W-:-:S05]  /*19d0*/  VIADD R0, R21, 0xffffffff ;  /* 0xffffffff15007836 */ /* 0x000fca0000000000 */
[----:B------:R-:W-:Y:S01]  /*19e0*/  ISETP.GT.U32.AND P2, PT, R0, 0x7feffffe, PT ;  /* 0x7feffffe0000780c */ /* 0x000fe20003f44070 */
[----:B------:R-:W-:Y:S01]  /*19f0*/  IMAD.MOV.U32 R0, RZ, RZ, -0x3ff ;  /* 0xfffffc01ff007424 */ /* 0x000fe200078e00ff */
[----:B------:R-:W-:-:S11]  /*1a00*/  @!P0 MOV R0, 0xfffffbcb ;  /* 0xfffffbcb00008802 */ /* 0x000fd60000000f00 */
[----:B------:R-:W-:Y:S05]  /*1a10*/  @P2 BRA `(.L_x_211) ;  /* 0x0000000400002947 */ /* 0x000fea0003800000 */
[C---:B------:R-:W-:Y:S01]  /*1a20*/  LOP3.LUT R12, R21.reuse, 0xfffff, RZ, 0xc0, !PT ;  /* 0x000fffff150c7812 */ /* 0x040fe200078ec0ff */
[----:B------:R-:W-:Y:S01]  /*1a30*/  IMAD.MOV.U32 R19, RZ, RZ, 0x3ed0ee25 ;  /* 0x3ed0ee25ff137424 */ /* 0x000fe200078e00ff */
[----:B------:R-:W-:Y:S01]  /*1a40*/  MOV R18, 0x8b7a8b04 ;  /* 0x8b7a8b0400127802 */ /* 0x000fe20000000f00 */
[----:B------:R-:W-:Y:S01]  /*1a50*/  UMOV UR6, 0x3ae80f1e ;  /* 0x3ae80f1e00067882 */ /* 0x000fe20000000000 */
[----:B------:R-:W-:Y:S01]  /*1a60*/  LOP3.LUT R25, R12, 0x3ff00000, RZ, 0xfc, !PT ;  /* 0x3ff000000c197812 */ /* 0x000fe200078efcff */
[----:B------:R-:W-:Y:S01]  /*1a70*/  IMAD.MOV.U32 R12, RZ, RZ, RZ ;  /* 0x000000ffff0c7224 */ /* 0x000fe200078e00ff */
[----:B------:R-:W-:Y:S01]  /*1a80*/  UMOV UR7, 0x3eb1380b ;  /* 0x3eb1380b00077882 */ /* 0x000fe20000000000 */
[----:B------:R-:W-:Y:S01]  /*1a90*/  LEA.HI R0, R21, R0, RZ, 0xc ;  /* 0x0000000015007211 */ /* 0x000fe200078f60ff */
[----:B------:R-:W-:Y:S01]  /*1aa0*/  UMOV UR8, 0x80000000 ;  /* 0x8000000000087882 */ /* 0x000fe20000000000 */
[----:B------:R-:W-:Y:S01]  /*1ab0*/  ISETP.GE.U32.AND P0, PT, R25, 0x3ff6a09f, PT ;  /* 0x3ff6a09f1900780c */ /* 0x000fe20003f06070 */
[----:B------:R-:W-:-:S12]  /*1ac0*/  UMOV UR9, 0x43300000 ;  /* 0x4330000000097882 */ /* 0x000fd80000000000 */
[----:B------:R-:W-:Y:S02]  /*1ad0*/  @P0 VIADD R13, R25, 0xfff00000 ;  /* 0xfff00000190d0836 */ /* 0x000fe40000000000 */
[----:B------:R-:W-:Y:S02]  /*1ae0*/  @P0 VIADD R0, R0, 0x1 ;  /* 0x0000000100000836 */ /* 0x000fe40000000000 */
[----:B------:R-:W-:-:S06]  /*1af0*/  @P0 IMAD.MOV.U32 R25, RZ, RZ, R13 ;  /* 0x000000ffff190224 */ /* 0x000fcc00078e000d */
[C---:B------:R-:W-:Y:S02]  /*1b00*/  DADD R22, R24.reuse, 1 ;  /* 0x3ff0000018167429 */ /* 0x040fe40000000000 */
[----:B------:R-:W-:-:S04]  /*1b10*/  DADD R24, R24, -1 ;  /* 0xbff0000018187429 */ /* 0x000fc80000000000 */
[----:B------:R-:W0:Y:S02]  /*1b20*/  MUFU.RCP64H R13, R23 ;  /* 0x00000017000d7308 */ /* 0x000e240000001800 */
[----:B0-----:R-:W-:Y:S01]  /*1b30*/  DFMA R14, -R22, R12, 1 ;  /* 0x3ff00000160e742b */ /* 0x001fe2000000010c */
[----:B------:R-:W-:Y:S01]  /*1b40*/  LOP3.LUT R22, R0, 0x80000000, RZ, 0x3c, !PT ;  /* 0x8000000000167812 */ /* 0x000fe200078e3cff */
[----:B------:R-:W-:-:S06]  /*1b50*/  IMAD.MOV.U32 R23, RZ, RZ, 0x43300000 ;  /* 0x43300000ff177424 */ /* 0x000fcc00078e00ff */
[----:B------:R-:W-:Y:S02]  /*1b60*/  DFMA R14, R14, R14, R14 ;  /* 0x0000000e0e0e722b */ /* 0x000fe4000000000e */
[----:B------:R-:W-:Y:S01]  /*1b70*/  DADD R22, R22, -UR8 ;  /* 0x8000000816167e29 */ /* 0x000fe20008000000 */
[----:B------:R-:W-:Y:S01]  /*1b80*/  UMOV UR8, 0xfefa39ef ;  /* 0xfefa39ef00087882 */ /* 0x000fe20000000000 */
[----:B------:R-:W-:-:S04]  /*1b90*/  UMOV UR9, 0x3fe62e42 ;  /* 0x3fe62e4200097882 */ /* 0x000fc80000000000 */
[----:B------:R-:W-:-:S08]  /*1ba0*/  DFMA R12, R12, R14, R12 ;  /* 0x0000000e0c0c722b */ /* 0x000fd0000000000c */
[----:B------:R-:W-:-:S08]  /*1bb0*/  DMUL R14, R24, R12 ;  /* 0x0000000c180e7228 */ /* 0x000fd00000000000 */
[----:B------:R-:W-:-:S08]  /*1bc0*/  DFMA R14, R24, R12, R14 ;  /* 0x0000000c180e722b */ /* 0x000fd0000000000e */
[----:B------:R-:W-:Y:S02]  /*1bd0*/  DMUL R16, R14, R14 ;  /* 0x0000000e0e107228 */ /* 0x000fe40000000000 */
[----:B------:R-:W-:-:S06]  /*1be0*/  DADD R20, R24, -R14 ;  /* 0x0000000018147229 */ /* 0x000fcc000000080e */
[----:B------:R-:W-:Y:S01]  /*1bf0*/  DFMA R18, R16, UR6, R18 ;  /* 0x0000000610127c2b */ /* 0x000fe20008000012 */
[----:B------:R-:W-:Y:S01]  /*1c00*/  UMOV UR6, 0x9f02676f ;  /* 0x9f02676f00067882 */ /* 0x000fe20000000000 */
[----:B------:R-:W-:Y:S01]  /*1c10*/  UMOV UR7, 0x3ef3b266 ;  /* 0x3ef3b26600077882 */ /* 0x000fe20000000000 */
[----:B------:R-:W-:-:S05]  /*1c20*/  DADD R20, R20, R20 ;  /* 0x0000000014147229 */ /* 0x000fca0000000014 */
[----:B------:R-:W-:Y:S01]  /*1c30*/  DFMA R18, R16, R18, UR6 ;  /* 0x0000000610127e2b */ /* 0x000fe20008000012 */
[----:B------:R-:W-:Y:S01]  /*1c40*/  UMOV UR6, 0xa9ab0956 ;  /* 0xa9ab095600067882 */ /* 0x000fe20000000000 */
[----:B------:R-:W-:Y:S01]  /*1c50*/  UMOV UR7, 0x3f1745cb ;  /* 0x3f1745cb00077882 */ /* 0x000fe20000000000 */
[----:B------:R-:W-:Y:S02]  /*1c60*/  DFMA R24, R24, -R14, R20 ;  /* 0x8000000e1818722b */ /* 0x000fe40000000014 */
[----:B------:R-:W-:-:S03]  /*1c70*/  DFMA R20, R22, UR8, R14 ;  /* 0x0000000816147c2b */ /* 0x000fc6000800000e */
[----:B------:R-:W-:Y:S01]  /*1c80*/  DFMA R18, R16, R18, UR6 ;  /* 0x0000000610127e2b */ /* 0x000fe20008000012 */
[----:B------:R-:W-:Y:S01]  /*1c90*/  UMOV UR6, 0x2d1b5154 ;  /* 0x2d1b515400067882 */ /* 0x000fe20000000000 */
[----:B------:R-:W-:Y:S01]  /*1ca0*/  UMOV UR7, 0x3f3c71c7 ;  /* 0x3f3c71c700077882 */ /* 0x000fe20000000000 */
[----:B------:R-:W-:-:S05]  /*1cb0*/  DMUL R24, R12, R24 ;  /* 0x000000180c187228 */ /* 0x000fca0000000000 */
        /* <DEDUP_REMOVED lines=12> */
[----:B------:R-:W-:Y:S01]  /*1d80*/  DFMA R12, R22, -UR6, R20 ;  /* 0x80000006160c7c2b */ /* 0x000fe20008000014 */
[----:B------:R-:W-:Y:S01]  /*1d90*/  UMOV UR6, 0x3b39803f ;  /* 0x3b39803f00067882 */ /* 0x000fe20000000000 */
[----:B------:R-:W-:Y:S02]  /*1da0*/  UMOV UR7, 0x3c7abc9e ;  /* 0x3c7abc9e00077882 */ /* 0x000fe40000000000 */
[----:B------:R-:W-:-:S04]  /*1db0*/  DMUL R18, R16, R18 ;  /* 0x0000001210127228 */ /* 0x000fc80000000000 */
[----:B------:R-:W-:-:S04]  /*1dc0*/  DADD R12, -R14, R12 ;  /* 0x000000000e0c7229 */ /* 0x000fc8000000010c */
[----:B------:R-:W-:-:S08]  /*1dd0*/  DFMA R18, R14, R18, R24 ;  /* 0x000000120e12722b */ /* 0x000fd00000000018 */
[----:B------:R-:W-:-:S08]  /*1de0*/  DADD R12, R18, -R12 ;  /* 0x00000000120c7229 */ /* 0x000fd0000000080c */
[----:B------:R-:W-:-:S08]  /*1df0*/  DFMA R12, R22, UR6, R12 ;  /* 0x00000006160c7c2b */ /* 0x000fd0000800000c */
[----:B------:R-:W-:Y:S01]  /*1e00*/  DADD R20, R20, R12 ;  /* 0x0000000014147229 */ /* 0x000fe2000000000c */
[----:B------:R-:W-:Y:S10]  /*1e10*/  BRA `(.L_x_212) ;  /* 0x0000000000187947 */ /* 0x000ff40003800000 */
.L_x_211:
[----:B------:R-:W-:Y:S01]  /*1e20*/  IMAD.MOV.U32 R14, RZ, RZ, 0x0 ;  /* 0x00000000ff0e7424 */ /* 0x000fe200078e00ff */
[----:B------:R-:W-:Y:S02]  /*1e30*/  MOV R15, 0x7ff00000 ;  /* 0x7ff00000000f7802 */ /* 0x000fe40000000f00 */
[----:B------:R-:W-:-:S04]  /*1e40*/  LOP3.LUT P0, RZ, R13, 0x7fffffff, RZ, 0xc0, !PT ;  /* 0x7fffffff0dff7812 */ /* 0x000fc8000780c0ff */
[----:B------:R-:W-:-:S10]  /*1e50*/  DFMA R14, R12, R14, +INF ;  /* 0x7ff000000c0e742b */ /* 0x000fd4000000000e */
[----:B------:R-:W-:Y:S02]  /*1e60*/  FSEL R20, R14, RZ, P0 ;  /* 0x000000ff0e147208 */ /* 0x000fe40000000000 */
[----:B------:R-:W-:-:S07]  /*1e70*/  FSEL R21, R15, -QNAN , P0 ;  /* 0xfff000000f157808 */ /* 0x000fce0000000000 */
.L_x_212:
[----:B------:R-:W-:Y:S05]  /*1e80*/  BSYNC.RECONVERGENT B3 ;  /* 0x0000000000037941 */ /* 0x000fea0003800200 */
.L_x_210:
[----:B------:R-:W-:Y:S01]  /*1e90*/  DADD R12, -RZ, -R20 ;  /* 0x00000000ff0c7229 */ /* 0x000fe20000000914 */
[----:B------:R-:W-:Y:S01]  /*1ea0*/  IMAD.MOV.U32 R14, RZ, RZ, RZ ;  /* 0x000000ffff0e7224 */ /* 0x000fe200078e00ff */
[----:B------:R-:W-:Y:S01]  /*1eb0*/  BSSY.RECONVERGENT B3, `(.L_x_213) ;  /* 0x000000e000037945 */ /* 0x000fe20003800200 */
[----:B------:R-:W-:Y:S02]  /*1ec0*/  IMAD.MOV.U32 R18, RZ, RZ, 0x0 ;  /* 0x00000000ff127424 */ /* 0x000fe400078e00ff */
[----:B------:R-:W-:Y:S01]  /*1ed0*/  IMAD.MOV.U32 R19, RZ, RZ, 0x3fd80000 ;  /* 0x3fd80000ff137424 */ /* 0x000fe200078e00ff */
[----:B------:R-:W0:Y:S04]  /*1ee0*/  MUFU.RSQ64H R15, R13 ;  /* 0x0000000d000f7308 */ /* 0x000e280000001c00 */
[----:B------:R-:W-:-:S05]  /*1ef0*/  VIADD R0, R13, 0xfff00000 ;  /* 0xfff000000d007836 */ /* 0x000fca0000000000 */
[----:B------:R-:W-:Y:S01]  /*1f00*/  ISETP.GE.U32.AND P0, PT, R0, 0x7fe00000, PT ;  /* 0x7fe000000000780c */ /* 0x000fe20003f06070 */
[----:B0-----:R-:W-:-:S08]  /*1f10*/  DMUL R16, R14, R14 ;  /* 0x0000000e0e107228 */ /* 0x001fd00000000000 */
[----:B------:R-:W-:-:S08]  /*1f20*/  DFMA R16, -R16, -R20, 1 ;  /* 0x3ff000001010742b */ /* 0x000fd00000000914 */
[----:B------:R-:W-:Y:S02]  /*1f30*/  DFMA R18, R16, R18, 0.5 ;  /* 0x3fe000001012742b */ /* 0x000fe40000000012 */
[----:B------:R-:W-:-:S08]  /*1f40*/  DMUL R16, R14, R16 ;  /* 0x000000100e107228 */ /* 0x000fd00000000000 */
[----:B------:R-:W-:Y:S01]  /*1f50*/  DFMA R16, R18, R16, R14 ;  /* 0x000000101210722b */ /* 0x000fe2000000000e */
[----:B------:R-:W-:Y:S10]  /*1f60*/  @!P0 BRA `(.L_x_214) ;  /* 0x0000000000088947 */ /* 0x000ff40003800000 */
[----:B------:R-:W-:-:S07]  /*1f70*/  MOV R0, 0x1f90 ;  /* 0x00001f9000007802 */ /* 0x000fce0000000f00 */
[----:B------:R-:W-:Y:S05]  /*1f80*/  CALL.REL.NOINC `($__internal_1_$__cuda_sm20_drsqrt_f64_slowpath_v2) ;  /* 0x0000002c000c7944 */ /* 0x000fea0003c00000 */
.L_x_214:
[----:B------:R-:W-:Y:S05]  /*1f90*/  BSYNC.RECONVERGENT B3 ;  /* 0x0000000000037941 */ /* 0x000fea0003800200 */
.L_x_213:
[----:B------:R-:W-:Y:S01]  /*1fa0*/  UMOV UR6, 0xc30baa54 ;  /* 0xc30baa5400067882 */ /* 0x000fe20000000000 */
[----:B------:R-:W-:Y:S01]  /*1fb0*/  UMOV UR7, 0x3ff59895 ;  /* 0x3ff5989500077882 */ /* 0x000fe20000000000 */
[----:B------:R-:W-:Y:S01]  /*1fc0*/  IMAD.MOV.U32 R18, RZ, RZ, -0x69b1da64 ;  /* 0x964e259cff127424 */ /* 0x000fe200078e00ff */
[----:B------:R-:W-:Y:S01]  /*1fd0*/  DADD R12, R16, UR6 ;  /* 0x00000006100c7e29 */ /* 0x000fe20008000000 */
[----:B------:R-:W-:Y:S01]  /*1fe0*/  UMOV UR6, 0x956a143f ;  /* 0x956a143f00067882 */ /* 0x000fe20000000000 */
[----:B------:R-:W-:Y:S01]  /*1ff0*/  UMOV UR7, 0x3ffae8e5 ;  /* 0x3ffae8e500077882 */ /* 0x000fe20000000000 */
[----:B------:R-:W-:Y:S01]  /*2000*/  IMAD.MOV.U32 R19, RZ, RZ, 0x3ffa2013 ;  /* 0x3ffa2013ff137424 */ /* 0x000fe200078e00ff */
[----:B------:R-:W-:Y:S04]  /*2010*/  BSSY.RECONVERGENT B3, `(.L_x_209) ;  /* 0x000002d000037945 */ /* 0x000fe80003800200 */
        /* <DEDUP_REMOVED lines=9> */
[-C--:B------:R-:W-:Y:S01]  /*20b0*/  DFMA R12, R12, R16.reuse, UR6 ;  /* 0x000000060c0c7e2b */ /* 0x080fe20008000010 */
[----:B------:R-:W-:Y:S01]  /*20c0*/  UMOV UR6, 0x1c71b0bf ;  /* 0x1c71b0bf00067882 */ /* 0x000fe20000000000 */
[----:B------:R-:W-:Y:S02]  /*20d0*/  UMOV UR7, 0x3fe8e210 ;  /* 0x3fe8e21000077882 */ /* 0x000fe40000000000 */
[----:B------:R-:W-:Y:S01]  /*20e0*/  DFMA R18, R16, UR6, R18 ;  /* 0x0000000610127c2b */ /* 0x000fe20008000012 */
[----:B------:R-:W-:Y:S01]  /*20f0*/  UMOV UR6, 0x921be68 ;  /* 0x0921be6800067882 */ /* 0x000fe20000000000 */
[----:B------:R-:W-:Y:S02]  /*2100*/  UMOV UR7, 0x3fdabfe9 ;  /* 0x3fdabfe900077882 */ /* 0x000fe40000000000 */
[----:B------:R-:W-:Y:S01]  /*2110*/  DMUL R14, R12, R16 ;  /* 0x000000100c0e7228 */ /* 0x000fe20000000000 */
[----:B------:R-:W-:-:S03]  /*2120*/  MOV R12, 0x1 ;  /* 0x00000001000c7802 */ /* 0x000fc60000000f00 */
[----:B------:R-:W-:Y:S01]  /*2130*/  DFMA R18, R18, R16, UR6 ;  /* 0x0000000612127e2b */ /* 0x000fe20008000010 */
[----:B------:R-:W-:Y:S01]  /*2140*/  UMOV UR6, 0x14de00d4 ;  /* 0x14de00d400067882 */ /* 0x000fe20000000000 */
[----:B------:R-:W0:Y:S01]  /*2150*/  MUFU.RCP64H R13, R15 ;  /* 0x0000000f000d7308 */ /* 0x000e220000001800 */
[----:B------:R-:W-:-:S05]  /*2160*/  UMOV UR7, 0x3f97e413 ;  /* 0x3f97e41300077882 */ /* 0x000fca0000000000 */
[----:B------:R-:W-:Y:S01]  /*2170*/  DFMA R18, R18, R16, UR6 ;  /* 0x0000000612127e2b */ /* 0x000fe20008000010 */
[----:B------:R-:W-:Y:S01]  /*2180*/  UMOV UR6, 0x87102e94 ;  /* 0x87102e9400067882 */ /* 0x000fe20000000000 */
[----:B------:R-:W-:-:S06]  /*2190*/  UMOV UR7, 0x3f311bd4 ;  /* 0x3f311bd400077882 */ /* 0x000fcc0000000000 */
[----:B------:R-:W-:Y:S02]  /*21a0*/  DFMA R16, R18, R16, UR6 ;  /* 0x0000000612107e2b */ /* 0x000fe40008000010 */
[----:B0-----:R-:W-:-:S08]  /*21b0*/  DFMA R20, -R14, R12, 1 ;  /* 0x3ff000000e14742b */ /* 0x001fd0000000010c */
[----:B------:R-:W-:Y:S01]  /*21c0*/  FSETP.GEU.AND P2, PT, |R17|, 6.5827683646048100446e-37, PT ;  /* 0x036000001100780b */ /* 0x000fe20003f4e200 */
[----:B------:R-:W-:-:S08]  /*21d0*/  DFMA R20, R20, R20, R20 ;  /* 0x000000141414722b */ /* 0x000fd00000000014 */
[----:B------:R-:W-:-:S08]  /*21e0*/  DFMA R12, R12, R20, R12 ;  /* 0x000000140c0c722b */ /* 0x000fd0000000000c */
[----:B------:R-:W-:-:S08]  /*21f0*/  DFMA R20, -R14, R12, 1 ;  /* 0x3ff000000e14742b */ /* 0x000fd0000000010c */
        /* <DEDUP_REMOVED lines=8> */
[----:B------:R-:W-:Y:S01]  /*2280*/  MOV R17, R15 ;  /* 0x0000000f00117202 */ /* 0x000fe20000000f00 */
[----:B------:R-:W-:Y:S01]  /*2290*/  IMAD.MOV.U32 R12, RZ, RZ, R16 ;  /* 0x000000ffff0c7224 */ /* 0x000fe200078e0010 */
[----:B------:R-:W-:-:S07]  /*22a0*/  MOV R0, 0x22c0 ;  /* 0x000022c000007802 */ /* 0x000fce0000000f00 */
[----:B------:R-:W-:Y:S05]  /*22b0*/  CALL.REL.NOINC `($__internal_0_$__cuda_sm20_div_rn_f64_full) ;  /* 0x0000002000d47944 */ /* 0x000fea0003c00000 */
[----:B------:R-:W-:Y:S02]  /*22c0*/  IMAD.MOV.U32 R12, RZ, RZ, R22 ;  /* 0x000000ffff0c7224 */ /* 0x000fe400078e0016 */
[----:B------:R-:W-:-:S07]  /*22d0*/  IMAD.MOV.U32 R13, RZ, RZ, R23 ;  /* 0x000000ffff0d7224 */ /* 0x000fce00078e0017 */
.L_x_215:
[----:B------:R-:W-:Y:S05]  /*22e0*/  BSYNC.RECONVERGENT B3 ;  /* 0x0000000000037941 */ /* 0x000fea0003800200 */
.L_x_209:
[----:B------:R-:W-:Y:S05]  /*22f0*/  BSYNC.RECONVERGENT B2 ;  /* 0x0000000000027941 */ /* 0x000fea0003800200 */
.L_x_205:
[----:B------:R-:W-:Y:S01]  /*2300*/  DADD R14, -RZ, -R12 ;  /* 0x00000000ff0e7229 */ /* 0x000fe2000000090c */
[----:B------:R-:W-:-:S09]  /*2310*/  ISETP.GT.AND P0, PT, R11, 0x3fefffff, PT ;  /* 0x3fefffff0b00780c */ /* 0x000fd20003f04270 */
[----:B------:R-:W-:Y:S02]  /*2320*/  FSEL R10, R14, R12, P0 ;  /* 0x0000000c0e0a7208 */ /* 0x000fe40000000000 */
[----:B------:R-:W-:-:S07]  /*2330*/  FSEL R11, R15, R13, P0 ;  /* 0x0000000d0f0b7208 */ /* 0x000fce0000000000 */
.L_x_204:
[----:B------:R-:W-:Y:S05]  /*2340*/  BSYNC.RECONVERGENT B1 ;  /* 0x0000000000017941 */ /* 0x000fea0003800200 */
.L_x_202:
[----:B------:R-:W0:Y:S01]  /*2350*/  LDCU.128 UR8, c[0x0][0x390] ;  /* 0x00007200ff0877ac */ /* 0x000e220008000c00 */
[----:B------:R-:W-:Y:S02]  /*2360*/  IMAD.MOV.U32 R12, RZ, RZ, 0x667f3bcd ;  /* 0x667f3bcdff0c7424 */ /* 0x000fe400078e00ff */
[----:B------:R-:W-:Y:S02]  /*2370*/  IMAD.MOV.U32 R13, RZ, RZ, R7 ;  /* 0x000000ffff0d7224 */ /* 0x000fe400078e0007 */
[----:B------:R-:W-:-:S04]  /*2380*/  IMAD.WIDE R6, R6, 0x8, R8 ;  /* 0x0000000806067825 */ /* 0x000fc800078e0208 */
[----:B0-----:R-:W-:-:S08]  /*2390*/  DMUL R12, R12, UR10 ;  /* 0x0000000a0c0c7c28 */ /* 0x001fd00008000000 */
[----:B------:R-:W-:-:S07]  /*23a0*/  DFMA R10, R12, R10, UR8 ;  /* 0x000000080c0a7e2b */ /* 0x000fce000800000a */
[----:B------:R0:W-:Y:S04]  /*23b0*/  STG.E.64 desc[UR4][R6.64], R10 ;  /* 0x0000000a06007986 */ /* 0x0001e8000c101b04 */
.L_x_195:
[----:B------:R-:W-:Y:S05]  /*23c0*/  BSYNC.RECONVERGENT B0 ;  /* 0x0000000000007941 */ /* 0x000fea0003800200 */
.L_x_194:
[----:B------:R-:W-:Y:S05]  /*23d0*/  @P1 BRA `(.L_x_216) ;  /* 0xffffffdc00701947 */ /* 0x000fea000383ffff */
[----:B------:R-:W-:Y:S05]  /*23e0*/  EXIT ;  /* 0x000000000000794d */ /* 0x000fea0003800000 */
.L_x_193:
[----:B------:R-:W-:-:S13]  /*23f0*/  ISETP.GE.AND P0, PT, R10, 0x1, PT ;  /* 0x000000010a00780c */ /* 0x000fda0003f06270 */
[----:B------:R-:W-:Y:S05]  /*2400*/  @!P0 EXIT ;  /* 0x000000000000894d */ /* 0x000fea0003800000 */
[----:B------:R-:W0:Y:S01]  /*2410*/  S2R R2, SR_TID.X ;  /* 0x0000000000027919 */ /* 0x000e220000002100 */
[----:B------:R-:W-:-:S07]  /*2420*/  MOV R5, RZ ;  /* 0x000000ff00057202 */ /* 0x000fce0000000f00 */
.L_x_237:
[----:B0-----:R-:W-:Y:S01]  /*2430*/  IMAD R4, R5, 0x80, R2 ;  /* 0x0000008005047824 */ /* 0x001fe200078e0202 */
[----:B------:R-:W-:Y:S01]  /*2440*/  BSSY.RECONVERGENT B0, `(.L_x_217) ;  /* 0x0000043000007945 */ /* 0x000fe20003800200 */
[----:B------:R-:W-:Y:S02]  /*2450*/  IMAD.MOV.U32 R18, RZ, RZ, 0x1 ;  /* 0x00000001ff127424 */ /* 0x000fe400078e00ff */
[----:B------:R-:W-:-:S05]  /*2460*/  IMAD.IADD R7, R3, 0x1, R4 ;  /* 0x0000000103077824 */ /* 0x000fca00078e0204 */
[----:B------:R-:W-:-:S13]  /*2470*/  ISETP.NE.AND P0, PT, R7, RZ, PT ;  /* 0x000000ff0700720c */ /* 0x000fda0003f05270 */
[----:B------:R-:W-:Y:S05]  /*2480*/  @!P0 BRA `(.L_x_218) ;  /* 0x0000000000f88947 */ /* 0x000fea0003800000 */
[----:B------:R-:W-:Y:S01]  /*2490*/  HFMA2 R21, -RZ, RZ, 0, -1.1396484375 ;  /* 0x0000bc8fff157431 */ /* 0x000fe200000001ff */
[----:B------:R-:W-:Y:S01]  /*24a0*/  BSSY.RECONVERGENT B1, `(.L_x_219) ;  /* 0x0000037000017945 */ /* 0x000fe20003800200 */
[----:B------:R-:W-:Y:S02]  /*24b0*/  IMAD.MOV.U32 R0, RZ, RZ, RZ ;  /* 0x000000ffff007224 */ /* 0x000fe400078e00ff */
[----:B------:R-:W-:Y:S02]  /*24c0*/  IMAD.MOV.U32 R6, RZ, RZ, RZ ;  /* 0x000000ffff067224 */ /* 0x000fe400078e00ff */
[----:B------:R-:W-:Y:S02]  /*24d0*/  IMAD.MOV.U32 R18, RZ, RZ, 0x1 ;  /* 0x00000001ff127424 */ /* 0x000fe400078e00ff */
[----:B------:R-:W-:-:S07]  /*24e0*/  IMAD.MOV.U32 R19, RZ, RZ, RZ ;  /* 0x000000ffff137224 */ /* 0x000fce00078e00ff */
.L_x_222:
        /* <DEDUP_REMOVED lines=11> */
[----:B------:R-:W-:Y:S01]  /*25a0*/  IMAD.MOV.U32 R16, RZ, RZ, R13 ;  /* 0x000000ffff107224 */ /* 0x000fe200078e000d */
[----:B------:R-:W-:Y:S02]  /*25b0*/  IADD3.X R17, PT, PT, RZ, RZ, RZ, P0, !PT ;  /* 0x000000ffff117210 */ /* 0x000fe400007fe4ff */
[----:B------:R-:W-:-:S05]  /*25c0*/  IADD3 RZ, P0, PT, R15, R12, RZ ;  /* 0x0000000c0fff7210 */ /* 0x000fca0007f1e0ff */
        /* <DEDUP_REMOVED lines=18> */
[----:B------:R-:W-:-:S04]  /*26f0*/  IADD3 R17, P1, PT, R12, -R20, RZ ;  /* 0x800000140c117210 */ /* 0x000fc80007f3e0ff */
[----:B------:R-:W-:-:S04]  /*2700*/  IADD3.X R6, PT, PT, R13, ~R21, RZ, P1, !PT ;  /* 0x800000150d067210 */ /* 0x000fc80000ffe4ff */
[--C-:B------:R-:W-:Y:S02]  /*2710*/  SHF.R.U64 R17, R17, 0x1, R6.reuse ;  /* 0x0000000111117819 */ /* 0x100fe40000001206 */
[----:B------:R-:W-:Y:S02]  /*2720*/  SHF.R.U32.HI R19, RZ, 0x1, R6 ;  /* 0x00000001ff137819 */ /* 0x000fe40000011606 */
[----:B------:R-:W-:-:S05]  /*2730*/  IADD3 R17, P1, PT, R17, R20, RZ ;  /* 0x0000001411117210 */ /* 0x000fca0007f3e0ff */
[----:B------:R-:W-:-:S05]  /*2740*/  IMAD.X R6, R19, 0x1, R21, P1 ;  /* 0x0000000113067824 */ /* 0x000fca00008e0615 */
[--C-:B------:R-:W-:Y:S02]  /*2750*/  SHF.R.U64 R17, R17, 0x1e, R6.reuse ;  /* 0x0000001e11117819 */ /* 0x100fe40000001206 */
[----:B------:R-:W-:-:S03]  /*2760*/  SHF.R.U32.HI R6, RZ, 0x1e, R6 ;  /* 0x0000001eff067819 */ /* 0x000fc60000011606 */
[----:B------:R-:W-:-:S04]  /*2770*/  IMAD.WIDE.U32 R18, R17, -0x7fffffff, R12 ;  /* 0x8000000111127825 */ /* 0x000fc800078e000c */
[----:B------:R-:W-:-:S05]  /*2780*/  IMAD R6, R6, -0x7fffffff, RZ ;  /* 0x8000000106067824 */ /* 0x000fca00078e02ff */
[----:B------:R-:W-:-:S07]  /*2790*/  IADD3 R19, PT, PT, R19, -R17, R6 ;  /* 0x8000001113137210 */ /* 0x000fce0007ffe006 */
.L_x_221:
[----:B------:R-:W-:Y:S05]  /*27a0*/  BSYNC.RECONVERGENT B2 ;  /* 0x0000000000027941 */ /* 0x000fea0003800200 */
.L_x_220:
[----:B------:R-:W-:Y:S01]  /*27b0*/  ISETP.GT.U32.AND.EX P0, PT, R0, RZ, PT, P0 ;  /* 0x000000ff0000720c */ /* 0x000fe20003f04100 */
[----:B------:R-:W-:Y:S01]  /*27c0*/  IMAD.MOV.U32 R21, RZ, RZ, R10 ;  /* 0x000000ffff157224 */ /* 0x000fe200078e000a */
[--C-:B------:R-:W-:Y:S02]  /*27d0*/  SHF.R.U64 R7, R7, 0x1, R0.reuse ;  /* 0x0000000107077819 */ /* 0x100fe40000001200 */
[----:B------:R-:W-:Y:S02]  /*27e0*/  SHF.R.U32.HI R0, RZ, 0x1, R0 ;  /* 0x00000001ff007819 */ /* 0x000fe40000011600 */
[----:B------:R-:W-:-:S07]  /*27f0*/  IADD3 R6, PT, PT, R11, -R15, R14 ;  /* 0x8000000f0b067210 */ /* 0x000fce0007ffe00e */
[----:B------:R-:W-:Y:S05]  /*2800*/  @P0 BRA `(.L_x_222) ;  /* 0xfffffffc00380947 */ /* 0x000fea000383ffff */
[----:B------:R-:W-:Y:S05]  /*2810*/  BSYNC.RECONVERGENT B1 ;  /* 0x0000000000017941 */ /* 0x000fea0003800200 */
.L_x_219:
[----:B------:R-:W-:-:S04]  /*2820*/  IMAD.HI.U32 R7, R18, 0x3, RZ ;  /* 0x0000000312077827 */ /* 0x000fc800078e00ff */
[----:B------:R-:W-:-:S05]  /*2830*/  IMAD.IADD R0, R18, 0x1, -R7 ;  /* 0x0000000112007824 */ /* 0x000fca00078e0a07 */
[----:B------:R-:W-:-:S04]  /*2840*/  LEA.HI R0, R0, R7, RZ, 0x1f ;  /* 0x0000000700007211 */ /* 0x000fc800078ff8ff */
[----:B------:R-:W-:-:S05]  /*2850*/  SHF.R.U32.HI R7, RZ, 0x1e, R0 ;  /* 0x0000001eff077819 */ /* 0x000fca0000011600 */
[----:B------:R-:W-:-:S07]  /*2860*/  IMAD R18, R7, -0x7fffffff, R18 ;  /* 0x8000000107127824 */ /* 0x000fce00078e0212 */
.L_x_218:
[----:B------:R-:W-:Y:S05]  /*2870*/  BSYNC.RECONVERGENT B0 ;  /* 0x0000000000007941 */ /* 0x000fea0003800200 */
.L_x_217:
[----:B------:R-:W-:Y:S01]  /*2880*/  IMAD.HI.U32 R0, R18, -0x4370ec6f, RZ ;  /* 0xbc8f139112007827 */ /* 0x000fe200078e00ff */
[----:B------:R-:W-:Y:S01]  /*2890*/  UMOV UR6, 0x600000 ;  /* 0x0060000000067882 */ /* 0x000fe20000000000 */
[----:B------:R-:W-:Y:S01]  /*28a0*/  UMOV UR7, 0x3e000000 ;  /* 0x3e00000000077882 */ /* 0x000fe20000000000 */
[----:B------:R-:W-:Y:S01]  /*28b0*/  BSSY.RECONVERGENT B0, `(.L_x_223) ;  /* 0x00001ca000007945 */ /* 0x000fe20003800200 */
[----:B------:R-:W-:Y:S01]  /*28c0*/  IMAD.MOV.U32 R10, RZ, RZ, 0x600000 ;  /* 0x00600000ff0a7424 */ /* 0x000fe200078e00ff */
[----:B------:R-:W-:-:S05]  /*28d0*/  SHF.R.U32.HI R7, RZ, 0xf, R0 ;  /* 0x0000000fff077819 */ /* 0x000fca0000011600 */
[C---:B------:R-:W-:Y:S02]  /*28e0*/  IMAD R18, R7.reuse, -0xadc8, R18 ;  /* 0xffff523807127824 */ /* 0x040fe400078e0212 */
[----:B------:R-:W-:Y:S02]  /*28f0*/  IMAD R7, R7, 0xd47, RZ ;  /* 0x00000d4707077824 */ /* 0x000fe400078e02ff */
[----:B------:R-:W-:-:S03]  /*2900*/  IMAD R18, R18, 0xbc8f, RZ ;  /* 0x0000bc8f12127824 */ /* 0x000fc600078e02ff */
[----:B------:R-:W-:Y:S02]  /*2910*/  LOP3.LUT R11, R7, 0x7fffffff, RZ, 0x3c, !PT ;  /* 0x7fffffff070b7812 */ /* 0x000fe400078e3cff */
[----:B------:R-:W-:-:S13]  /*2920*/  ISETP.GE.U32.AND P0, PT, R18, R7, PT ;  /* 0x000000071200720c */ /* 0x000fda0003f06070 */
[----:B------:R-:W-:-:S05]  /*2930*/  @P0 IMAD.MOV R11, RZ, RZ, -R7 ;  /* 0x000000ffff0b0224 */ /* 0x000fca00078e0a07 */
[----:B------:R-:W-:-:S05]  /*2940*/  IADD3 R11, PT, PT, R18, R11, RZ ;  /* 0x0000000b120b7210 */ /* 0x000fca0007ffe0ff */
[----:B------:R-:W-:-:S05]  /*2950*/  VIADD R0, R11, 0xffffffff ;  /* 0xffffffff0b007836 */ /* 0x000fca0000000000 */
[----:B------:R-:W-:-:S13]  /*2960*/  ISETP.GT.U32.AND P1, PT, R0, 0x3ffffffe, PT ;  /* 0x3ffffffe0000780c */ /* 0x000fda0003f24070 */
[----:B------:R-:W-:Y:S01]  /*2970*/  @P1 IADD3 R0, PT, PT, -R11, 0x7ffffffe, RZ ;  /* 0x7ffffffe0b001810 */ /* 0x000fe20007ffe1ff */
[----:B------:R-:W-:-:S03]  /*2980*/  IMAD.MOV.U32 R11, RZ, RZ, 0x3df00000 ;  /* 0x3df00000ff0b7424 */ /* 0x000fc600078e00ff */
[----:B------:R-:W0:Y:S03]  /*2990*/  I2F.F64.U32 R6, R0 ;  /* 0x0000000000067312 */ /* 0x000e260000201800 */
[----:B0-----:R-:W-:Y:S01]  /*29a0*/  DFMA R6, R6, UR6, R10 ;  /* 0x0000000606067c2b */ /* 0x001fe2000800000a */
[----:B------:R-:W-:Y:S01]  /*29b0*/  UMOV UR6, 0x65aa4e0e ;  /* 0x65aa4e0e00067882 */ /* 0x000fe20000000000 */
[----:B------:R-:W-:-:S06]  /*29c0*/  UMOV UR7, 0x3ffffc0b ;  /* 0x3ffffc0b00077882 */ /* 0x000fcc0000000000 */
[----:B------:R-:W-:Y:S01]  /*29d0*/  DADD R10, R6, R6 ;  /* 0x00000000060a7229 */ /* 0x000fe20000000006 */
[----:B------:R-:W-:-:S05]  /*29e0*/  IMAD.MOV.U32 R7, RZ, RZ, 0x3ff6a09e ;  /* 0x3ff6a09eff077424 */ /* 0x000fca00078e00ff */
[----:B------:R-:W-:Y:S02]  /*29f0*/  FSEL R7, R7, -1.9267766475677490234, P1 ;  /* 0xbff6a09e07077808 */ /* 0x000fe40000800000 */
        /* <DEDUP_REMOVED lines=135> */
.L_x_224:
        /* <DEDUP_REMOVED lines=8> */
[----:B------:R-:W-:Y:S01]  /*32f0*/  IMAD.MOV.U32 R14, RZ, RZ, RZ ;  /* 0x000000ffff0e7224 */ /* 0x000fe200078e00ff */
[----:B------:R-:W-:Y:S01]  /*3300*/  UMOV UR6, 0x18c775c9 ;  /* 0x18c775c900067882 */ /* 0x000fe20000000000 */
[----:B------:R-:W-:Y:S01]  /*3310*/  UMOV UR7, 0x3fb5c5c2 ;  /* 0x3fb5c5c200077882 */ /* 0x000fe20000000000 */
[----:B------:R-:W-:Y:S01]  /*3320*/  LOP3.LUT R13, R13, 0x3fe00000, RZ, 0xfc, !PT ;  /* 0x3fe000000d0d7812 */ /* 0x000fe200078efcff */
[----:B------:R-:W-:Y:S01]  /*3330*/  BSSY.RECONVERGENT B2, `(.L_x_228) ;  /* 0x0000083000027945 */ /* 0x000fe20003800200 */
[----:B------:R-:W-:-:S04]  /*3340*/  SHF.R.U32.HI R23, RZ, 0x14, R23 ;  /* 0x00000014ff177819 */ /* 0x000fc80000011617 */
[C---:B------:R-:W-:Y:S01]  /*3350*/  DADD R16, R12.reuse, 1 ;  /* 0x3ff000000c107429 */ /* 0x040fe20000000000 */
[----:B------:R-:W-:Y:S01]  /*3360*/  LOP3.LUT R23, R23, 0x7fe, RZ, 0xc0, !PT ;  /* 0x000007fe17177812 */ /* 0x000fe200078ec0ff */
[----:B------:R-:W-:-:S04]  /*3370*/  DADD R12, R12, -1 ;  /* 0xbff000000c0c7429 */ /* 0x000fc80000000000 */
[----:B------:R-:W0:Y:S02]  /*3380*/  MUFU.RCP64H R15, R17 ;  /* 0x00000011000f7308 */ /* 0x000e240000001800 */
[----:B0-----:R-:W-:Y:S01]  /*3390*/  DFMA R18, -R16, R14, 1 ;  /* 0x3ff000001012742b */ /* 0x001fe2000000010e */
[----:B------:R-:W-:Y:S01]  /*33a0*/  MOV R16, 0x9cdc5d89 ;  /* 0x9cdc5d8900107802 */ /* 0x000fe20000000f00 */
[----:B------:R-:W-:-:S06]  /*33b0*/  IMAD.MOV.U32 R17, RZ, RZ, 0x3fa55cf5 ;  /* 0x3fa55cf5ff117424 */ /* 0x000fcc00078e00ff */
        /* <DEDUP_REMOVED lines=34> */
[----:B------:R-:W-:Y:S01]  /*35e0*/  DMUL R16, R14, R16 ;  /* 0x000000100e107228 */ /* 0x000fe20000000000 */
[----:B------:R-:W-:-:S07]  /*35f0*/  IMAD.MOV.U32 R14, RZ, RZ, RZ ;  /* 0x000000ffff0e7224 */ /* 0x000fce00078e00ff */
        /* <DEDUP_REMOVED lines=9> */
[----:B------:R-:W-:-:S06]  /*3690*/  UMOV UR7, 0x4001e90f ;  /* 0x4001e90f00077882 */ /* 0x000fcc0000000000 */
[----:B------:R-:W-:-:S06]  /*36a0*/  DADD R18, -RZ, -R12 ;  /* 0x00000000ff127229 */ /* 0x000fcc000000090c */
[----:B------:R0:W1:Y:S01]  /*36b0*/  MUFU.RSQ64H R15, R19 ;  /* 0x00000013000f7308 */ /* 0x0000620000001c00 */
[----:B------:R-:W-:Y:S02]  /*36c0*/  IMAD.MOV.U32 R18, RZ, RZ, 0x333839aa ;  /* 0x333839aaff127424 */ /* 0x000fe400078e00ff */
[----:B0-----:R-:W-:Y:S01]  /*36d0*/  IMAD.MOV.U32 R19, RZ, RZ, 0x4000a0e7 ;  /* 0x4000a0e7ff137424 */ /* 0x001fe200078e00ff */
[----:B-1----:R-:W-:-:S08]  /*36e0*/  DMUL R16, R14, R14 ;  /* 0x0000000e0e107228 */ /* 0x002fd00000000000 */
[----:B------:R-:W-:Y:S01]  /*36f0*/  DFMA R16, R12, R16, 1 ;  /* 0x3ff000000c10742b */ /* 0x000fe20000000010 */
[----:B------:R-:W-:Y:S01]  /*3700*/  MOV R12, 0x0 ;  /* 0x00000000000c7802 */ /* 0x000fe20000000f00 */
[----:B------:R-:W-:-:S06]  /*3710*/  IMAD.MOV.U32 R13, RZ, RZ, 0x3fd80000 ;  /* 0x3fd80000ff0d7424 */ /* 0x000fcc00078e00ff */
[----:B------:R-:W-:Y:S02]  /*3720*/  DFMA R12, R16, R12, 0.5 ;  /* 0x3fe00000100c742b */ /* 0x000fe4000000000c */
[----:B------:R-:W-:-:S08]  /*3730*/  DMUL R16, R14, R16 ;  /* 0x000000100e107228 */ /* 0x000fd00000000000 */
[----:B------:R-:W-:Y:S01]  /*3740*/  DFMA R12, R12, R16, R14 ;  /* 0x000000100c0c722b */ /* 0x000fe2000000000e */
[----:B------:R-:W-:-:S07]  /*3750*/  IMAD.MOV.U32 R16, RZ, RZ, 0x1 ;  /* 0x00000001ff107424 */ /* 0x000fce00078e00ff */
        /* <DEDUP_REMOVED lines=42> */
[----:B------:R-:W-:-:S08]  /*3a00*/  DFMA R20, R20, R20, R20 ;  /* 0x000000141414722b */ /* 0x000fd00000000014 */
[----:B------:R-:W-:Y:S02]  /*3a10*/  DFMA R20, R16, R20, R16 ;  /* 0x000000141014722b */ /* 0x000fe40000000010 */
[----:B------:R-:W-:Y:S01]  /*3a20*/  DFMA R16, R12, R18, UR6 ;  /* 0x000000060c107e2b */ /* 0x000fe20008000012 */
[----:B------:R-:W-:Y:S01]  /*3a30*/  UMOV UR6, 0xaa32489c ;  /* 0xaa32489c00067882 */ /* 0x000fe20000000000 */
[----:B------:R-:W-:-:S04]  /*3a40*/  UMOV UR7, 0x3f0ada49 ;  /* 0x3f0ada4900077882 */ /* 0x000fc80000000000 */
[----:B------:R-:W-:Y:S02]  /*3a50*/  DFMA R18, -R14, R20, 1 ;  /* 0x3ff000000e12742b */ /* 0x000fe40000000114 */
[----:B------:R-:W-:-:S06]  /*3a60*/  DFMA R16, R12, R16, UR6 ;  /* 0x000000060c107e2b */ /* 0x000fcc0008000010 */
[----:B------:R-:W-:-:S04]  /*3a70*/  DFMA R18, R20, R18, R20 ;  /* 0x000000121412722b */ /* 0x000fc80000000014 */
[----:B------:R-:W-:-:S04]  /*3a80*/  FSETP.GEU.AND P1, PT, |R17|, 6.5827683646048100446e-37, PT ;  /* 0x036000001100780b */ /* 0x000fc80003f2e200 */
        /* <DEDUP_REMOVED lines=13> */
.L_x_229:
[----:B------:R-:W-:Y:S05]  /*3b60*/  BSYNC.RECONVERGENT B2 ;  /* 0x0000000000027941 */ /* 0x000fea0003800200 */
.L_x_228:
[----:B------:R-:W-:Y:S05]  /*3b70*/  BRA `(.L_x_230) ;  /* 0x0000000800607947 */ /* 0x000fea0003800000 */
.L_x_227:
[----:B------:R-:W-:Y:S01]  /*3b80*/  ISETP.GT.AND P0, PT, R23, 0xfffff, PT ;  /* 0x000fffff1700780c */ /* 0x000fe20003f04270 */
[----:B------:R-:W-:Y:S01]  /*3b90*/  BSSY.RECONVERGENT B2, `(.L_x_231) ;  /* 0x0000050000027945 */ /* 0x000fe20003800200 */
[----:B------:R-:W-:-:S11]  /*3ba0*/  MOV R20, R12 ;  /* 0x0000000c00147202 */ /* 0x000fd60000000f00 */
[----:B------:R-:W-:-:S10]  /*3bb0*/  @!P0 DMUL R12, R12, 1.80143985094819840000e+16 ;  /* 0x435000000c0c8828 */ /* 0x000fd40000000000 */
[----:B------:R-:W-:Y:S01]  /*3bc0*/  @!P0 IMAD.MOV.U32 R23, RZ, RZ, R13 ;  /* 0x000000ffff178224 */ /* 0x000fe200078e000d */
[----:B------:R-:W-:-:S03]  /*3bd0*/  @!P0 MOV R20, R12 ;  /* 0x0000000c00148202 */ /* 0x000fc60000000f00 */
[----:B------:R-:W-:-:S05]  /*3be0*/  VIADD R0, R23, 0xffffffff ;  /* 0xffffffff17007836 */ /* 0x000fca0000000000 */
[----:B------:R-:W-:Y:S01]  /*3bf0*/  ISETP.GT.U32.AND P1, PT, R0, 0x7feffffe, PT ;  /* 0x7feffffe0000780c */ /* 0x000fe20003f24070 */
[----:B------:R-:W-:Y:S02]  /*3c00*/  IMAD.MOV.U32 R0, RZ, RZ, -0x3ff ;  /* 0xfffffc01ff007424 */ /* 0x000fe400078e00ff */
[----:B------:R-:W-:-:S10]  /*3c10*/  @!P0 IMAD.MOV.U32 R0, RZ, RZ, -0x435 ;  /* 0xfffffbcbff008424 */ /* 0x000fd400078e00ff */
[----:B------:R-:W-:Y:S05]  /*3c20*/  @P1 BRA `(.L_x_232) ;  /* 0x0000000400001947 */ /* 0x000fea0003800000 */
[C---:B------:R-:W-:Y:S01]  /*3c30*/  LOP3.LUT R6, R23.reuse, 0xfffff, RZ, 0xc0, !PT ;  /* 0x000fffff17067812 */ /* 0x040fe200078ec0ff */
[----:B------:R-:W-:Y:S01]  /*3c40*/  IMAD.MOV.U32 R18, RZ, RZ, RZ ;  /* 0x000000ffff127224 */ /* 0x000fe200078e00ff */
[----:B------:R-:W-:Y:S01]  /*3c50*/  MOV R25, 0x3ed0ee25 ;  /* 0x3ed0ee2500197802 */ /* 0x000fe20000000f00 */
[----:B------:R-:W-:Y:S01]  /*3c60*/  IMAD.MOV.U32 R24, RZ, RZ, -0x748574fc ;  /* 0x8b7a8b04ff187424 */ /* 0x000fe200078e00ff */
[----:B------:R-:W-:Y:S01]  /*3c70*/  LOP3.LUT R21, R6, 0x3ff00000, RZ, 0xfc, !PT ;  /* 0x3ff0000006157812 */ /* 0x000fe200078efcff */
[----:B------:R-:W-:Y:S01]  /*3c80*/  UMOV UR6, 0x3ae80f1e ;  /* 0x3ae80f1e00067882 */ /* 0x000fe20000000000 */
        /* <DEDUP_REMOVED lines=11> */
[----:B0-----:R-:W-:-:S08]  /*3d40*/  DFMA R14, -R12, R18, 1 ;  /* 0x3ff000000c0e742b */ /* 0x001fd00000000112 */
[----:B------:R-:W-:-:S08]  /*3d50*/  DFMA R14, R14, R14, R14 ;  /* 0x0000000e0e0e722b */ /* 0x000fd0000000000e */
        /* <DEDUP_REMOVED lines=8> */
[----:B------:R-:W-:Y:S01]  /*3de0*/  LOP3.LUT R24, R0, 0x80000000, RZ, 0x3c, !PT ;  /* 0x8000000000187812 */ /* 0x000fe200078e3cff */
[----:B------:R-:W-:Y:S01]  /*3df0*/  IMAD.MOV.U32 R25, RZ, RZ, 0x43300000 ;  /* 0x43300000ff197424 */ /* 0x000fe200078e00ff */
[----:B------:R-:W-:-:S03]  /*3e00*/  DADD R22, R22, R22 ;  /* 0x0000000016167229 */ /* 0x000fc60000000016 */
[----:B------:R-:W-:Y:S01]  /*3e10*/  DFMA R12, R14, R12, UR6 ;  /* 0x000000060e0c7e2b */ /* 0x000fe2000800000c */
[----:B------:R-:W-:Y:S01]  /*3e20*/  UMOV UR6, 0xa9ab0956 ;  /* 0xa9ab095600067882 */ /* 0x000fe20000000000 */
[----:B------:R-:W-:Y:S01]  /*3e30*/  UMOV UR7, 0x3f1745cb ;  /* 0x3f1745cb00077882 */ /* 0x000fe20000000000 */
[----:B------:R-:W-:Y:S01]  /*3e40*/  DADD R24, R24, -UR8 ;  /* 0x8000000818187e29 */ /* 0x000fe20008000000 */
[----:B------:R-:W-:Y:S01]  /*3e50*/  UMOV UR8, 0xfefa39ef ;  /* 0xfefa39ef00087882 */ /* 0x000fe20000000000 */
[----:B------:R-:W-:Y:S01]  /*3e60*/  UMOV UR9, 0x3fe62e42 ;  /* 0x3fe62e4200097882 */ /* 0x000fe20000000000 */
[----:B------:R-:W-:Y:S02]  /*3e70*/  DFMA R22, R20, -R16, R22 ;  /* 0x800000101416722b */ /* 0x000fe40000000016 */
[----:B------:R-:W-:Y:S01]  /*3e80*/  DFMA R12, R14, R12, UR6 ;  /* 0x000000060e0c7e2b */ /* 0x000fe2000800000c */
[----:B------:R-:W-:Y:S01]  /*3e90*/  UMOV UR6, 0x2d1b5154 ;  /* 0x2d1b515400067882 */ /* 0x000fe20000000000 */
[----:B------:R-:W-:Y:S01]  /*3ea0*/  UMOV UR7, 0x3f3c71c7 ;  /* 0x3f3c71c700077882 */ /* 0x000fe20000000000 */
[----:B------:R-:W-:-:S03]  /*3eb0*/  DFMA R20, R24, UR8, R16 ;  /* 0x0000000818147c2b */ /* 0x000fc60008000010 */
[----:B------:R-:W-:Y:S02]  /*3ec0*/  DMUL R22, R18, R22 ;  /* 0x0000001612167228 */ /* 0x000fe40000000000 */
        /* <DEDUP_REMOVED lines=22> */
.L_x_232:
[----:B------:R-:W-:Y:S01]  /*4030*/  IMAD.MOV.U32 R14, RZ, RZ, 0x0 ;  /* 0x00000000ff0e7424 */ /* 0x000fe200078e00ff */
[----:B------:R-:W-:Y:S01]  /*4040*/  LOP3.LUT P0, RZ, R13, 0x7fffffff, RZ, 0xc0, !PT ;  /* 0x7fffffff0dff7812 */ /* 0x000fe2000780c0ff */
[----:B------:R-:W-:-:S06]  /*4050*/  IMAD.MOV.U32 R15, RZ, RZ, 0x7ff00000 ;  /* 0x7ff00000ff0f7424 */ /* 0x000fcc00078e00ff */
[----:B------:R-:W-:-:S10]  /*4060*/  DFMA R14, R12, R14, +INF ;  /* 0x7ff000000c0e742b */ /* 0x000fd4000000000e */
[----:B------:R-:W-:Y:S02]  /*4070*/  FSEL R20, R14, RZ, P0 ;  /* 0x000000ff0e147208 */ /* 0x000fe40000000000 */
[----:B------:R-:W-:-:S07]  /*4080*/  FSEL R21, R15, -QNAN , P0 ;  /* 0xfff000000f157808 */ /* 0x000fce0000000000 */
.L_x_233:
[----:B------:R-:W-:Y:S05]  /*4090*/  BSYNC.RECONVERGENT B2 ;  /* 0x0000000000027941 */ /* 0x000fea0003800200 */
.L_x_231:
[----:B------:R-:W-:Y:S01]  /*40a0*/  DADD R12, -RZ, -R20 ;  /* 0x00000000ff0c7229 */ /* 0x000fe20000000914 */
[----:B------:R-:W-:Y:S01]  /*40b0*/  MOV R16, RZ ;  /* 0x000000ff00107202 */ /* 0x000fe20000000f00 */
[----:B------:R-:W-:Y:S01]  /*40c0*/  IMAD.MOV.U32 R18, RZ, RZ, 0x0 ;  /* 0x00000000ff127424 */ /* 0x000fe200078e00ff */
[----:B------:R-:W-:Y:S01]  /*40d0*/  BSSY.RECONVERGENT B2, `(.L_x_234) ;  /* 0x000000d000027945 */ /* 0x000fe20003800200 */
[----:B------:R-:W-:Y:S02]  /*40e0*/  IMAD.MOV.U32 R19, RZ, RZ, 0x3fd80000 ;  /* 0x3fd80000ff137424 */ /* 0x000fe400078e00ff */
        /* <DEDUP_REMOVED lines=11> */
.L_x_235:
[----:B------:R-:W-:Y:S05]  /*41a0*/  BSYNC.RECONVERGENT B2 ;  /* 0x0000000000027941 */ /* 0x000fea0003800200 */
.L_x_234:
[----:B------:R-:W-:Y:S01]  /*41b0*/  UMOV UR6, 0xc30baa54 ;  /* 0xc30baa5400067882 */ /* 0x000fe20000000000 */
[----:B------:R-:W-:Y:S01]  /*41c0*/  UMOV UR7, 0x3ff59895 ;  /* 0x3ff5989500077882 */ /* 0x000fe20000000000 */
[----:B------:R-:W-:Y:S01]  /*41d0*/  MOV R18, 0x964e259c ;  /* 0x964e259c00127802 */ /* 0x000fe20000000f00 */
        /* <DEDUP_REMOVED lines=21> */
[----:B------:R-:W-:-:S03]  /*4330*/  IMAD.MOV.U32 R12, RZ, RZ, 0x1 ;  /* 0x00000001ff0c7424 */ /* 0x000fc600078e00ff */
        /* <DEDUP_REMOVED lines=25> */
[----:B------:R-:W-:Y:S01]  /*44d0*/  MOV R12, R22 ;  /* 0x00000016000c7202 */ /* 0x000fe20000000f00 */
[----:B------:R-:W-:-:S07]  /*44e0*/  IMAD.MOV.U32 R13, RZ, RZ, R23 ;  /* 0x000000ffff0d7224 */ /* 0x000fce00078e0017 */
.L_x_236:
[----:B------:R-:W-:Y:S05]  /*44f0*/  BSYNC.RECONVERGENT B2 ;  /* 0x0000000000027941 */ /* 0x000fea0003800200 */
.L_x_230:
[----:B------:R-:W-:Y:S05]  /*4500*/  BSYNC.RECONVERGENT B1 ;  /* 0x0000000000017941 */ /* 0x000fea0003800200 */
.L_x_226:
[----:B------:R-:W-:Y:S01]  /*4510*/  DADD R14, -RZ, -R12 ;  /* 0x00000000ff0e7229 */ /* 0x000fe2000000090c */
[----:B------:R-:W-:-:S09]  /*4520*/  ISETP.GT.AND P0, PT, R11, 0x3fefffff, PT ;  /* 0x3fefffff0b00780c */ /* 0x000fd20003f04270 */
[----:B------:R-:W-:Y:S02]  /*4530*/  FSEL R10, R14, R12, P0 ;  /* 0x0000000c0e0a7208 */ /* 0x000fe40000000000 */
[----:B------:R-:W-:-:S07]  /*4540*/  FSEL R11, R15, R13, P0 ;  /* 0x0000000d0f0b7208 */ /* 0x000fce0000000000 */
.L_x_225:
[----:B------:R-:W-:Y:S05]  /*4550*/  BSYNC.RECONVERGENT B0 ;  /* 0x0000000000007941 */ /* 0x000fea0003800200 */
.L_x_223:
[----:B------:R-:W0:Y:S01]  /*4560*/  LDCU.128 UR8, c[0x0][0x390] ;  /* 0x00007200ff0877ac */ /* 0x000e220008000c00 */
[----:B------:R-:W-:Y:S02]  /*4570*/  IMAD.MOV.U32 R6, RZ, RZ, 0x667f3bcd ;  /* 0x667f3bcdff067424 */ /* 0x000fe400078e00ff */
[----:B------:R-:W-:Y:S01]  /*4580*/  VIADD R5, R5, 0x1 ;  /* 0x0000000105057836 */ /* 0x000fe20000000000 */
[----:B------:R-:W1:Y:S03]  /*4590*/  LDCU UR6, c[0x0][0x388] ;  /* 0x00007100ff0677ac */ /* 0x000e660008000800 */
[----:B0-----:R-:W-:Y:S01]  /*45a0*/  DMUL R6, R6, UR10 ;  /* 0x0000000a06067c28 */ /* 0x001fe20008000000 */
[----:B-1----:R-:W-:-:S07]  /*45b0*/  ISETP.NE.AND P0, PT, R5, UR6, PT ;  /* 0x0000000605007c0c */ /* 0x002fce000bf05270 */
[----:B------:R-:W-:Y:S01]  /*45c0*/  DFMA R6, R6, R10, UR8 ;  /* 0x0000000806067e2b */ /* 0x000fe2000800000a */
[----:B------:R-:W-:-:S06]  /*45d0*/  IMAD.WIDE R10, R4, 0x8, R8 ;  /* 0x00000008040a7825 */ /* 0x000fcc00078e0208 */
[----:B------:R0:W-:Y:S01]  /*45e0*/  STG.E.64 desc[UR4][R10.64], R6 ;  /* 0x000000060a007986 */ /* 0x0001e2000c101b04 */
[----:B------:R-:W-:Y:S05]  /*45f0*/  @!P0 EXIT ;  /* 0x000000000000894d */ /* 0x000fea0003800000 */
[----:B------:R-:W-:Y:S05]  /*4600*/  BRA `(.L_x_237) ;  /* 0xffffffdc00887947 */ /* 0x000fea000383ffff */
        .weak           $__internal_0_$__cuda_sm20_div_rn_f64_full
        .type           $__internal_0_$__cuda_sm20_div_rn_f64_full,@function
        .size           $__internal_0_$__cuda_sm20_div_rn_f64_full,($__internal_1_$__cuda_sm20_drsqrt_f64_slowpath_v2 - $__internal_0_$__cuda_sm20_div_rn_f64_full)
$__internal_0_$__cuda_sm20_div_rn_f64_full:
[----:B------:R-:W-:Y:S01]  /*4610*/  FSETP.GEU.AND P3, PT, |R13|, 1.469367938527859385e-39, PT ;  /* 0x001000000d00780b */ /* 0x000fe20003f6e200 */
[----:B------:R-:W-:Y:S01]  /*4620*/  IMAD.MOV.U32 R16, RZ, RZ, R14 ;  /* 0x000000ffff107224 */ /* 0x000fe200078e000e */
[C---:B------:R-:W-:Y:S01]  /*4630*/  FSETP.GEU.AND P0, PT, |R17|.reuse, 1.469367938527859385e-39, PT ;  /* 0x001000001100780b */ /* 0x040fe20003f0e200 */
[----:B------:R-:W-:Y:S01]  /*4640*/  IMAD.MOV.U32 R20, RZ, RZ, 0x1 ;  /* 0x00000001ff147424 */ /* 0x000fe200078e00ff */
[----:B------:R-:W-:Y:S01]  /*4650*/  LOP3.LUT R15, R17, 0x800fffff, RZ, 0xc0, !PT ;  /* 0x800fffff110f7812 */ /* 0x000fe200078ec0ff */
[----:B------:R-:W-:Y:S01]  /*4660*/  BSSY.RECONVERGENT B4, `(.L_x_238) ;  /* 0x0000052000047945 */ /* 0x000fe20003800200 */
[----:B------:R-:W-:Y:S02]  /*4670*/  LOP3.LUT R22, R13, 0x7ff00000, RZ, 0xc0, !PT ;  /* 0x7ff000000d167812 */ /* 0x000fe400078ec0ff */
[----:B------:R-:W-:Y:S02]  /*4680*/  LOP3.LUT R15, R15, 0x3ff00000, RZ, 0xfc, !PT ;  /* 0x3ff000000f0f7812 */ /* 0x000fe400078efcff */
[----:B------:R-:W-:Y:S01]  /*4690*/  MOV R23, 0x1ca00000 ;  /* 0x1ca0000000177802 */ /* 0x000fe20000000f00 */
[----:B------:R-:W-:Y:S01]  /*46a0*/  IMAD.MOV.U32 R24, RZ, RZ, R22 ;  /* 0x000000ffff187224 */ /* 0x000fe200078e0016 */
[C---:B------:R-:W-:Y:S01]  /*46b0*/  LOP3.LUT R25, R17.reuse, 0x7ff00000, RZ, 0xc0, !PT ;  /* 0x7ff0000011197812 */ /* 0x040fe200078ec0ff */
[----:B------:R-:W-:Y:S01]  /*46c0*/  @!P3 IMAD.MOV.U32 R26, RZ, RZ, RZ ;  /* 0x000000ffff1ab224 */ /* 0x000fe200078e00ff */
[----:B------:R-:W-:Y:S01]  /*46d0*/  @!P3 LOP3.LUT R19, R17, 0x7ff00000, RZ, 0xc0, !PT ;  /* 0x7ff000001113b812 */ /* 0x000fe200078ec0ff */
[----:B------:R-:W-:Y:S01]  /*46e0*/  @!P0 DMUL R14, R16, 8.98846567431157953865e+307 ;  /* 0x7fe00000100e8828 */ /* 0x000fe20000000000 */
[----:B------:R-:W-:-:S02]  /*46f0*/  ISETP.GE.U32.AND P2, PT, R22, R25, PT ;  /* 0x000000191600720c */ /* 0x000fc40003f46070 */
[----:B------:R-:W-:Y:S02]  /*4700*/  @!P3 ISETP.GE.U32.AND P4, PT, R22, R19, PT ;  /* 0x000000131600b20c */ /* 0x000fe40003f86070 */
[C---:B------:R-:W-:Y:S01]  /*4710*/  SEL R19, R23.reuse, 0x63400000, !P2 ;  /* 0x6340000017137807 */ /* 0x040fe20005000000 */
[----:B------:R-:W0:Y:S01]  /*4720*/  MUFU.RCP64H R21, R15 ;  /* 0x0000000f00157308 */ /* 0x000e220000001800 */
[----:B------:R-:W-:Y:S02]  /*4730*/  @!P3 SEL R27, R23, 0x63400000, !P4 ;  /* 0x63400000171bb807 */ /* 0x000fe40006000000 */
[--C-:B------:R-:W-:Y:S02]  /*4740*/  LOP3.LUT R19, R19, 0x800fffff, R13.reuse, 0xf8, !PT ;  /* 0x800fffff13137812 */ /* 0x100fe400078ef80d */
[----:B------:R-:W-:Y:S02]  /*4750*/  @!P3 LOP3.LUT R18, R27, 0x80000000, R13, 0xf8, !PT ;  /* 0x800000001b12b812 */ /* 0x000fe400078ef80d */
[----:B------:R-:W-:-:S02]  /*4760*/  @!P0 LOP3.LUT R25, R15, 0x7ff00000, RZ, 0xc0, !PT ;  /* 0x7ff000000f198812 */ /* 0x000fc400078ec0ff */
[----:B------:R-:W-:Y:S01]  /*4770*/  @!P3 LOP3.LUT R27, R18, 0x100000, RZ, 0xfc, !PT ;  /* 0x00100000121bb812 */ /* 0x000fe200078efcff */
[----:B------:R-:W-:-:S06]  /*4780*/  IMAD.MOV.U32 R18, RZ, RZ, R12 ;  /* 0x000000ffff127224 */ /* 0x000fcc00078e000c */
[----:B------:R-:W-:Y:S02]  /*4790*/  @!P3 DFMA R18, R18, 2, -R26 ;  /* 0x400000001212b82b */ /* 0x000fe4000000081a */
[----:B0-----:R-:W-:-:S08]  /*47a0*/  DFMA R26, R20, -R14, 1 ;  /* 0x3ff00000141a742b */ /* 0x001fd0000000080e */
[----:B------:R-:W-:Y:S01]  /*47b0*/  DFMA R26, R26, R26, R26 ;  /* 0x0000001a1a1a722b */ /* 0x000fe2000000001a */
[----:B------:R-:W-:-:S07]  /*47c0*/  @!P3 LOP3.LUT R24, R19, 0x7ff00000, RZ, 0xc0, !PT ;  /* 0x7ff000001318b812 */ /* 0x000fce00078ec0ff */
[----:B------:R-:W-:-:S08]  /*47d0*/  DFMA R20, R20, R26, R20 ;  /* 0x0000001a1414722b */ /* 0x000fd00000000014 */
[----:B------:R-:W-:-:S08]  /*47e0*/  DFMA R28, R20, -R14, 1 ;  /* 0x3ff00000141c742b */ /* 0x000fd0000000080e */
[----:B------:R-:W-:-:S08]  /*47f0*/  DFMA R28, R20, R28, R20 ;  /* 0x0000001c141c722b */ /* 0x000fd00000000014 */
[----:B------:R-:W-:-:S08]  /*4800*/  DMUL R26, R28, R18 ;  /* 0x000000121c1a7228 */ /* 0x000fd00000000000 */
[----:B------:R-:W-:-:S08]  /*4810*/  DFMA R20, R26, -R14, R18 ;  /* 0x8000000e1a14722b */ /* 0x000fd00000000012 */
[----:B------:R-:W-:Y:S01]  /*4820*/  DFMA R20, R28, R20, R26 ;  /* 0x000000141c14722b */ /* 0x000fe2000000001a */
[----:B------:R-:W-:-:S04]  /*4830*/  IADD3 R26, PT, PT, R24, -0x1, RZ ;  /* 0xffffffff181a7810 */ /* 0x000fc80007ffe0ff */
[----:B------:R-:W-:Y:S01]  /*4840*/  ISETP.GT.U32.AND P0, PT, R26, 0x7feffffe, PT ;  /* 0x7feffffe1a00780c */ /* 0x000fe20003f04070 */
[----:B------:R-:W-:-:S05]  /*4850*/  VIADD R26, R25, 0xffffffff ;  /* 0xffffffff191a7836 */ /* 0x000fca0000000000 */
[----:B------:R-:W-:-:S13]  /*4860*/  ISETP.GT.U32.OR P0, PT, R26, 0x7feffffe, P0 ;  /* 0x7feffffe1a00780c */ /* 0x000fda0000704470 */
[----:B------:R-:W-:Y:S05]  /*4870*/  @P0 BRA `(.L_x_239) ;  /* 0x00000000006c0947 */ /* 0x000fea0003800000 */
[----:B------:R-:W-:Y:S01]  /*4880*/  LOP3.LUT R13, R17, 0x7ff00000, RZ, 0xc0, !PT ;  /* 0x7ff00000110d7812 */ /* 0x000fe200078ec0ff */
[----:B------:R-:W-:-:S03]  /*4890*/  IMAD.MOV.U32 R24, RZ, RZ, RZ ;  /* 0x000000ffff187224 */ /* 0x000fc600078e00ff */
[CC--:B------:R-:W-:Y:S02]  /*48a0*/  VIADDMNMX R12, R22.reuse, -R13.reuse, 0xb9600000, !PT ;  /* 0xb9600000160c7446 */ /* 0x0c0fe4000780090d */
[----:B------:R-:W-:Y:S02]  /*48b0*/  ISETP.GE.U32.AND P0, PT, R22, R13, PT ;  /* 0x0000000d1600720c */ /* 0x000fe40003f06070 */
[----:B------:R-:W-:Y:S02]  /*48c0*/  VIMNMX R12, PT, PT, R12, 0x46a00000, PT ;  /* 0x46a000000c0c7848 */ /* 0x000fe40003fe0100 */
[----:B------:R-:W-:-:S05]  /*48d0*/  SEL R23, R23, 0x63400000, !P0 ;  /* 0x6340000017177807 */ /* 0x000fca0004000000 */
[----:B------:R-:W-:-:S04]  /*48e0*/  IMAD.IADD R12, R12, 0x1, -R23 ;  /* 0x000000010c0c7824 */ /* 0x000fc800078e0a17 */
[----:B------:R-:W-:-:S06]  /*48f0*/  VIADD R25, R12, 0x7fe00000 ;  /* 0x7fe000000c197836 */ /* 0x000fcc0000000000 */
[----:B------:R-:W-:-:S10]  /*4900*/  DMUL R22, R20, R24 ;  /* 0x0000001814167228 */ /* 0x000fd40000000000 */
[----:B------:R-:W-:-:S13]  /*4910*/  FSETP.GTU.AND P0, PT, |R23|, 1.469367938527859385e-39, PT ;  /* 0x001000001700780b */ /* 0x000fda0003f0c200 */
[----:B------:R-:W-:Y:S05]  /*4920*/  @P0 BRA `(.L_x_240) ;  /* 0x0000000000940947 */ /* 0x000fea0003800000 */
[----:B------:R-:W-:Y:S01]  /*4930*/  DFMA R14, R20, -R14, R18 ;  /* 0x8000000e140e722b */ /* 0x000fe20000000012 */
[----:B------:R-:W-:-:S09]  /*4940*/  MOV R24, RZ ;  /* 0x000000ff00187202 */ /* 0x000fd20000000f00 */
[C---:B------:R-:W-:Y:S02]  /*4950*/  FSETP.NEU.AND P0, PT, R15.reuse, RZ, PT ;  /* 0x000000ff0f00720b */ /* 0x040fe40003f0d000 */
[----:B------:R-:W-:-:S04]  /*4960*/  LOP3.LUT R17, R15, 0x80000000, R17, 0x48, !PT ;  /* 0x800000000f117812 */ /* 0x000fc800078e4811 */
[----:B------:R-:W-:-:S07]  /*4970*/  LOP3.LUT R25, R17, R25, RZ, 0xfc, !PT ;  /* 0x0000001911197212 */ /* 0x000fce00078efcff */
[----:B------:R-:W-:Y:S05]  /*4980*/  @!P0 BRA `(.L_x_240) ;  /* 0x00000000007c8947 */ /* 0x000fea0003800000 */
[----:B------:R-:W-:Y:S01]  /*4990*/  IMAD.MOV R15, RZ, RZ, -R12 ;  /* 0x000000ffff0f7224 */ /* 0x000fe200078e0a0c */
[----:B------:R-:W-:Y:S01]  /*49a0*/  IADD3 R13, PT, PT, -R12, -0x43300000, RZ ;  /* 0xbcd000000c0d7810 */ /* 0x000fe20007ffe1ff */
[----:B------:R-:W-:-:S06]  /*49b0*/  IMAD.MOV.U32 R14, RZ, RZ, RZ ;  /* 0x000000ffff0e7224 */ /* 0x000fcc00078e00ff */
[----:B------:R-:W-:Y:S02]  /*49c0*/  DFMA R14, R22, -R14, R20 ;  /* 0x8000000e160e722b */ /* 0x000fe40000000014 */
[----:B------:R-:W-:-:S08]  /*49d0*/  DMUL.RP R20, R20, R24 ;  /* 0x0000001814147228 */ /* 0x000fd00000008000 */
[----:B------:R-:W-:Y:S02]  /*49e0*/  FSETP.NEU.AND P0, PT, |R15|, R13, PT ;  /* 0x0000000d0f00720b */ /* 0x000fe40003f0d200 */
[----:B------:R-:W-:Y:S02]  /*49f0*/  LOP3.LUT R17, R21, R17, RZ, 0x3c, !PT ;  /* 0x0000001115117212 */ /* 0x000fe400078e3cff */
[----:B------:R-:W-:Y:S02]  /*4a00*/  FSEL R22, R20, R22, !P0 ;  /* 0x0000001614167208 */ /* 0x000fe40004000000 */
[----:B------:R-:W-:Y:S01]  /*4a10*/  FSEL R23, R17, R23, !P0 ;  /* 0x0000001711177208 */ /* 0x000fe20004000000 */
[----:B------:R-:W-:Y:S06]  /*4a20*/  BRA `(.L_x_240) ;  /* 0x0000000000547947 */ /* 0x000fec0003800000 */
.L_x_239:
[----:B------:R-:W-:-:S14]  /*4a30*/  DSETP.NAN.AND P0, PT, R12, R12, PT ;  /* 0x0000000c0c00722a */ /* 0x000fdc0003f08000 */
[----:B------:R-:W-:Y:S05]  /*4a40*/  @P0 BRA `(.L_x_241) ;  /* 0x0000000000440947 */ /* 0x000fea0003800000 */
[----:B------:R-:W-:-:S14]  /*4a50*/  DSETP.NAN.AND P0, PT, R16, R16, PT ;  /* 0x000000101000722a */ /* 0x000fdc0003f08000 */
[----:B------:R-:W-:Y:S05]  /*4a60*/  @P0 BRA `(.L_x_242) ;  /* 0x0000000000300947 */ /* 0x000fea0003800000 */
[----:B------:R-:W-:Y:S01]  /*4a70*/  ISETP.NE.AND P0, PT, R24, R25, PT ;  /* 0x000000191800720c */ /* 0x000fe20003f05270 */
[----:B------:R-:W-:Y:S02]  /*4a80*/  IMAD.MOV.U32 R22, RZ, RZ, 0x0 ;  /* 0x00000000ff167424 */ /* 0x000fe400078e00ff */
[----:B------:R-:W-:-:S10]  /*4a90*/  IMAD.MOV.U32 R23, RZ, RZ, -0x80000 ;  /* 0xfff80000ff177424 */ /* 0x000fd400078e00ff */
[----:B------:R-:W-:Y:S05]  /*4aa0*/  @!P0 BRA `(.L_x_240) ;  /* 0x0000000000348947 */ /* 0x000fea0003800000 */
[----:B------:R-:W-:Y:S02]  /*4ab0*/  ISETP.NE.AND P0, PT, R24, 0x7ff00000, PT ;  /* 0x7ff000001800780c */ /* 0x000fe40003f05270 */
[----:B------:R-:W-:Y:S02]  /*4ac0*/  LOP3.LUT R23, R13, 0x80000000, R17, 0x48, !PT ;  /* 0x800000000d177812 */ /* 0x000fe400078e4811 */
[----:B------:R-:W-:-:S13]  /*4ad0*/  ISETP.EQ.OR P0, PT, R25, RZ, !P0 ;  /* 0x000000ff1900720c */ /* 0x000fda0004702670 */
[----:B------:R-:W-:Y:S02]  /*4ae0*/  @P0 LOP3.LUT R12, R23, 0x7ff00000, RZ, 0xfc, !PT ;  /* 0x7ff00000170c0812 */ /* 0x000fe400078efcff */
[----:B------:R-:W-:Y:S01]  /*4af0*/  @!P0 MOV R22, RZ ;  /* 0x000000ff00168202 */ /* 0x000fe20000000f00 */
[----:B------:R-:W-:Y:S02]  /*4b00*/  @P0 IMAD.MOV.U32 R22, RZ, RZ, RZ ;  /* 0x000000ffff160224 */ /* 0x000fe400078e00ff */
[----:B------:R-:W-:Y:S01]  /*4b10*/  @P0 IMAD.MOV.U32 R23, RZ, RZ, R12 ;  /* 0x000000ffff170224 */ /* 0x000fe200078e000c */
[----:B------:R-:W-:Y:S06]  /*4b20*/  BRA `(.L_x_240) ;  /* 0x0000000000147947 */ /* 0x000fec0003800000 */
.L_x_242:
[----:B------:R-:W-:Y:S01]  /*4b30*/  LOP3.LUT R23, R17, 0x80000, RZ, 0xfc, !PT ;  /* 0x0008000011177812 */ /* 0x000fe200078efcff */
[----:B------:R-:W-:Y:S01]  /*4b40*/  IMAD.MOV.U32 R22, RZ, RZ, R16 ;  /* 0x000000ffff167224 */ /* 0x000fe200078e0010 */
[----:B------:R-:W-:Y:S06]  /*4b50*/  BRA `(.L_x_240) ;  /* 0x0000000000087947 */ /* 0x000fec0003800000 */
.L_x_241:
[----:B------:R-:W-:Y:S01]  /*4b60*/  LOP3.LUT R23, R13, 0x80000, RZ, 0xfc, !PT ;  /* 0x000800000d177812 */ /* 0x000fe200078efcff */
[----:B------:R-:W-:-:S07]  /*4b70*/  IMAD.MOV.U32 R22, RZ, RZ, R12 ;  /* 0x000000ffff167224 */ /* 0x000fce00078e000c */
.L_x_240:
[----:B------:R-:W-:Y:S05]  /*4b80*/  BSYNC.RECONVERGENT B4 ;  /* 0x0000000000047941 */ /* 0x000fea0003800200 */
.L_x_238:
[----:B------:R-:W-:Y:S01]  /*4b90*/  MOV R12, R0 ;  /* 0x00000000000c7202 */ /* 0x000fe20000000f00 */
[----:B------:R-:W-:-:S04]  /*4ba0*/  IMAD.MOV.U32 R13, RZ, RZ, 0x0 ;  /* 0x00000000ff0d7424 */ /* 0x000fc800078e00ff */
[----:B------:R-:W-:Y:S05]  /*4bb0*/  RET.REL.NODEC R12 `(_ZN3cub18CUB_300001_SM_10006detail9transform16transform_kernelINS2_10policy_hubILb1EN4cuda3std3__45tupleIJN6thrust24THRUST_300001_SM_1000_NS17counting_iteratorIjNSA_11use_defaultESC_SC_EEEEEE10policy1000El6normalNSA_6detail15normal_iteratorINSA_10device_ptrIdEEEEJSD_EEEvT0_iT1_T2_DpNS2_10kernel_argIT3_EE) ;  /* 0xffffffb40c107950 */ /* 0x000fea0003c3ffff */
        .weak           $__internal_1_$__cuda_sm20_drsqrt_f64_slowpath_v2
        .type           $__internal_1_$__cuda_sm20_drsqrt_f64_slowpath_v2,@function
        .size           $__internal_1_$__cuda_sm20_drsqrt_f64_slowpath_v2,(.L_x_1937 - $__internal_1_$__cuda_sm20_drsqrt_f64_slowpath_v2)
$__internal_1_$__cuda_sm20_drsqrt_f64_slowpath_v2:
[----:B------:R-:W-:Y:S01]  /*4bc0*/  IMAD.MOV.U32 R18, RZ, RZ, R12 ;  /* 0x000000ffff127224 */ /* 0x000fe200078e000c */
[----:B------:R-:W-:Y:S01]  /*4bd0*/  BSSY.RECONVERGENT B4, `(.L_x_243) ;  /* 0x000001e000047945 */ /* 0x000fe20003800200 */
[----:B------:R-:W-:Y:S01]  /*4be0*/  IMAD.MOV.U32 R19, RZ, RZ, R13 ;  /* 0x000000ffff137224 */ /* 0x000fe200078e000d */
[----:B------:R-:W-:-:S05]  /*4bf0*/  LOP3.LUT R12, R13, 0x80000000, RZ, 0xc0, !PT ;  /* 0x800000000d0c7812 */ /* 0x000fca00078ec0ff */
[----:B------:R-:W-:-:S14]  /*4c00*/  DSETP.NEU.AND P0, PT, R18, RZ, PT ;  /* 0x000000ff1200722a */ /* 0x000fdc0003f0d000 */
[----:B------:R-:W-:Y:S05]  /*4c10*/  @!P0 BRA `(.L_x_244) ;  /* 0x00000000005c8947 */ /* 0x000fea0003800000 */
[----:B------:R-:W-:-:S14]  /*4c20*/  DSETP.GTU.AND P0, PT, |R18|, +INF , PT ;  /* 0x7ff000001200742a */ /* 0x000fdc0003f0c200 */
[----:B------:R-:W-:Y:S05]  /*4c30*/  @P0 BRA `(.L_x_245) ;  /* 0x00000000004c0947 */ /* 0x000fea0003800000 */
[----:B------:R-:W-:-:S13]  /*4c40*/  ISETP.NE.AND P0, PT, R12, RZ, PT ;  /* 0x000000ff0c00720c */ /* 0x000fda0003f05270 */
[----:B------:R-:W-:Y:S01]  /*4c50*/  @P0 IMAD.MOV.U32 R12, RZ, RZ, 0x0 ;  /* 0x00000000ff0c0424 */ /* 0x000fe200078e00ff */
[----:B------:R-:W-:Y:S01]  /*4c60*/  @P0 MOV R13, 0xfff80000 ;  /* 0xfff80000000d0802 */ /* 0x000fe20000000f00 */
[----:B------:R-:W-:Y:S06]  /*4c70*/  @P0 BRA `(.L_x_246) ;  /* 0x00000000004c0947 */ /* 0x000fec0003800000 */
[----:B------:R-:W-:-:S14]  /*4c80*/  DSETP.NEU.AND P0, PT, |R18|, +INF , PT ;  /* 0x7ff000001200742a */ /* 0x000fdc0003f0d200 */
[----:B------:R-:W-:Y:S01]  /*4c90*/  @!P0 CS2R R12, SRZ ;  /* 0x00000000000c8805 */ /* 0x000fe2000001ff00 */
[----:B------:R-:W-:Y:S06]  /*4ca0*/  @!P0 BRA `(.L_x_246) ;  /* 0x0000000000408947 */ /* 0x000fec0003800000 */
[----:B------:R-:W-:Y:S01]  /*4cb0*/  DMUL R18, R18, 1.80143985094819840000e+16 ;  /* 0x4350000012127828 */ /* 0x000fe20000000000 */
[----:B------:R-:W-:Y:S02]  /*4cc0*/  IMAD.MOV.U32 R16, RZ, RZ, RZ ;  /* 0x000000ffff107224 */ /* 0x000fe400078e00ff */
[----:B------:R-:W-:Y:S02]  /*4cd0*/  IMAD.MOV.U32 R12, RZ, RZ, 0x0 ;  /* 0x00000000ff0c7424 */ /* 0x000fe400078e00ff */
[----:B------:R-:W-:Y:S01]  /*4ce0*/  IMAD.MOV.U32 R13, RZ, RZ, 0x3fd80000 ;  /* 0x3fd80000ff0d7424 */ /* 0x000fe200078e00ff */
[----:B------:R-:W0:Y:S02]  /*4cf0*/  MUFU.RSQ64H R17, R19 ;  /* 0x0000001300117308 */ /* 0x000e240000001c00 */
[----:B0-----:R-:W-:-:S08]  /*4d00*/  DMUL R14, R16, R16 ;  /* 0x00000010100e7228 */ /* 0x001fd00000000000 */
[----:B------:R-:W-:-:S08]  /*4d10*/  DFMA R14, R18, -R14, 1 ;  /* 0x3ff00000120e742b */ /* 0x000fd0000000080e */
[----:B------:R-:W-:Y:S02]  /*4d20*/  DFMA R12, R14, R12, 0.5 ;  /* 0x3fe000000e0c742b */ /* 0x000fe4000000000c */
[----:B------:R-:W-:-:S08]  /*4d30*/  DMUL R14, R16, R14 ;  /* 0x0000000e100e7228 */ /* 0x000fd00000000000 */
[----:B------:R-:W-:-:S08]  /*4d40*/  DFMA R12, R12, R14, R16 ;  /* 0x0000000e0c0c722b */ /* 0x000fd00000000010 */
[----:B------:R-:W-:Y:S01]  /*4d50*/  DMUL R12, R12, 134217728 ;  /* 0x41a000000c0c7828 */ /* 0x000fe20000000000 */
[----:B------:R-:W-:Y:S10]  /*4d60*/  BRA `(.L_x_246) ;  /* 0x0000000000107947 */ /* 0x000ff40003800000 */
.L_x_245:
[----:B------:R-:W-:Y:S01]  /*4d70*/  DADD R12, R18, R18 ;  /* 0x00000000120c7229 */ /* 0x000fe20000000012 */
[----:B------:R-:W-:Y:S10]  /*4d80*/  BRA `(.L_x_246) ;  /* 0x0000000000087947 */ /* 0x000ff40003800000 */
.L_x_244:
[----:B------:R-:W-:Y:S01]  /*4d90*/  LOP3.LUT R13, R12, 0x7ff00000, RZ, 0xfc, !PT ;  /* 0x7ff000000c0d7812 */ /* 0x000fe200078efcff */
[----:B------:R-:W-:-:S07]  /*4da0*/  IMAD.MOV.U32 R12, RZ, RZ, RZ ;  /* 0x000000ffff0c7224 */ /* 0x000fce00078e00ff */
.L_x_246:
[----:B------:R-:W-:Y:S05]  /*4db0*/  BSYNC.RECONVERGENT B4 ;  /* 0x0000000000047941 */ /* 0x000fea0003800200 */
.L_x_243:
[----:B------:R-:W-:Y:S01]  /*4dc0*/  MOV R16, R12 ;  /* 0x0000000c00107202 */ /* 0x000fe20000000f00 */
[----:B------:R-:W-:Y:S02]  /*4dd0*/  IMAD.MOV.U32 R17, RZ, RZ, R13 ;  /* 0x000000ffff117224 */ /* 0x000fe400078e000d */
[----:B------:R-:W-:Y:S02]  /*4de0*/  IMAD.MOV.U32 R12, RZ, RZ, R0 ;  /* 0x000000ffff0c7224 */ /* 0x000fe400078e0000 */
[----:B------:R-:W-:-:S04]  /*4df0*/  IMAD.MOV.U32 R13, RZ, RZ, 0x0 ;  /* 0x00000000ff0d7424 */ /* 0x000fc800078e00ff */
[----:B------:R-:W-:Y:S05]  /*4e00*/  RET.REL.NODEC R12 `(_ZN3cub18CUB_300001_SM_10006detail9transform16transform_kernelINS2_10policy_hubILb1EN4cuda3std3__45tupleIJN6thrust24THRUST_300001_SM_1000_NS17counting_iteratorIjNSA_11use_defaultESC_SC_EEEEEE10policy1000El6normalNSA_6detail15normal_iteratorINSA_10device_ptrIdEEEEJSD_EEEvT0_iT1_T2_DpNS2_10kernel_argIT3_EE) ;  /* 0xffffffb00c7c7950 */ /* 0x000fea0003c3ffff */
.L_x_247:
        /* <DEDUP_REMOVED lines=15> */
.L_x_1937:


//--------------------- .text._ZN3cub18CUB_300001_SM_10006detail9transform16transform_kernelINS2_10policy_hubILb1EN4cuda3std3__45tupleIJN6thrust24THRUST_300001_SM_1000_NS17counting_iteratorIjNSA_11use_defaultESC_SC_EEEEEE10policy1000Ei6normalNSA_6detail15normal_iteratorINSA_10device_ptrIdEEEEJSD_EEEvT0_iT1_T2_DpNS2_10kernel_argIT3_EE --------------------------
	.section	.text._ZN3cub18CUB_300001_SM_10006detail9transform16transform_kernelINS2_10policy_hubILb1EN4cuda3std3__45tupleIJN6thrust24THRUST_300001_SM_1000_NS17counting_iteratorIjNSA_11use_defaultESC_SC_EEEEEE10policy1000Ei6normalNSA_6detail15normal_iteratorINSA_10device_ptrIdEEEEJSD_EEEvT0_iT1_T2_DpNS2_10kernel_argIT3_EE,"ax",@progbits
	.align	128
        .global         _ZN3cub18CUB_300001_SM_10006detail9transform16transform_kernelINS2_10policy_hubILb1EN4cuda3std3__45tupleIJN6thrust24THRUST_300001_SM_1000_NS17counting_iteratorIjNSA_11use_defaultESC_SC_EEEEEE10policy1000Ei6normalNSA_6detail15normal_iteratorINSA_10device_ptrIdEEEEJSD_EEEvT0_iT1_T2_DpNS2_10kernel_argIT3_EE
        .type           _ZN3cub18CUB_300001_SM_10006detail9transform16transform_kernelINS2_10policy_hubILb1EN4cuda3std3__45tupleIJN6thrust24THRUST_300001_SM_1000_NS17counting_iteratorIjNSA_11use_defaultESC_SC_EEEEEE10policy1000Ei6normalNSA_6detail15normal_iteratorINSA_10device_ptrIdEEEEJSD_EEEvT0_iT1_T2_DpNS2_10kernel_argIT3_EE,@function
        .size           _ZN3cub18CUB_300001_SM_10006detail9transform16transform_kernelINS2_10policy_hubILb1EN4cuda3std3__45tupleIJN6thrust24THRUST_300001_SM_1000_NS17counting_iteratorIjNSA_11use_defaultESC_SC_EEEEEE10policy1000Ei6normalNSA_6detail15normal_iteratorINSA_10device_ptrIdEEEEJSD_EEEvT0_iT1_T2_DpNS2_10kernel_argIT3_EE,(.L_x_1939 - _ZN3cub18CUB_300001_SM_10006detail9transform16transform_kernelINS2_10policy_hubILb1EN4cuda3std3__45tupleIJN6thrust24THRUST_300001_SM_1000_NS17counting_iteratorIjNSA_11use_defaultESC_SC_EEEEEE10policy1000Ei6normalNSA_6detail15normal_iteratorINSA_10device_ptrIdEEEEJSD_EEEvT0_iT1_T2_DpNS2_10kernel_argIT3_EE)
        .other          _ZN3cub18CUB_300001_SM_10006detail9transform16transform_kernelINS2_10policy_hubILb1EN4cuda3std3__45tupleIJN6thrust24THRUST_300001_SM_1000_NS17counting_iteratorIjNSA_11use_defaultESC_SC_EEEEEE10policy1000Ei6normalNSA_6detail15normal_iteratorINSA_10device_ptrIdEEEEJSD_EEEvT0_iT1_T2_DpNS2_10kernel_argIT3_EE,@"STO_CUDA_ENTRY STV_DEFAULT"
_ZN3cub18CUB_300001_SM_10006detail9transform16transform_kernelINS2_10policy_hubILb1EN4cuda3std3__45tupleIJN6thrust24THRUST_300001_SM_1000_NS17counting_iteratorIjNSA_11use_defaultESC_SC_EEEEEE10policy1000Ei6normalNSA_6detail15normal_iteratorINSA_10device_ptrIdEEEEJSD_EEEvT0_iT1_T2_DpNS2_10kernel_argIT3_EE:
.text._ZN3cub18CUB_300001_SM_10006detail9transform16transform_kernelINS2_10policy_hubILb1EN4cuda3std3__45tupleIJN6thrust24THRUST_300001_SM_1000_NS17counting_iteratorIjNSA_11use_defaultESC_SC_EEEEEE10policy1000Ei6normalNSA_6detail15normal_iteratorINSA_10device_ptrIdEEEEJSD_EEEvT0_iT1_T2_DpNS2_10kernel_argIT3_EE:
[----:B------:R-:W-:Y:S08]  /*0000*/  LDC R1, c[0x0][0x37c] ;  /* 0x0000df00ff017b82 */ /* 0x000ff00000000800 */
[----:B------:R-:W0:Y:S01]  /*0010*/  LDC.64 R6, c[0x0][0x380] ;  /* 0x0000e000ff067b82 */ /* 0x000e220000000a00 */
[----:B------:R-:W1:Y:S07]  /*0020*/  LDCU UR6, c[0x0][0x3a0] ;  /* 0x00007400ff0677ac */ /* 0x000e6e0008000800 */
[----:B------:R-:W2:Y:S08]  /*0030*/  S2UR UR4, SR_CTAID.X ;  /* 0x00000000000479c3 */ /* 0x000eb00000002500 */
[----:B------:R-:W3:Y:S01]  /*0040*/  LDC.64 R8, c[0x0][0x398] ;  /* 0x0000e600ff087b82 */ /* 0x000ee20000000a00 */
[----:B0-----:R-:W-:-:S04]  /*0050*/  IMAD.SHL.U32 R2, R7, 0x80, RZ ;  /* 0x0000008007027824 */ /* 0x001fc800078e00ff */
[----:B--2---:R-:W-:Y:S01]  /*0060*/  IMAD R3, R2, UR4, RZ ;  /* 0x0000000402037c24 */ /* 0x004fe2000f8e02ff */
[----:B------:R-:W0:Y:S03]  /*0070*/  LDCU.64 UR4, c[0x0][0x358] ;  /* 0x00006b00ff0477ac */ /* 0x000e260008000a00 */
[----:B------:R-:W-:Y:S02]  /*0080*/  IMAD.IADD R5, R6, 0x1, -R3 ;  /* 0x0000000106057824 */ /* 0x000fe400078e0a03 */
[----:B---3--:R-:W-:-:S03]  /*0090*/  IMAD.WIDE R8, R3, 0x8, R8 ;  /* 0x0000000803087825 */ /* 0x008fc600078e0208 */
[CC--:B------:R-:W-:Y:S02]  /*00a0*/  ISETP.GT.AND P0, PT, R2.reuse, R5.reuse, PT ;  /* 0x000000050200720c */ /* 0x0c0fe40003f04270 */
[----:B------:R-:W-:Y:S01]  /*00b0*/  VIMNMX R2, PT, PT, R2, R5, PT ;  /* 0x0000000502027248 */ /* 0x000fe20003fe0100 */
[----:B-1----:R-:W-:-:S10]  /*00c0*/  VIADD R3, R3, UR6 ;  /* 0x0000000603037c36 */ /* 0x002fd40008000000 */
[----:B0-----:R-:W-:Y:S05]  /*00d0*/  @P0 BRA `(.L_x_248) ;  /* 0x00000020008c0947 */ /* 0x001fea0003800000 */
[----:B------:R-:W-:-:S13]  /*00e0*/  ISETP.GE.AND P0, PT, R7, 0x1, PT ;  /* 0x000000010700780c */ /* 0x000fda0003f06270 */
[----:B------:R-:W-:Y:S05]  /*00f0*/  @!P0 EXIT ;  /* 0x000000000000894d */ /* 0x000fea0003800000 */
[----:B------:R-:W0:Y:S01]  /*0100*/  S2R R2, SR_TID.X ;  /* 0x0000000000027919 */ /* 0x000e220000002100 */
[----:B------:R-:W-:-:S07]  /*0110*/  IMAD.MOV.U32 R5, RZ, RZ, RZ ;  /* 0x000000ffff057224 */ /* 0x000fce00078e00ff */
.L_x_269:
[----:B0-----:R-:W-:Y:S01]  /*0120*/  LEA R4, R5, R2, 0x7 ;  /* 0x0000000205047211 */ /* 0x001fe200078e38ff */
[----:B------:R-:W-:Y:S01]  /*0130*/  BSSY.RECONVERGENT B0, `(.L_x_249) ;  /* 0x0000043000007945 */ /* 0x000fe20003800200 */
[----:B------:R-:W-:-:S03]  /*0140*/  IMAD.MOV.U32 R18, RZ, RZ, 0x1 ;  /* 0x00000001ff127424 */ /* 0x000fc600078e00ff */
[----:B------:R-:W-:-:S05]  /*0150*/  IMAD.IADD R7, R3, 0x1, R4 ;  /* 0x0000000103077824 */ /* 0x000fca00078e0204 */
        /* <DEDUP_REMOVED lines=8> */
.L_x_254:
        /* <DEDUP_REMOVED lines=41> */
[----:B------:R-:W-:-:S05]  /*0470*/  IMAD R6, R6, -0x7fffffff, RZ ;  /* 0x8000000106067824 */ /* 0x000fca00078e02ff */
[----:B------:R-:W-:-:S07]  /*0480*/  IADD3 R19, PT, PT, R19, -R17, R6 ;  /* 0x8000001113137210 */ /* 0x000fce0007ffe006 */
.L_x_253:
[----:B------:R-:W-:Y:S05]  /*0490*/  BSYNC.RECONVERGENT B2 ;  /* 0x0000000000027941 */ /* 0x000fea0003800200 */
.L_x_252:
[----:B------:R-:W-:Y:S01]  /*04a0*/  ISETP.GT.U32.AND.EX P0, PT, R0, RZ, PT, P0 ;  /* 0x000000ff0000720c */ /* 0x000fe20003f04100 */
[----:B------:R-:W-:Y:S01]  /*04b0*/  IMAD.MOV.U32 R21, RZ, RZ, R10 ;  /* 0x000000ffff157224 */ /* 0x000fe200078e000a */
[--C-:B------:R-:W-:Y:S02]  /*04c0*/  SHF.R.U64 R7, R7, 0x1, R0.reuse ;  /* 0x0000000107077819 */ /* 0x100fe40000001200 */
[----:B------:R-:W-:Y:S02]  /*04d0*/  SHF.R.U32.HI R0, RZ, 0x1, R0 ;  /* 0x00000001ff007819 */ /* 0x000fe40000011600 */
[----:B------:R-:W-:-:S07]  /*04e0*/  IADD3 R6, PT, PT, R11, -R15, R14 ;  /* 0x8000000f0b067210 */ /* 0x000fce0007ffe00e */
[----:B------:R-:W-:Y:S05]  /*04f0*/  @P0 BRA `(.L_x_254) ;  /* 0xfffffffc00380947 */ /* 0x000fea000383ffff */
[----:B------:R-:W-:Y:S05]  /*0500*/  BSYNC.RECONVERGENT B1 ;  /* 0x0000000000017941 */ /* 0x000fea0003800200 */
.L_x_251:
[----:B------:R-:W-:-:S04]  /*0510*/  IMAD.HI.U32 R7, R18, 0x3, RZ ;  /* 0x0000000312077827 */ /* 0x000fc800078e00ff */
[----:B------:R-:W-:-:S05]  /*0520*/  IMAD.IADD R0, R18, 0x1, -R7 ;  /* 0x0000000112007824 */ /* 0x000fca00078e0a07 */
[----:B------:R-:W-:-:S04]  /*0530*/  LEA.HI R0, R0, R7, RZ, 0x1f ;  /* 0x0000000700007211 */ /* 0x000fc800078ff8ff */
[----:B------:R-:W-:-:S05]  /*0540*/  SHF.R.U32.HI R7, RZ, 0x1e, R0 ;  /* 0x0000001eff077819 */ /* 0x000fca0000011600 */
[----:B------:R-:W-:-:S07]  /*0550*/  IMAD R18, R7, -0x7fffffff, R18 ;  /* 0x8000000107127824 */ /* 0x000fce00078e0212 */
.L_x_250:
[----:B------:R-:W-:Y:S05]  /*0560*/  BSYNC.RECONVERGENT B0 ;  /* 0x0000000000007941 */ /* 0x000fea0003800200 */
.L_x_249:
        /* <DEDUP_REMOVED lines=11> */
[----:B------:R-:W-:-:S04]  /*0620*/  @P0 IMAD.MOV R11, RZ, RZ, -R7 ;  /* 0x000000ffff0b0224 */ /* 0x000fc800078e0a07 */
[----:B------:R-:W-:-:S05]  /*0630*/  IMAD.IADD R11, R18, 0x1, R11 ;  /* 0x00000001120b7824 */ /* 0x000fca00078e020b */
[----:B------:R-:W-:-:S04]  /*0640*/  IADD3 R0, PT, PT, R11, -0x1, RZ ;  /* 0xffffffff0b007810 */ /* 0x000fc80007ffe0ff */
        /* <DEDUP_REMOVED lines=17> */
[----:B------:R-:W-:Y:S01]  /*0760*/  MOV R16, RZ ;  /* 0x000000ff00107202 */ /* 0x000fe20000000f00 */
[----:B------:R-:W-:Y:S01]  /*0770*/  UMOV UR6, 0x18c775c9 ;  /* 0x18c775c900067882 */ /* 0x000fe20000000000 */
[----:B------:R-:W-:-:S07]  /*0780*/  UMOV UR7, 0x3fb5c5c2 ;  /* 0x3fb5c5c200077882 */ /* 0x000fce0000000000 */
[----:B------:R-:W-:-:S04]  /*0790*/  LOP3.LUT R14, R13, 0x801fffff, RZ, 0xc0, !PT ;  /* 0x801fffff0d0e7812 */ /* 0x000fc800078ec0ff */
[----:B------:R-:W-:Y:S01]  /*07a0*/  LOP3.LUT R15, R14, 0x3fe00000, RZ, 0xfc, !PT ;  /* 0x3fe000000e0f7812 */ /* 0x000fe200078efcff */
[----:B------:R-:W-:Y:S01]  /*07b0*/  IMAD.MOV.U32 R14, RZ, RZ, R12 ;  /* 0x000000ffff0e7224 */ /* 0x000fe200078e000c */
[----:B------:R-:W-:Y:S01]  /*07c0*/  SHF.R.U32.HI R12, RZ, 0x14, R13 ;  /* 0x00000014ff0c7819 */ /* 0x000fe2000001160d */
[----:B------:R-:W-:-:S03]  /*07d0*/  IMAD.MOV.U32 R13, RZ, RZ, 0x43300000 ;  /* 0x43300000ff0d7424 */ /* 0x000fc600078e00ff */
[----:B------:R-:W-:Y:S01]  /*07e0*/  LOP3.LUT R12, R12, 0x7fe, RZ, 0xc0, !PT ;  /* 0x000007fe0c0c7812 */ /* 0x000fe200078ec0ff */
[C---:B------:R-:W-:Y:S02]  /*07f0*/  DADD R18, R14.reuse, 1 ;  /* 0x3ff000000e127429 */ /* 0x040fe40000000000 */
[----:B------:R-:W-:Y:S02]  /*0800*/  DADD R14, R14, -1 ;  /* 0xbff000000e0e7429 */ /* 0x000fe40000000000 */
[----:B------:R-:W-:Y:S02]  /*0810*/  VIADD R12, R12, 0x7ffffc02 ;  /* 0x7ffffc020c0c7836 */ /* 0x000fe40000000000 */
[----:B------:R-:W0:Y:S02]  /*0820*/  MUFU.RCP64H R17, R19 ;  /* 0x0000001300117308 */ /* 0x000e240000001800 */
[----:B0-----:R-:W-:Y:S01]  /*0830*/  DFMA R20, -R18, R16, 1 ;  /* 0x3ff000001214742b */ /* 0x001fe20000000110 */
[----:B------:R-:W-:-:S02]  /*0840*/  IMAD.MOV.U32 R18, RZ, RZ, -0x6323a277 ;  /* 0x9cdc5d89ff127424 */ /* 0x000fc400078e00ff */
        /* <DEDUP_REMOVED lines=40> */
[----:B------:R-:W-:Y:S01]  /*0ad0*/  MOV R14, 0x3324d327 ;  /* 0x3324d327000e7802 */ /* 0x000fe20000000f00 */
[----:B------:R-:W-:-:S06]  /*0ae0*/  IMAD.MOV.U32 R15, RZ, RZ, 0x3c08ddf9 ;  /* 0x3c08ddf9ff0f7424 */ /* 0x000fcc00078e00ff */
        /* <DEDUP_REMOVED lines=71> */
.L_x_256:
        /* <DEDUP_REMOVED lines=19> */
[----:B------:R-:W-:Y:S01]  /*1090*/  IMAD.MOV.U32 R16, RZ, RZ, -0x6323a277 ;  /* 0x9cdc5d89ff107424 */ /* 0x000fe200078e00ff */
[----:B------:R-:W-:-:S06]  /*10a0*/  MOV R17, 0x3fa55cf5 ;  /* 0x3fa55cf500117802 */ /* 0x000fcc0000000f00 */
        /* <DEDUP_REMOVED lines=52> */
[----:B------:R-:W-:Y:S01]  /*13f0*/  IMAD.MOV.U32 R12, RZ, RZ, 0x0 ;  /* 0x00000000ff0c7424 */ /* 0x000fe200078e00ff */
[----:B------:R-:W-:-:S06]  /*1400*/  MOV R13, 0x3fd80000 ;  /* 0x3fd80000000d7802 */ /* 0x000fcc0000000f00 */
        /* <DEDUP_REMOVED lines=61> */
[----:B------:R-:W-:Y:S01]  /*17e0*/  MOV R13, R17 ;  /* 0x00000011000d7202 */ /* 0x000fe20000000f00 */
[----:B------:R-:W-:Y:S01]  /*17f0*/  IMAD.MOV.U32 R12, RZ, RZ, R16 ;  /* 0x000000ffff0c7224 */ /* 0x000fe200078e0010 */
[----:B------:R-:W-:Y:S01]  /*1800*/  MOV R0, 0x1830 ;  /* 0x0000183000007802 */ /* 0x000fe20000000f00 */
[----:B------:R-:W-:-:S07]  /*1810*/  IMAD.MOV.U32 R17, RZ, RZ, R15 ;  /* 0x000000ffff117224 */ /* 0x000fce00078e000f */
[----:B------:R-:W-:Y:S05]  /*1820*/  CALL.REL.NOINC `($__internal_2_$__cuda_sm20_div_rn_f64_full) ;  /* 0x0000002c00607944 */ /* 0x000fea0003c00000 */
[----:B------:R-:W-:Y:S02]  /*1830*/  IMAD.MOV.U32 R12, RZ, RZ, R22 ;  /* 0x000000ffff0c7224 */ /* 0x000fe400078e0016 */
[----:B------:R-:W-:-:S07]  /*1840*/  IMAD.MOV.U32 R13, RZ, RZ, R23 ;  /* 0x000000ffff0d7224 */ /* 0x000fce00078e0017 */
.L_x_261:
[----:B------:R-:W-:Y:S05]  /*1850*/  BSYNC.RECONVERGENT B2 ;  /* 0x0000000000027941 */ /* 0x000fea0003800200 */
.L_x_260:
[----:B------:R-:W-:Y:S05]  /*1860*/  BRA `(.L_x_262) ;  /* 0x0000000800607947 */ /* 0x000fea0003800000 */
.L_x_259:
[----:B------:R-:W-:Y:S01]  /*1870*/  ISETP.GT.AND P0, PT, R23, 0xfffff, PT ;  /* 0x000fffff1700780c */ /* 0x000fe20003f04270 */
[----:B------:R-:W-:Y:S01]  /*1880*/  IMAD.MOV.U32 R20, RZ, RZ, R12 ;  /* 0x000000ffff147224 */ /* 0x000fe200078e000c */
[----:B------:R-:W-:Y:S11]  /*1890*/  BSSY.RECONVERGENT B2, `(.L_x_263) ;  /* 0x000004f000027945 */ /* 0x000ff60003800200 */
[----:B------:R-:W-:-:S10]  /*18a0*/  @!P0 DMUL R12, R12, 1.80143985094819840000e+16 ;  /* 0x435000000c0c8828 */ /* 0x000fd40000000000 */
[----:B------:R-:W-:Y:S01]  /*18b0*/  @!P0 MOV R23, R13 ;  /* 0x0000000d00178202 */ /* 0x000fe20000000f00 */
[----:B------:R-:W-:-:S04]  /*18c0*/  @!P0 IMAD.MOV.U32 R20, RZ, RZ, R12 ;  /* 0x000000ffff148224 */ /* 0x000fc800078e000c */
[----:B------:R-:W-:-:S05]  /*18d0*/  VIADD R0, R23, 0xffffffff ;  /* 0xffffffff17007836 */ /* 0x000fca0000000000 */
[----:B------:R-:W-:Y:S01]  /*18e0*/  ISETP.GT.U32.AND P1, PT, R0, 0x7feffffe, PT ;  /* 0x7feffffe0000780c */ /* 0x000fe20003f24070 */
[----:B------:R-:W-:Y:S02]  /*18f0*/  IMAD.MOV.U32 R0, RZ, RZ, -0x3ff ;  /* 0xfffffc01ff007424 */ /* 0x000fe400078e00ff */
[----:B------:R-:W-:-:S10]  /*1900*/  @!P0 IMAD.MOV.U32 R0, RZ, RZ, -0x435 ;  /* 0xfffffbcbff008424 */ /* 0x000fd400078e00ff */
[----:B------:R-:W-:Y:S05]  /*1910*/  @P1 BRA `(.L_x_264) ;  /* 0x0000000400001947 */ /* 0x000fea0003800000 */
[C---:B------:R-:W-:Y:S01]  /*1920*/  LOP3.LUT R6, R23.reuse, 0xfffff, RZ, 0xc0, !PT ;  /* 0x000fffff17067812 */ /* 0x040fe200078ec0ff */
[----:B------:R-:W-:Y:S01]  /*1930*/  IMAD.MOV.U32 R18, RZ, RZ, RZ ;  /* 0x000000ffff127224 */ /* 0x000fe200078e00ff */
[----:B------:R-:W-:Y:S01]  /*1940*/  UMOV UR6, 0x3ae80f1e ;  /* 0x3ae80f1e00067882 */ /* 0x000fe20000000000 */
[----:B------:R-:W-:Y:S01]  /*1950*/  IMAD.MOV.U32 R24, RZ, RZ, -0x748574fc ;  /* 0x8b7a8b04ff187424 */ /* 0x000fe200078e00ff */
[----:B------:R-:W-:Y:S01]  /*1960*/  LOP3.LUT R21, R6, 0x3ff00000, RZ, 0xfc, !PT ;  /* 0x3ff0000006157812 */ /* 0x000fe200078efcff */
[----:B------:R-:W-:Y:S01]  /*1970*/  IMAD.MOV.U32 R25, RZ, RZ, 0x3ed0ee25 ;  /* 0x3ed0ee25ff197424 */ /* 0x000fe200078e00ff */
[----:B------:R-:W-:Y:S01]  /*1980*/  UMOV UR7, 0x3eb1380b ;  /* 0x3eb1380b00077882 */ /* 0x000fe20000000000 */
[----:B------:R-:W-:Y:S01]  /*1990*/  LEA.HI R0, R23, R0, RZ, 0xc ;  /* 0x0000000017007211 */ /* 0x000fe200078f60ff */
[----:B------:R-:W-:Y:S01]  /*19a0*/  UMOV UR8, 0x80000000 ;  /* 0x8000000000087882 */ /* 0x000fe20000000000 */
[----:B------:R-:W-:Y:S01]  /*19b0*/  ISETP.GE.U32.AND P0, PT, R21, 0x3ff6a09f, PT ;  /* 0x3ff6a09f1500780c */ /* 0x000fe20003f06070 */
[----:B------:R-:W-:-:S12]  /*19c0*/  UMOV UR9, 0x43300000 ;  /* 0x4330000000097882 */ /* 0x000fd80000000000 */
[----:B------:R-:W-:Y:S02]  /*19d0*/  @P0 IADD3 R13, PT, PT, R21, -0x100000, RZ ;  /* 0xfff00000150d0810 */ /* 0x000fe40007ffe0ff */
[----:B------:R-:W-:-:S03]  /*19e0*/  @P0 IADD3 R0, PT, PT, R0, 0x1, RZ ;  /* 0x0000000100000810 */ /* 0x000fc60007ffe0ff */
        /* <DEDUP_REMOVED lines=51> */
.L_x_264:
[----:B------:R-:W-:Y:S01]  /*1d20*/  IMAD.MOV.U32 R14, RZ, RZ, 0x0 ;  /* 0x00000000ff0e7424 */ /* 0x000fe200078e00ff */
[----:B------:R-:W-:Y:S01]  /*1d30*/  LOP3.LUT P0, RZ, R13, 0x7fffffff, RZ, 0xc0, !PT ;  /* 0x7fffffff0dff7812 */ /* 0x000fe2000780c0ff */
[----:B------:R-:W-:-:S06]  /*1d40*/  IMAD.MOV.U32 R15, RZ, RZ, 0x7ff00000 ;  /* 0x7ff00000ff0f7424 */ /* 0x000fcc00078e00ff */
[----:B------:R-:W-:-:S10]  /*1d50*/  DFMA R14, R12, R14, +INF ;  /* 0x7ff000000c0e742b */ /* 0x000fd4000000000e */
[----:B------:R-:W-:Y:S02]  /*1d60*/  FSEL R20, R14, RZ, P0 ;  /* 0x000000ff0e147208 */ /* 0x000fe40000000000 */
[----:B------:R-:W-:-:S07]  /*1d70*/  FSEL R21, R15, -QNAN , P0 ;  /* 0xfff000000f157808 */ /* 0x000fce0000000000 */
.L_x_265:
[----:B------:R-:W-:Y:S05]  /*1d80*/  BSYNC.RECONVERGENT B2 ;  /* 0x0000000000027941 */ /* 0x000fea0003800200 */
.L_x_263:
[----:B------:R-:W-:Y:S01]  /*1d90*/  DADD R12, -RZ, -R20 ;  /* 0x00000000ff0c7229 */ /* 0x000fe20000000914 */
[----:B------:R-:W-:Y:S01]  /*1da0*/  IMAD.MOV.U32 R16, RZ, RZ, RZ ;  /* 0x000000ffff107224 */ /* 0x000fe200078e00ff */
[----:B------:R-:W-:Y:S01]  /*1db0*/  MOV R18, 0x0 ;  /* 0x0000000000127802 */ /* 0x000fe20000000f00 */
[----:B------:R-:W-:Y:S01]  /*1dc0*/  IMAD.MOV.U32 R19, RZ, RZ, 0x3fd80000 ;  /* 0x3fd80000ff137424 */ /* 0x000fe200078e00ff */
[----:B------:R-:W-:Y:S02]  /*1dd0*/  BSSY.RECONVERGENT B2, `(.L_x_266) ;  /* 0x000000c000027945 */ /* 0x000fe40003800200 */
        /* <DEDUP_REMOVED lines=10> */
[----:B------:R-:W-:Y:S05]  /*1e80*/  CALL.REL.NOINC `($__internal_3_$__cuda_sm20_drsqrt_f64_slowpath_v2) ;  /* 0x0000002c00347944 */ /* 0x000fea0003c00000 */
.L_x_267:
[----:B------:R-:W-:Y:S05]  /*1e90*/  BSYNC.RECONVERGENT B2 ;  /* 0x0000000000027941 */ /* 0x000fea0003800200 */
.L_x_266:
[----:B------:R-:W-:Y:S01]  /*1ea0*/  UMOV UR6, 0xc30baa54 ;  /* 0xc30baa5400067882 */ /* 0x000fe20000000000 */
[----:B------:R-:W-:Y:S01]  /*1eb0*/  UMOV UR7, 0x3ff59895 ;  /* 0x3ff5989500077882 */ /* 0x000fe20000000000 */
[----:B------:R-:W-:Y:S01]  /*1ec0*/  IMAD.MOV.U32 R18, RZ, RZ, -0x69b1da64 ;  /* 0x964e259cff127424 */ /* 0x000fe200078e00ff */
[----:B------:R-:W-:Y:S01]  /*1ed0*/  DADD R12, R16, UR6 ;  /* 0x00000006100c7e29 */ /* 0x000fe20008000000 */
[----:B------:R-:W-:Y:S01]  /*1ee0*/  UMOV UR6, 0x956a143f ;  /* 0x956a143f00067882 */ /* 0x000fe20000000000 */
[----:B------:R-:W-:Y:S01]  /*1ef0*/  UMOV UR7, 0x3ffae8e5 ;  /* 0x3ffae8e500077882 */ /* 0x000fe20000000000 */
[----:B------:R-:W-:Y:S01]  /*1f00*/  MOV R19, 0x3ffa2013 ;  /* 0x3ffa201300137802 */ /* 0x000fe20000000f00 */
        /* <DEDUP_REMOVED lines=42> */
[----:B------:R-:W-:Y:S05]  /*21b0*/  CALL.REL.NOINC `($__internal_2_$__cuda_sm20_div_rn_f64_full) ;  /* 0x0000002000fc7944 */ /* 0x000fea0003c00000 */
[----:B------:R-:W-:Y:S01]  /*21c0*/  IMAD.MOV.U32 R12, RZ, RZ, R22 ;  /* 0x000000ffff0c7224 */ /* 0x000fe200078e0016 */
[----:B------:R-:W-:-:S07]  /*21d0*/  MOV R13, R23 ;  /* 0x00000017000d7202 */ /* 0x000fce0000000f00 */
.L_x_268:
[----:B------:R-:W-:Y:S05]  /*21e0*/  BSYNC.RECONVERGENT B2 ;  /* 0x0000000000027941 */ /* 0x000fea0003800200 */
.L_x_262:
[----:B------:R-:W-:Y:S05]  /*21f0*/  BSYNC.RECONVERGENT B1 ;  /* 0x0000000000017941 */ /* 0x000fea0003800200 */
.L_x_258:
[----:B------:R-:W-:Y:S01]  /*2200*/  DADD R14, -RZ, -R12 ;  /* 0x00000000ff0e7229 */ /* 0x000fe2000000090c */
[----:B------:R-:W-:-:S09]  /*2210*/  ISETP.GT.AND P0, PT, R11, 0x3fefffff, PT ;  /* 0x3fefffff0b00780c */ /* 0x000fd20003f04270 */
[----:B------:R-:W-:Y:S02]  /*2220*/  FSEL R10, R14, R12, P0 ;  /* 0x0000000c0e0a7208 */ /* 0x000fe40000000000 */
[----:B------:R-:W-:-:S07]  /*2230*/  FSEL R11, R15, R13, P0 ;  /* 0x0000000d0f0b7208 */ /* 0x000fce0000000000 */
.L_x_257:
[----:B------:R-:W-:Y:S05]  /*2240*/  BSYNC.RECONVERGENT B0 ;  /* 0x0000000000007941 */ /* 0x000fea0003800200 */
.L_x_255:
[----:B------:R-:W0:Y:S01]  /*2250*/  LDCU.64 UR6, c[0x0][0x390] ;  /* 0x00007200ff0677ac */ /* 0x000e220008000a00 */
[----:B------:R-:W-:Y:S02]  /*2260*/  IMAD.MOV.U32 R6, RZ, RZ, 0x667f3bcd ;  /* 0x667f3bcdff067424 */ /* 0x000fe400078e00ff */
[----:B------:R-:W-:Y:S01]  /*2270*/  VIADD R5, R5, 0x1 ;  /* 0x0000000105057836 */ /* 0x000fe20000000000 */
[----:B------:R-:W1:Y:S03]  /*2280*/  LDCU.64 UR8, c[0x0][0x388] ;  /* 0x00007100ff0877ac */ /* 0x000e660008000a00 */
[----:B0-----:R-:W-:Y:S01]  /*2290*/  DMUL R6, R6, UR6 ;  /* 0x0000000606067c28 */ /* 0x001fe20008000000 */
[----:B------:R-:W0:Y:S07]  /*22a0*/  LDCU UR6, c[0x0][0x384] ;  /* 0x00007080ff0677ac */ /* 0x000e2e0008000800 */
[----:B-1----:R-:W-:Y:S01]  /*22b0*/  DFMA R6, R6, R10, UR8 ;  /* 0x0000000806067e2b */ /* 0x002fe2000800000a */
[----:B------:R-:W-:-:S06]  /*22c0*/  IMAD.WIDE R10, R4, 0x8, R8 ;  /* 0x00000008040a7825 */ /* 0x000fcc00078e0208 */
[----:B------:R1:W-:Y:S01]  /*22d0*/  STG.E.64 desc[UR4][R10.64], R6 ;  /* 0x000000060a007986 */ /* 0x0003e2000c101b04 */
[----:B0-----:R-:W-:-:S13]  /*22e0*/  ISETP.NE.AND P0, PT, R5, UR6, PT ;  /* 0x0000000605007c0c */ /* 0x001fda000bf05270 */
[----:B-1----:R-:W-:Y:S05]  /*22f0*/  @!P0 EXIT ;  /* 0x000000000000894d */ /* 0x002fea0003800000 */
[----:B------:R-:W-:Y:S05]  /*2300*/  BRA `(.L_x_269) ;  /* 0xffffffdc00847947 */ /* 0x000fea000383ffff */
.L_x_248:
[----:B------:R-:W-:-:S13]  /*2310*/  ISETP.GE.AND P0, PT, R7, 0x1, PT ;  /* 0x000000010700780c */ /* 0x000fda0003f06270 */
[----:B------:R-:W-:Y:S05]  /*2320*/  @!P0 EXIT ;  /* 0x000000000000894d */ /* 0x000fea0003800000 */
[----:B------:R-:W0:Y:S01]  /*2330*/  S2R R4, SR_TID.X ;  /* 0x0000000000047919 */ /* 0x000e220000002100 */
[----:B------:R-:W-:-:S07]  /*2340*/  IMAD.MOV.U32 R5, RZ, RZ, RZ ;  /* 0x000000ffff057224 */ /* 0x000fce00078e00ff */
.L_x_292:
        /* <DEDUP_REMOVED lines=12> */
[----:B------:R-:W-:Y:S01]  /*2410*/  BSSY.RECONVERGENT B2, `(.L_x_274) ;  /* 0x0000039000027945 */ /* 0x000fe20003800200 */
[----:B------:R-:W-:Y:S01]  /*2420*/  IMAD.MOV.U32 R7, RZ, RZ, RZ ;  /* 0x000000ffff077224 */ /* 0x000fe200078e00ff */
[----:B------:R-:W-:Y:S01]  /*2430*/  MOV R18, RZ ;  /* 0x000000ff00127202 */ /* 0x000fe20000000f00 */
[----:B------:R-:W-:Y:S02]  /*2440*/  IMAD.MOV.U32 R21, RZ, RZ, 0xbc8f ;  /* 0x0000bc8fff157424 */ /* 0x000fe400078e00ff */
[----:B------:R-:W-:Y:S02]  /*2450*/  IMAD.MOV.U32 R19, RZ, RZ, 0x1 ;  /* 0x00000001ff137424 */ /* 0x000fe400078e00ff */
[----:B------:R-:W-:-:S07]  /*2460*/  IMAD.MOV.U32 R20, RZ, RZ, RZ ;  /* 0x000000ffff147224 */ /* 0x000fce00078e00ff */
.L_x_277:
        /* <DEDUP_REMOVED lines=44> */
.L_x_276:
[----:B------:R-:W-:Y:S05]  /*2730*/  BSYNC.RECONVERGENT B3 ;  /* 0x0000000000037941 */ /* 0x000fea0003800200 */
.L_x_275:
[----:B------:R-:W-:Y:S01]  /*2740*/  ISETP.GT.U32.AND.EX P0, PT, R7, RZ, PT, P0 ;  /* 0x000000ff0700720c */ /* 0x000fe20003f04100 */
[----:B------:R-:W-:Y:S01]  /*2750*/  IMAD.MOV.U32 R21, RZ, RZ, R10 ;  /* 0x000000ffff157224 */ /* 0x000fe200078e000a */
[--C-:B------:R-:W-:Y:S02]  /*2760*/  SHF.R.U64 R0, R0, 0x1, R7.reuse ;  /* 0x0000000100007819 */ /* 0x100fe40000001207 */
[----:B------:R-:W-:Y:S02]  /*2770*/  SHF.R.U32.HI R7, RZ, 0x1, R7 ;  /* 0x00000001ff077819 */ /* 0x000fe40000011607 */
[----:B------:R-:W-:-:S07]  /*2780*/  IADD3 R18, PT, PT, R11, -R15, R14 ;  /* 0x8000000f0b127210 */ /* 0x000fce0007ffe00e */
[----:B------:R-:W-:Y:S05]  /*2790*/  @P0 BRA `(.L_x_277) ;  /* 0xfffffffc00340947 */ /* 0x000fea000383ffff */
[----:B------:R-:W-:Y:S05]  /*27a0*/  BSYNC.RECONVERGENT B2 ;  /* 0x0000000000027941 */ /* 0x000fea0003800200 */
.L_x_274:
[----:B------:R-:W-:-:S04]  /*27b0*/  IMAD.HI.U32 R0, R19, 0x3, RZ ;  /* 0x0000000313007827 */ /* 0x000fc800078e00ff */
[----:B------:R-:W-:-:S05]  /*27c0*/  IMAD.IADD R7, R19, 0x1, -R0 ;  /* 0x0000000113077824 */ /* 0x000fca00078e0a00 */
[----:B------:R-:W-:-:S04]  /*27d0*/  LEA.HI R7, R7, R0, RZ, 0x1f ;  /* 0x0000000007077211 */ /* 0x000fc800078ff8ff */
[----:B------:R-:W-:-:S05]  /*27e0*/  SHF.R.U32.HI R0, RZ, 0x1e, R7 ;  /* 0x0000001eff007819 */ /* 0x000fca0000011607 */
[----:B------:R-:W-:-:S07]  /*27f0*/  IMAD R19, R0, -0x7fffffff, R19 ;  /* 0x8000000100137824 */ /* 0x000fce00078e0213 */
.L_x_273:
[----:B------:R-:W-:Y:S05]  /*2800*/  BSYNC.RECONVERGENT B1 ;  /* 0x0000000000017941 */ /* 0x000fea0003800200 */
.L_x_272:
        /* <DEDUP_REMOVED lines=159> */
.L_x_279:
        /* <DEDUP_REMOVED lines=70> */
[----:B------:R-:W-:Y:S01]  /*3660*/  IMAD.MOV.U32 R18, RZ, RZ, 0x333839aa ;  /* 0x333839aaff127424 */ /* 0x000fe200078e00ff */
[----:B0-----:R-:W-:Y:S01]  /*3670*/  MOV R19, 0x4000a0e7 ;  /* 0x4000a0e700137802 */ /* 0x001fe20000000f00 */
[----:B-1----:R-:W-:-:S08]  /*3680*/  DMUL R14, R12, R12 ;  /* 0x0000000c0c0e7228 */ /* 0x002fd00000000000 */
[----:B------:R-:W-:Y:S01]  /*3690*/  DFMA R14, R16, R14, 1 ;  /* 0x3ff00000100e742b */ /* 0x000fe2000000000e */
[----:B------:R-:W-:Y:S02]  /*36a0*/  IMAD.MOV.U32 R16, RZ, RZ, 0x0 ;  /* 0x00000000ff107424 */ /* 0x000fe400078e00ff */
        /* <DEDUP_REMOVED lines=66> */
[----:B------:R-:W-:Y:S05]  /*3ad0*/  CALL.REL.NOINC `($__internal_2_$__cuda_sm20_div_rn_f64_full) ;  /* 0x0000000800b47944 */ /* 0x000fea0003c00000 */
[----:B------:R-:W-:Y:S02]  /*3ae0*/  IMAD.MOV.U32 R12, RZ, RZ, R22 ;  /* 0x000000ffff0c7224 */ /* 0x000fe400078e0016 */
[----:B------:R-:W-:-:S07]  /*3af0*/  IMAD.MOV.U32 R13, RZ, RZ, R23 ;  /* 0x000000ffff0d7224 */ /* 0x000fce00078e0017 */
.L_x_284:
[----:B------:R-:W-:Y:S05]  /*3b00*/  BSYNC.RECONVERGENT B3 ;  /* 0x0000000000037941 */ /* 0x000fea0003800200 */
.L_x_283:
[----:B------:R-:W-:Y:S05]  /*3b10*/  BRA `(.L_x_285) ;  /* 0x0000000800607947 */ /* 0x000fea0003800000 */
.L_x_282:
[----:B------:R-:W-:Y:S01]  /*3b20*/  ISETP.GT.AND P0, PT, R21, 0xfffff, PT ;  /* 0x000fffff1500780c */ /* 0x000fe20003f04270 */
[----:B------:R-:W-:Y:S01]  /*3b30*/  IMAD.MOV.U32 R24, RZ, RZ, R12 ;  /* 0x000000ffff187224 */ /* 0x000fe200078e000c */
[----:B------:R-:W-:Y:S11]  /*3b40*/  BSSY.RECONVERGENT B3, `(.L_x_286) ;  /* 0x000004f000037945 */ /* 0x000ff60003800200 */
[----:B------:R-:W-:-:S10]  /*3b50*/  @!P0 DMUL R12, R12, 1.80143985094819840000e+16 ;  /* 0x435000000c0c8828 */ /* 0x000fd40000000000 */
[----:B------:R-:W-:Y:S02]  /*3b60*/  @!P0 MOV R21, R13 ;  /* 0x0000000d00158202 */ /* 0x000fe40000000f00 */
[----:B------:R-:W-:-:S03]  /*3b70*/  @!P0 MOV R24, R12 ;  /* 0x0000000c00188202 */ /* 0x000fc60000000f00 */
[----:B------:R-:W-:-:S05]  /*3b80*/  VIADD R0, R21, 0xffffffff ;  /* 0xffffffff15007836 */ /* 0x000fca0000000000 */
[----:B------:R-:W-:Y:S01]  /*3b90*/  ISETP.GT.U32.AND P2, PT, R0, 0x7feffffe, PT ;  /* 0x7feffffe0000780c */ /* 0x000fe20003f44070 */
[----:B------:R-:W-:Y:S02]  /*3ba0*/  IMAD.MOV.U32 R0, RZ, RZ, -0x3ff ;  /* 0xfffffc01ff007424 */ /* 0x000fe400078e00ff */
[----:B------:R-:W-:-:S10]  /*3bb0*/  @!P0 IMAD.MOV.U32 R0, RZ, RZ, -0x435 ;  /* 0xfffffbcbff008424 */ /* 0x000fd400078e00ff */
        /* <DEDUP_REMOVED lines=65> */
.L_x_287:
[----:B------:R-:W-:Y:S01]  /*3fd0*/  MOV R14, 0x0 ;  /* 0x00000000000e7802 */ /* 0x000fe20000000f00 */
[----:B------:R-:W-:Y:S01]  /*3fe0*/  IMAD.MOV.U32 R15, RZ, RZ, 0x7ff00000 ;  /* 0x7ff00000ff0f7424 */ /* 0x000fe200078e00ff */
[----:B------:R-:W-:-:S05]  /*3ff0*/  LOP3.LUT P0, RZ, R13, 0x7fffffff, RZ, 0xc0, !PT ;  /* 0x7fffffff0dff7812 */ /* 0x000fca000780c0ff */
[----:B------:R-:W-:-:S10]  /*4000*/  DFMA R14, R12, R14, +INF ;  /* 0x7ff000000c0e742b */ /* 0x000fd4000000000e */
[----:B------:R-:W-:Y:S02]  /*4010*/  FSEL R20, R14, RZ, P0 ;  /* 0x000000ff0e147208 */ /* 0x000fe40000000000 */
[----:B------:R-:W-:-:S07]  /*4020*/  FSEL R21, R15, -QNAN , P0 ;  /* 0xfff000000f157808 */ /* 0x000fce0000000000 */
.L_x_288:
[----:B------:R-:W-:Y:S05]  /*4030*/  BSYNC.RECONVERGENT B3 ;  /* 0x0000000000037941 */ /* 0x000fea0003800200 */
.L_x_286:
        /* <DEDUP_REMOVED lines=16> */
.L_x_290:
[----:B------:R-:W-:Y:S05]  /*4140*/  BSYNC.RECONVERGENT B3 ;  /* 0x0000000000037941 */ /* 0x000fea0003800200 */
.L_x_289:
        /* <DEDUP_REMOVED lines=50> */
[----:B------:R-:W-:Y:S01]  /*4470*/  MOV R12, R22 ;  /* 0x00000016000c7202 */ /* 0x000fe20000000f00 */
[----:B------:R-:W-:-:S07]  /*4480*/  IMAD.MOV.U32 R13, RZ, RZ, R23 ;  /* 0x000000ffff0d7224 */ /* 0x000fce00078e0017 */
.L_x_291:
[----:B------:R-:W-:Y:S05]  /*4490*/  BSYNC.RECONVERGENT B3 ;  /* 0x0000000000037941 */ /* 0x000fea0003800200 */
.L_x_285:
[----:B------:R-:W-:Y:S05]  /*44a0*/  BSYNC.RECONVERGENT B2 ;  /* 0x0000000000027941 */ /* 0x000fea0003800200 */
.L_x_281:
[----:B------:R-:W-:Y:S01]  /*44b0*/  DADD R14, -RZ, -R12 ;  /* 0x00000000ff0e7229 */ /* 0x000fe2000000090c */
[----:B------:R-:W-:-:S09]  /*44c0*/  ISETP.GT.AND P0, PT, R11, 0x3fefffff, PT ;  /* 0x3fefffff0b00780c */ /* 0x000fd20003f04270 */
[----:B------:R-:W-:Y:S02]  /*44d0*/  FSEL R10, R14, R12, P0 ;  /* 0x0000000c0e0a7208 */ /* 0x000fe40000000000 */
[----:B------:R-:W-:-:S07]  /*44e0*/  FSEL R11, R15, R13, P0 ;  /* 0x0000000d0f0b7208 */ /* 0x000fce0000000000 */
.L_x_280:
[----:B------:R-:W-:Y:S05]  /*44f0*/  BSYNC.RECONVERGENT B1 ;  /* 0x0000000000017941 */ /* 0x000fea0003800200 */
.L_x_278:
[----:B------:R-:W0:Y:S01]  /*4500*/  LDCU.64 UR6, c[0x0][0x390] ;  /* 0x00007200ff0677ac */ /* 0x000e220008000a00 */
[----:B------:R-:W-:Y:S02]  /*4510*/  IMAD.MOV.U32 R12, RZ, RZ, 0x667f3bcd ;  /* 0x667f3bcdff0c7424 */ /* 0x000fe400078e00ff */
[----:B------:R-:W-:Y:S01]  /*4520*/  IMAD.MOV.U32 R13, RZ, RZ, R7 ;  /* 0x000000ffff0d7224 */ /* 0x000fe200078e0007 */
[----:B------:R-:W1:Y:S01]  /*4530*/  LDCU.64 UR8, c[0x0][0x388] ;  /* 0x00007100ff0877ac */ /* 0x000e620008000a00 */
[----:B------:R-:W-:-:S04]  /*4540*/  IMAD.WIDE R6, R6, 0x8, R8 ;  /* 0x0000000806067825 */ /* 0x000fc800078e0208 */
[----:B0-----:R-:W-:-:S08]  /*4550*/  DMUL R12, R12, UR6 ;  /* 0x000000060c0c7c28 */ /* 0x001fd00008000000 */
[----:B-1----:R-:W-:-:S07]  /*4560*/  DFMA R10, R12, R10, UR8 ;  /* 0x000000080c0a7e2b */ /* 0x002fce000800000a */
[----:B------:R0:W-:Y:S04]  /*4570*/  STG.E.64 desc[UR4][R6.64], R10 ;  /* 0x0000000a06007986 */ /* 0x0001e8000c101b04 */
.L_x_271:
[----:B------:R-:W-:Y:S05]  /*4580*/  BSYNC.RECONVERGENT B0 ;  /* 0x0000000000007941 */ /* 0x000fea0003800200 */
.L_x_270:
[----:B------:R-:W-:Y:S05]  /*4590*/  @P1 BRA `(.L_x_292) ;  /* 0xffffffdc006c1947 */ /* 0x000fea000383ffff */
[----:B------:R-:W-:Y:S05]  /*45a0*/  EXIT ;  /* 0x000000000000794d */ /* 0x000fea0003800000 */
        .weak           $__internal_2_$__cuda_sm20_div_rn_f64_full
        .type           $__internal_2_$__cuda_sm20_div_rn_f64_full,@function
        .size           $__internal_2_$__cuda_sm20_div_rn_f64_full,($__internal_3_$__cuda_sm20_drsqrt_f64_slowpath_v2 - $__internal_2_$__cuda_sm20_div_rn_f64_full)
$__internal_2_$__cuda_sm20_div_rn_f64_full:
[----:B------:R-:W-:Y:S01]  /*45b0*/  FSETP.GEU.AND P3, PT, |R13|, 1.469367938527859385e-39, PT ;  /* 0x001000000d00780b */ /* 0x000fe20003f6e200 */
[----:B------:R-:W-:Y:S01]  /*45c0*/  IMAD.MOV.U32 R23, RZ, RZ, 0x1ca00000 ;  /* 0x1ca00000ff177424 */ /* 0x000fe200078e00ff */
[C---:B------:R-:W-:Y:S01]  /*45d0*/  FSETP.GEU.AND P0, PT, |R17|.reuse, 1.469367938527859385e-39, PT ;  /* 0x001000001100780b */ /* 0x040fe20003f0e200 */
[----:B------:R-:W-:Y:S01]  /*45e0*/  BSSY.RECONVERGENT B4, `(.L_x_293) ;  /* 0x0000054000047945 */ /* 0x000fe20003800200 */
[----:B------:R-:W-:Y:S02]  /*45f0*/  MOV R16, R14 ;  /* 0x0000000e00107202 */ /* 0x000fe40000000f00 */
[----:B------:R-:W-:Y:S02]  /*4600*/  LOP3.LUT R15, R17, 0x800fffff, RZ, 0xc0, !PT ;  /* 0x800fffff110f7812 */ /* 0x000fe400078ec0ff */
[----:B------:R-:W-:Y:S02]  /*4610*/  LOP3.LUT R22, R13, 0x7ff00000, RZ, 0xc0, !PT ;  /* 0x7ff000000d167812 */ /* 0x000fe400078ec0ff */
[----:B------:R-:W-:-:S02]  /*4620*/  LOP3.LUT R15, R15, 0x3ff00000, RZ, 0xfc, !PT ;  /* 0x3ff000000f0f7812 */ /* 0x000fc400078efcff */
[C---:B------:R-:W-:Y:S01]  /*4630*/  LOP3.LUT R25, R17.reuse, 0x7ff00000, RZ, 0xc0, !PT ;  /* 0x7ff0000011197812 */ /* 0x040fe200078ec0ff */
[----:B------:R-:W-:Y:S01]  /*4640*/  @!P3 IMAD.MOV.U32 R26, RZ, RZ, RZ ;  /* 0x000000ffff1ab224 */ /* 0x000fe200078e00ff */
[----:B------:R-:W-:Y:S01]  /*4650*/  @!P3 LOP3.LUT R19, R17, 0x7ff00000, RZ, 0xc0, !PT ;  /* 0x7ff000001113b812 */ /* 0x000fe200078ec0ff */
[----:B------:R-:W-:Y:S01]  /*4660*/  @!P0 DMUL R14, R16, 8.98846567431157953865e+307 ;  /* 0x7fe00000100e8828 */ /* 0x000fe20000000000 */
[C---:B------:R-:W-:Y:S01]  /*4670*/  ISETP.GE.U32.AND P2, PT, R22.reuse, R25, PT ;  /* 0x000000191600720c */ /* 0x040fe20003f46070 */
[----:B------:R-:W-:Y:S01]  /*4680*/  IMAD.MOV.U32 R24, RZ, RZ, R22 ;  /* 0x000000ffff187224 */ /* 0x000fe200078e0016 */
[----:B------:R-:W-:Y:S02]  /*4690*/  @!P3 ISETP.GE.U32.AND P4, PT, R22, R19, PT ;  /* 0x000000131600b20c */ /* 0x000fe40003f86070 */
[C---:B------:R-:W-:Y:S01]  /*46a0*/  SEL R19, R23.reuse, 0x63400000, !P2 ;  /* 0x6340000017137807 */ /* 0x040fe20005000000 */
[----:B------:R-:W0:Y:S01]  /*46b0*/  MUFU.RCP64H R21, R15 ;  /* 0x0000000f00157308 */ /* 0x000e220000001800 */
[----:B------:R-:W-:-:S02]  /*46c0*/  @!P3 SEL R27, R23, 0x63400000, !P4 ;  /* 0x63400000171bb807 */ /* 0x000fc40006000000 */
[--C-:B------:R-:W-:Y:S02]  /*46d0*/  LOP3.LUT R19, R19, 0x800fffff, R13.reuse, 0xf8, !PT ;  /* 0x800fffff13137812 */ /* 0x100fe400078ef80d */
[----:B------:R-:W-:Y:S02]  /*46e0*/  @!P3 LOP3.LUT R18, R27, 0x80000000, R13, 0xf8, !PT ;  /* 0x800000001b12b812 */ /* 0x000fe400078ef80d */
[----:B------:R-:W-:Y:S02]  /*46f0*/  MOV R20, 0x1 ;  /* 0x0000000100147802 */ /* 0x000fe40000000f00 */
[----:B------:R-:W-:Y:S01]  /*4700*/  @!P3 LOP3.LUT R27, R18, 0x100000, RZ, 0xfc, !PT ;  /* 0x00100000121bb812 */ /* 0x000fe200078efcff */
[----:B------:R-:W-:Y:S01]  /*4710*/  IMAD.MOV.U32 R18, RZ, RZ, R12 ;  /* 0x000000ffff127224 */ /* 0x000fe200078e000c */
[----:B------:R-:W-:-:S05]  /*4720*/  @!P0 LOP3.LUT R25, R15, 0x7ff00000, RZ, 0xc0, !PT ;  /* 0x7ff000000f198812 */ /* 0x000fca00078ec0ff */
        /* <DEDUP_REMOVED lines=10> */
[----:B------:R-:W-:-:S05]  /*47d0*/  VIADD R26, R24, 0xffffffff ;  /* 0xffffffff181a7836 */ /* 0x000fca0000000000 */
        /* <DEDUP_REMOVED lines=9> */
[----:B------:R-:W-:-:S04]  /*4870*/  SEL R23, R23, 0x63400000, !P0 ;  /* 0x6340000017177807 */ /* 0x000fc80004000000 */
[----:B------:R-:W-:-:S05]  /*4880*/  IADD3 R12, PT, PT, -R23, R12, RZ ;  /* 0x0000000c170c7210 */ /* 0x000fca0007ffe1ff */
[----:B------:R-:W-:-:S06]  /*4890*/  VIADD R25, R12, 0x7fe00000 ;  /* 0x7fe000000c197836 */ /* 0x000fcc0000000000 */
[----:B------:R-:W-:-:S10]  /*48a0*/  DMUL R22, R20, R24 ;  /* 0x0000001814167228 */ /* 0x000fd40000000000 */
[----:B------:R-:W-:-:S13]  /*48b0*/  FSETP.GTU.AND P0, PT, |R23|, 1.469367938527859385e-39, PT ;  /* 0x001000001700780b */ /* 0x000fda0003f0c200 */
[----:B------:R-:W-:Y:S05]  /*48c0*/  @P0 BRA `(.L_x_295) ;  /* 0x0000000000940947 */ /* 0x000fea0003800000 */
[----:B------:R-:W-:Y:S01]  /*48d0*/  DFMA R14, R20, -R14, R18 ;  /* 0x8000000e140e722b */ /* 0x000fe20000000012 */
[----:B------:R-:W-:-:S09]  /*48e0*/  IMAD.MOV.U32 R24, RZ, RZ, RZ ;  /* 0x000000ffff187224 */ /* 0x000fd200078e00ff */
[C---:B------:R-:W-:Y:S02]  /*48f0*/  FSETP.NEU.AND P0, PT, R15.reuse, RZ, PT ;  /* 0x000000ff0f00720b */ /* 0x040fe40003f0d000 */
[----:B------:R-:W-:-:S04]  /*4900*/  LOP3.LUT R17, R15, 0x80000000, R17, 0x48, !PT ;  /* 0x800000000f117812 */ /* 0x000fc800078e4811 */
[----:B------:R-:W-:-:S07]  /*4910*/  LOP3.LUT R25, R17, R25, RZ, 0xfc, !PT ;  /* 0x0000001911197212 */ /* 0x000fce00078efcff */
[----:B------:R-:W-:Y:S05]  /*4920*/  @!P0 BRA `(.L_x_295) ;  /* 0x00000000007c8947 */ /* 0x000fea0003800000 */
[C---:B------:R-:W-:Y:S01]  /*4930*/  IADD3 R15, PT, PT, -R12.reuse, RZ, RZ ;  /* 0x000000ff0c0f7210 */ /* 0x040fe20007ffe1ff */
[----:B------:R-:W-:Y:S01]  /*4940*/  IMAD.MOV.U32 R14, RZ, RZ, RZ ;  /* 0x000000ffff0e7224 */ /* 0x000fe200078e00ff */
[----:B------:R-:W-:-:S05]  /*4950*/  IADD3 R13, PT, PT, -R12, -0x43300000, RZ ;  /* 0xbcd000000c0d7810 */ /* 0x000fca0007ffe1ff */
[----:B------:R-:W-:Y:S02]  /*4960*/  DFMA R14, R22, -R14, R20 ;  /* 0x8000000e160e722b */ /* 0x000fe40000000014 */
[----:B------:R-:W-:-:S08]  /*4970*/  DMUL.RP R20, R20, R24 ;  /* 0x0000001814147228 */ /* 0x000fd00000008000 */
[----:B------:R-:W-:Y:S02]  /*4980*/  FSETP.NEU.AND P0, PT, |R15|, R13, PT ;  /* 0x0000000d0f00720b */ /* 0x000fe40003f0d200 */
[----:B------:R-:W-:Y:S02]  /*4990*/  LOP3.LUT R17, R21, R17, RZ, 0x3c, !PT ;  /* 0x0000001115117212 */ /* 0x000fe400078e3cff */
[----:B------:R-:W-:Y:S02]  /*49a0*/  FSEL R22, R20, R22, !P0 ;  /* 0x0000001614167208 */ /* 0x000fe40004000000 */
[----:B------:R-:W-:Y:S01]  /*49b0*/  FSEL R23, R17, R23, !P0 ;  /* 0x0000001711177208 */ /* 0x000fe20004000000 */
[----:B------:R-:W-:Y:S06]  /*49c0*/  BRA `(.L_x_295) ;  /* 0x0000000000547947 */ /* 0x000fec0003800000 */
.L_x_294:
        /* <DEDUP_REMOVED lines=16> */
.L_x_297:
[----:B------:R-:W-:Y:S01]  /*4ad0*/  LOP3.LUT R23, R17, 0x80000, RZ, 0xfc, !PT ;  /* 0x0008000011177812 */ /* 0x000fe200078efcff */
[----:B------:R-:W-:Y:S01]  /*4ae0*/  IMAD.MOV.U32 R22, RZ, RZ, R16 ;  /* 0x000000ffff167224 */ /* 0x000fe200078e0010 */
[----:B------:R-:W-:Y:S06]  /*4af0*/  BRA `(.L_x_295) ;  /* 0x0000000000087947 */ /* 0x000fec0003800000 */
.L_x_296:
[----:B------:R-:W-:Y:S02]  /*4b00*/  LOP3.LUT R23, R13, 0x80000, RZ, 0xfc, !PT ;  /* 0x000800000d177812 */ /* 0x000fe400078efcff */
[----:B------:R-:W-:-:S07]  /*4b10*/  MOV R22, R12 ;  /* 0x0000000c00167202 */ /* 0x000fce0000000f00 */
.L_x_295:
[----:B------:R-:W-:Y:S05]  /*4b20*/  BSYNC.RECONVERGENT B4 ;  /* 0x0000000000047941 */ /* 0x000fea0003800200 */
.L_x_293:
[----:B------:R-:W-:Y:S02]  /*4b30*/  IMAD.MOV.U32 R12, RZ, RZ, R0 ;  /* 0x000000ffff0c7224 */ /* 0x000fe400078e0000 */
[----:B------:R-:W-:-:S04]  /*4b40*/  IMAD.MOV.U32 R13, RZ, RZ, 0x0 ;  /* 0x00000000ff0d7424 */ /* 0x000fc800078e00ff */
[----:B------:R-:W-:Y:S05]  /*4b50*/  RET.REL.NODEC R12 `(_ZN3cub18CUB_300001_SM_10006detail9transform16transform_kernelINS2_10policy_hubILb1EN4cuda3std3__45tupleIJN6thrust24THRUST_300001_SM_1000_NS17counting_iteratorIjNSA_11use_defaultESC_SC_EEEEEE10policy1000Ei6normalNSA_6detail15normal_iteratorINSA_10device_ptrIdEEEEJSD_EEEvT0_iT1_T2_DpNS2_10kernel_argIT3_EE) ;  /* 0xffffffb40c287950 */ /* 0x000fea0003c3ffff */
        .weak           $__internal_3_$__cuda_sm20_drsqrt_f64_slowpath_v2
        .type           $__internal_3_$__cuda_sm20_drsqrt_f64_slowpath_v2,@function
        .size           $__internal_3_$__cuda_sm20_drsqrt_f64_slowpath_v2,(.L_x_1939 - $__internal_3_$__cuda_sm20_drsqrt_f64_slowpath_v2)
$__internal_3_$__cuda_sm20_drsqrt_f64_slowpath_v2:
[----:B------:R-:W-:Y:S01]  /*4b60*/  IMAD.MOV.U32 R18, RZ, RZ, R12 ;  /* 0x000000ffff127224 */ /* 0x000fe200078e000c */
[----:B------:R-:W-:Y:S01]  /*4b70*/  MOV R19, R13 ;  /* 0x0000000d00137202 */ /* 0x000fe20000000f00 */
[----:B------:R-:W-:Y:S01]  /*4b80*/  BSSY.RECONVERGENT B4, `(.L_x_298) ;  /* 0x000001d000047945 */ /* 0x000fe20003800200 */
[----:B------:R-:W-:-:S04]  /*4b90*/  LOP3.LUT R12, R13, 0x80000000, RZ, 0xc0, !PT ;  /* 0x800000000d0c7812 */ /* 0x000fc800078ec0ff */
[----:B------:R-:W-:-:S14]  /*4ba0*/  DSETP.NEU.AND P0, PT, R18, RZ, PT ;  /* 0x000000ff1200722a */ /* 0x000fdc0003f0d000 */
[----:B------:R-:W-:Y:S05]  /*4bb0*/  @!P0 BRA `(.L_x_299) ;  /* 0x00000000005c8947 */ /* 0x000fea0003800000 */
[----:B------:R-:W-:-:S14]  /*4bc0*/  DSETP.GTU.AND P0, PT, |R18|, +INF , PT ;  /* 0x7ff000001200742a */ /* 0x000fdc0003f0c200 */
[----:B------:R-:W-:Y:S05]  /*4bd0*/  @P0 BRA `(.L_x_300) ;  /* 0x00000000004c0947 */ /* 0x000fea0003800000 */
[----:B------:R-:W-:-:S13]  /*4be0*/  ISETP.NE.AND P0, PT, R12, RZ, PT ;  /* 0x000000ff0c00720c */ /* 0x000fda0003f05270 */
[----:B------:R-:W-:Y:S02]  /*4bf0*/  @P0 IMAD.MOV.U32 R12, RZ, RZ, 0x0 ;  /* 0x00000000ff0c0424 */ /* 0x000fe400078e00ff */
[----:B------:R-:W-:Y:S01]  /*4c00*/  @P0 IMAD.MOV.U32 R13, RZ, RZ, -0x80000 ;  /* 0xfff80000ff0d0424 */ /* 0x000fe200078e00ff */
[----:B------:R-:W-:Y:S06]  /*4c10*/  @P0 BRA `(.L_x_301) ;  /* 0x00000000004c0947 */ /* 0x000fec0003800000 */
[----:B------:R-:W-:-:S14]  /*4c20*/  DSETP.NEU.AND P0, PT, |R18|, +INF , PT ;  /* 0x7ff000001200742a */ /* 0x000fdc0003f0d200 */
[----:B------:R-:W-:Y:S01]  /*4c30*/  @!P0 CS2R R12, SRZ ;  /* 0x00000000000c8805 */ /* 0x000fe2000001ff00 */
[----:B------:R-:W-:Y:S06]  /*4c40*/  @!P0 BRA `(.L_x_301) ;  /* 0x0000000000408947 */ /* 0x000fec0003800000 */
[----:B------:R-:W-:Y:S01]  /*4c50*/  DMUL R18, R18, 1.80143985094819840000e+16 ;  /* 0x4350000012127828 */ /* 0x000fe20000000000 */
[----:B------:R-:W-:Y:S01]  /*4c60*/  IMAD.MOV.U32 R16, RZ, RZ, RZ ;  /* 0x000000ffff107224 */ /* 0x000fe200078e00ff */
[----:B------:R-:W-:Y:S01]  /*4c70*/  MOV R12, 0x0 ;  /* 0x00000000000c7802 */ /* 0x000fe20000000f00 */
[----:B------:R-:W-:-:S03]  /*4c80*/  IMAD.MOV.U32 R13, RZ, RZ, 0x3fd80000 ;  /* 0x3fd80000ff0d7424 */ /* 0x000fc600078e00ff */
        /* <DEDUP_REMOVED lines=8> */
.L_x_300:
[----:B------:R-:W-:Y:S01]  /*4d10*/  DADD R12, R18, R18 ;  /* 0x00000000120c7229 */ /* 0x000fe20000000012 */
[----:B------:R-:W-:Y:S10]  /*4d20*/  BRA `(.L_x_301) ;  /* 0x0000000000087947 */ /* 0x000ff40003800000 */
.L_x_299:
[----:B------:R-:W-:Y:S01]  /*4d30*/  LOP3.LUT R13, R12, 0x7ff00000, RZ, 0xfc, !PT ;  /* 0x7ff000000c0d7812 */ /* 0x000fe200078efcff */
[----:B------:R-:W-:-:S07]  /*4d40*/  IMAD.MOV.U32 R12, RZ, RZ, RZ ;  /* 0x000000ffff0c7224 */ /* 0x000fce00078e00ff */
.L_x_301:
[----:B------:R-:W-:Y:S05]  /*4d50*/  BSYNC.RECONVERGENT B4 ;  /* 0x0000000000047941 */ /* 0x000fea0003800200 */
.L_x_298:
[----:B------:R-:W-:Y:S01]  /*4d60*/  IMAD.MOV.U32 R16, RZ, RZ, R12 ;  /* 0x000000ffff107224 */ /* 0x000fe200078e000c */
[----:B------:R-:W-:Y:S01]  /*4d70*/  MOV R17, R13 ;  /* 0x0000000d00117202 */ /* 0x000fe20000000f00 */
[----:B------:R-:W-:Y:S02]  /*4d80*/  IMAD.MOV.U32 R12, RZ, RZ, R0 ;  /* 0x000000ffff0c7224 */ /* 0x000fe400078e0000 */
[----:B------:R-:W-:-:S04]  /*4d90*/  IMAD.MOV.U32 R13, RZ, RZ, 0x0 ;  /* 0x00000000ff0d7424 */ /* 0x000fc800078e00ff */
[----:B------:R-:W-:Y:S05]  /*4da0*/  RET.REL.NODEC R12 `(_ZN3cub18CUB_300001_SM_10006detail9transform16transform_kernelINS2_10policy_hubILb1EN4cuda3std3__45tupleIJN6thrust24THRUST_300001_SM_1000_NS17counting_iteratorIjNSA_11use_defaultESC_SC_EEEEEE10policy1000Ei6normalNSA_6detail15normal_iteratorINSA_10device_ptrIdEEEEJSD_EEEvT0_iT1_T2_DpNS2_10kernel_argIT3_EE) ;  /* 0xffffffb00c947950 */ /* 0x000fea0003c3ffff */
.L_x_302:
        /* <DEDUP_REMOVED lines=13> */
.L_x_1939:


//--------------------- .text._ZN3cub18CUB_300001_SM_10006detail9transform16transform_kernelINS2_10policy_hubILb1EN4cuda3std3__45tupleIJN6thrust24THRUST_300001_SM_1000_NS17counting_iteratorIjNSA_11use_defaultESC_SC_EEEEEE10policy1000El3prgNSA_6detail15normal_iteratorINSA_10device_ptrIdEEEEJSD_EEEvT0_iT1_T2_DpNS2_10kernel_argIT3_EE --------------------------
	.section	.text._ZN3cub18CUB_300001_SM_10006detail9transform16transform_kernelINS2_10policy_hubILb1EN4cuda3std3__45tupleIJN6thrust24THRUST_300001_SM_1000_NS17counting_iteratorIjNSA_11use_defaultESC_SC_EEEEEE10policy1000El3prgNSA_6detail15normal_iteratorINSA_10device_ptrIdEEEEJSD_EEEvT0_iT1_T2_DpNS2_10kernel_argIT3_EE,"ax",@progbits
	.align	128
        .global         _ZN3cub18CUB_300001_SM_10006detail9transform16transform_kernelINS2_10policy_hubILb1EN4cuda3std3__45tupleIJN6thrust24THRUST_300001_SM_1000_NS17counting_iteratorIjNSA_11use_defaultESC_SC_EEEEEE10policy1000El3prgNSA_6detail15normal_iteratorINSA_10device_ptrIdEEEEJSD_EEEvT0_iT1_T2_DpNS2_10kernel_argIT3_EE
        .type           _ZN3cub18CUB_300001_SM_10006detail9transform16transform_kernelINS2_10policy_hubILb1EN4cuda3std3__45tupleIJN6thrust24THRUST_300001_SM_1000_NS17counting_iteratorIjNSA_11use_defaultESC_SC_EEEEEE10policy1000El3prgNSA_6detail15normal_iteratorINSA_10device_ptrIdEEEEJSD_EEEvT0_iT1_T2_DpNS2_10kernel_argIT3_EE,@function
        .size           _ZN3cub18CUB_300001_SM_10006detail9transform16transform_kernelINS2_10policy_hubILb1EN4cuda3std3__45tupleIJN6thrust24THRUST_300001_SM_1000_NS17counting_iteratorIjNSA_11use_defaultESC_SC_EEEEEE10policy1000El3prgNSA_6detail15normal_iteratorINSA_10device_ptrIdEEEEJSD_EEEvT0_iT1_T2_DpNS2_10kernel_argIT3_EE,(.L_x_1940 - _ZN3cub18CUB_300001_SM_10006detail9transform16transform_kernelINS2_10policy_hubILb1EN4cuda3std3__45tupleIJN6thrust24THRUST_300001_SM_1000_NS17counting_iteratorIjNSA_11use_defaultESC_SC_EEEEEE10policy1000El3prgNSA_6detail15normal_iteratorINSA_10device_ptrIdEEEEJSD_EEEvT0_iT1_T2_DpNS2_10kernel_argIT3_EE)
        .other          _ZN3cub18CUB_300001_SM_10006detail9transform16transform_kernelINS2_10policy_hubILb1EN4cuda3std3__45tupleIJN6thrust24THRUST_300001_SM_1000_NS17counting_iteratorIjNSA_11use_defaultESC_SC_EEEEEE10policy1000El3prgNSA_6detail15normal_iteratorINSA_10device_ptrIdEEEEJSD_EEEvT0_iT1_T2_DpNS2_10kernel_argIT3_EE,@"STO_CUDA_ENTRY STV_DEFAULT"
_ZN3cub18CUB_300001_SM_10006detail9transform16transform_kernelINS2_10policy_hubILb1EN4cuda3std3__45tupleIJN6thrust24THRUST_300001_SM_1000_NS17counting_iteratorIjNSA_11use_defaultESC_SC_EEEEEE10policy1000El3prgNSA_6detail15normal_iteratorINSA_10device_ptrIdEEEEJSD_EEEvT0_iT1_T2_DpNS2_10kernel_argIT3_EE:
.text._ZN3cub18CUB_300001_SM_10006detail9transform16transform_kernelINS2_10policy_hubILb1EN4cuda3std3__45tupleIJN6thrust24THRUST_300001_SM_1000_NS17counting_iteratorIjNSA_11use_defaultESC_SC_EEEEEE10policy1000El3prgNSA_6detail15normal_iteratorINSA_10device_ptrIdEEEEJSD_EEEvT0_iT1_T2_DpNS2_10kernel_argIT3_EE:
[----:B------:R-:W-:Y:S01]  /*0000*/  LDC R1, c[0x0][0x37c] ;  /* 0x0000df00ff017b82 */ /* 0x000fe20000000800 */
[----:B------:R-:W0:Y:S07]  /*0010*/  LDCU UR17, c[0x0][0x388] ;  /* 0x00007100ff1177ac */ /* 0x000e2e0008000800 */
[----:B------:R-:W1:Y:S01]  /*0020*/  S2UR UR6, SR_CTAID.X ;  /* 0x00000000000679c3 */ /* 0x000e620000002500 */
[----:B------:R-:W-:Y:S01]  /*0030*/  IMAD.MOV.U32 R3, RZ, RZ, 0x41dfffff ;  /* 0x41dfffffff037424 */ /* 0x000fe200078e00ff */
[----:B------:R-:W2:Y:S01]  /*0040*/  LDCU.64 UR8, c[0x0][0x380] ;  /* 0x00007000ff0877ac */ /* 0x000ea20008000a00 */
[----:B------:R-:W3:Y:S01]  /*0050*/  LDCU.64 UR12, c[0x0][0x3a0] ;  /* 0x00007400ff0c77ac */ /* 0x000ee20008000a00 */
[----:B------:R-:W4:Y:S01]  /*0060*/  LDCU UR10, c[0x0][0x3a8] ;  /* 0x00007500ff0a77ac */ /* 0x000f220008000800 */
[----:B------:R-:W5:Y:S01]  /*0070*/  LDCU.64 UR14, c[0x0][0x358] ;  /* 0x00006b00ff0e77ac */ /* 0x000f620008000a00 */
[----:B0-----:R-:W-:-:S04]  /*0080*/  USHF.L.U32 UR11, UR17, 0x7, URZ ;  /* 0x00000007110b7899 */ /* 0x001fc800080006ff */
[----:B------:R-:W-:Y:S02]  /*0090*/  USHF.R.S32.HI UR16, URZ, 0x1f, UR11 ;  /* 0x0000001fff107899 */ /* 0x000fe4000801140b */
[----:B-1----:R-:W-:Y:S02]  /*00a0*/  UIMAD.WIDE.U32 UR4, UR11, UR6, URZ ;  /* 0x000000060b0472a5 */ /* 0x002fe4000f8e00ff */
[----:B------:R-:W-:Y:S02]  /*00b0*/  UIMAD UR7, UR16, UR6, URZ ;  /* 0x00000006100772a4 */ /* 0x000fe4000f8e02ff */
[----:B--2---:R-:W-:Y:S02]  /*00c0*/  UIADD3 UR8, UP0, UPT, -UR4, UR8, URZ ;  /* 0x0000000804087290 */ /* 0x004fe4000ff1e1ff */
[----:B------:R-:W-:Y:S02]  /*00d0*/  UIADD3 UR7, UPT, UPT, UR5, UR7, URZ ;  /* 0x0000000705077290 */ /* 0x000fe4000fffe0ff */
[----:B---3--:R-:W-:-:S02]  /*00e0*/  ULEA UR6, UP1, UR4, UR12, 0x3 ;  /* 0x0000000c04067291 */ /* 0x008fc4000f8218ff */
[----:B------:R-:W-:Y:S02]  /*00f0*/  UIADD3.X UR5, UPT, UPT, ~UR7, UR9, URZ, UP0, !UPT ;  /* 0x0000000907057290 */ /* 0x000fe400087fe5ff */
[----:B------:R-:W-:Y:S02]  /*0100*/  UISETP.LT.U32.AND UP0, UPT, UR8, UR11, UPT ;  /* 0x0000000b0800728c */ /* 0x000fe4000bf01070 */
[----:B------:R-:W-:Y:S02]  /*0110*/  ULEA.HI.X UR7, UR4, UR13, UR7, 0x3, UP1 ;  /* 0x0000000d04077291 */ /* 0x000fe400088f1c07 */
[----:B------:R-:W-:Y:S02]  /*0120*/  UISETP.LT.AND.EX UP0, UPT, UR5, UR16, UPT, UP0 ;  /* 0x000000100500728c */ /* 0x000fe4000bf01300 */
[----:B----4-:R-:W-:Y:S02]  /*0130*/  UIADD3 UR5, UPT, UPT, UR4, UR10, URZ ;  /* 0x0000000a04057290 */ /* 0x010fe4000fffe0ff */
[----:B------:R-:W-:Y:S01]  /*0140*/  USEL UR8, UR8, UR11, UP0 ;  /* 0x0000000b08087287 */ /* 0x000fe20008000000 */
[----:B------:R-:W-:-:S03]  /*0150*/  UMOV UR9, 0xff800000 ;  /* 0xff80000000097882 */ /* 0x000fc60000000000 */
[----:B------:R-:W-:-:S09]  /*0160*/  UISETP.NE.AND UP0, UPT, UR11, UR8, UPT ;  /* 0x000000080b00728c */ /* 0x000fd2000bf05270 */
[----:B-----5:R-:W-:Y:S05]  /*0170*/  BRA.U !UP0, `(.L_x_303) ;  /* 0x0000000508ec7547 */ /* 0x020fea000b800000 */
[----:B------:R-:W-:-:S06]  /*0180*/  UISETP.GE.AND UP0, UPT, UR17, 0x1, UPT ;  /* 0x000000011100788c */ /* 0x000fcc000bf06270 */
[----:B------:R-:W-:-:S13]  /*0190*/  PLOP3.LUT P0, PT, PT, PT, UP0, 0x80, 0x8 ;  /* 0x000000000008781c */ /* 0x000fda0003f0f008 */
[----:B------:R-:W-:Y:S05]  /*01a0*/  @!P0 EXIT ;  /* 0x000000000000894d */ /* 0x000fea0003800000 */
[----:B------:R-:W0:Y:S01]  /*01b0*/  LDC.64 R4, c[0x0][0x390] ;  /* 0x0000e400ff047b82 */ /* 0x000e220000000a00 */
[----:B------:R-:W1:Y:S01]  /*01c0*/  S2R R23, SR_TID.X ;  /* 0x0000000000177919 */ /* 0x000e620000002100 */
[----:B------:R-:W-:-:S06]  /*01d0*/  UMOV UR4, URZ ;  /* 0x000000ff00047c82 */ /* 0x000fcc0008000000 */
[----:B------:R-:W0:Y:S02]  /*01e0*/  LDC.64 R6, c[0x0][0x398] ;  /* 0x0000e600ff067b82 */ /* 0x000e240000000a00 */
[----:B01----:R-:W-:-:S11]  /*01f0*/  DADD R6, R6, -R4 ;  /* 0x0000000006067229 */ /* 0x003fd60000000804 */
.L_x_314:
[----:B------:R-:W-:Y:S01]  /*0200*/  IMAD.U32 R22, RZ, RZ, UR4 ;  /* 0x00000004ff167e24 */ /* 0x000fe2000f8e00ff */
[----:B0-----:R-:W0:Y:S01]  /*0210*/  LDCU UR10, c[0x0][0x388] ;  /* 0x00007100ff0a77ac */ /* 0x001e220008000800 */
[----:B------:R-:W-:Y:S02]  /*0220*/  BSSY.RECONVERGENT B0, `(.L_x_304) ;  /* 0x000006e000007945 */ /* 0x000fe40003800200 */
[----:B------:R-:W-:Y:S01]  /*0230*/  IMAD R22, R22, 0x80, R23 ;  /* 0x0000008016167824 */ /* 0x000fe200078e0217 */
[----:B------:R-:W-:-:S04]  /*0240*/  UIADD3 UR4, UPT, UPT, UR4, 0x1, URZ ;  /* 0x0000000104047890 */ /* 0x000fc8000fffe0ff */
[----:B------:R-:W-:Y:S01]  /*0250*/  ISETP.GE.AND P0, PT, R22, UR8, PT ;  /* 0x0000000816007c0c */ /* 0x000fe2000bf06270 */
[----:B0-----:R-:W-:-:S12]  /*0260*/  UISETP.NE.AND UP0, UPT, UR4, UR10, UPT ;  /* 0x0000000a0400728c */ /* 0x001fd8000bf05270 */
[----:B------:R-:W-:Y:S05]  /*0270*/  @P0 BRA `(.L_x_305) ;  /* 0x0000000400a00947 */ /* 0x000fea0003800000 */
[----:B------:R-:W-:Y:S01]  /*0280*/  VIADD R0, R22, UR5 ;  /* 0x0000000516007c36 */ /* 0x000fe20008000000 */
[----:B------:R-:W-:Y:S01]  /*0290*/  BSSY.RECONVERGENT B1, `(.L_x_306) ;  /* 0x0000041000017945 */ /* 0x000fe20003800200 */
[----:B------:R-:W-:-:S03]  /*02a0*/  IMAD.MOV.U32 R16, RZ, RZ, 0x1 ;  /* 0x00000001ff107424 */ /* 0x000fc600078e00ff */
[----:B------:R-:W-:-:S13]  /*02b0*/  ISETP.NE.AND P0, PT, R0, RZ, PT ;  /* 0x000000ff0000720c */ /* 0x000fda0003f05270 */
[----:B------:R-:W-:Y:S05]  /*02c0*/  @!P0 BRA `(.L_x_307) ;  /* 0x0000000000f48947 */ /* 0x000fea0003800000 */
[----:B------:R-:W-:Y:S01]  /*02d0*/  HFMA2 R19, -RZ, RZ, 0, -1.1396484375 ;  /* 0x0000bc8fff137431 */ /* 0x000fe200000001ff */
[----:B------:R-:W-:Y:S01]  /*02e0*/  BSSY.RECONVERGENT B2, `(.L_x_308) ;  /* 0x0000036000027945 */ /* 0x000fe20003800200 */
[----:B------:R-:W-:Y:S01]  /*02f0*/  CS2R R14, SRZ ;  /* 0x00000000000e7805 */ /* 0x000fe2000001ff00 */
[----:B------:R-:W-:Y:S02]  /*0300*/  IMAD.MOV.U32 R16, RZ, RZ, 0x1 ;  /* 0x00000001ff107424 */ /* 0x000fe400078e00ff */
[----:B------:R-:W-:-:S07]  /*0310*/  IMAD.MOV.U32 R17, RZ, RZ, RZ ;  /* 0x000000ffff117224 */ /* 0x000fce00078e00ff */
.L_x_311:
[-C--:B------:R-:W-:Y:S01]  /*0320*/  IMAD R2, R14, R19.reuse, RZ ;  /* 0x000000130e027224 */ /* 0x080fe200078e02ff */
[----:B------:R-:W-:Y:S01]  /*0330*/  BSSY.RECONVERGENT B3, `(.L_x_309) ;  /* 0x000002a000037945 */ /* 0x000fe20003800200 */
[----:B------:R-:W-:-:S04]  /*0340*/  IMAD.WIDE.U32 R4, R19, R19, RZ ;  /* 0x0000001313047225 */ /* 0x000fc800078e00ff */
[----:B------:R-:W-:Y:S01]  /*0350*/  IMAD R9, R19, R14, R2 ;  /* 0x0000000e13097224 */ /* 0x000fe200078e0202 */
[----:B------:R-:W-:Y:S01]  /*0360*/  LOP3.LUT R2, R0, 0x1, RZ, 0xc0, !PT ;  /* 0x0000000100027812 */ /* 0x000fe200078ec0ff */
[----:B------:R-:W-:-:S03]  /*0370*/  IMAD.WIDE.U32 R10, R4, 0x3, RZ ;  /* 0x00000003040a7825 */ /* 0x000fc600078e00ff */
[----:B------:R-:W-:Y:S01]  /*0380*/  ISETP.NE.U32.AND P1, PT, R2, 0x1, PT ;  /* 0x000000010200780c */ /* 0x000fe20003f25070 */
[----:B------:R-:W-:-:S03]  /*0390*/  IMAD.IADD R5, R5, 0x1, R9 ;  /* 0x0000000105057824 */ /* 0x000fc600078e0209 */
[----:B------:R-:W-:Y:S01]  /*03a0*/  ISETP.NE.U32.AND.EX P1, PT, RZ, RZ, PT, P1 ;  /* 0x000000ffff00720c */ /* 0x000fe20003f25110 */
[----:B------:R-:W-:-:S04]  /*03b0*/  IMAD.WIDE.U32 R8, R5, 0x3, RZ ;  /* 0x0000000305087825 */ /* 0x000fc800078e00ff */
[----:B------:R-:W-:-:S04]  /*03c0*/  IMAD.WIDE.U32 R8, P0, R4, -0x7fffffff, R8 ;  /* 0x8000000104087825 */ /* 0x000fc80007800008 */
[----:B------:R-:W-:Y:S01]  /*03d0*/  IMAD.X R13, RZ, RZ, RZ, P0 ;  /* 0x000000ffff0d7224 */ /* 0x000fe200000e06ff */
[----:B------:R-:W-:Y:S01]  /*03e0*/  IADD3 RZ, P0, PT, R11, R8, RZ ;  /* 0x000000080bff7210 */ /* 0x000fe20007f1e0ff */
[----:B------:R-:W-:-:S04]  /*03f0*/  IMAD.MOV.U32 R12, RZ, RZ, R9 ;  /* 0x000000ffff0c7224 */ /* 0x000fc800078e0009 */
        /* <DEDUP_REMOVED lines=9> */
[----:B------:R-:W-:-:S05]  /*0490*/  IMAD R17, R14, R16, R17 ;  /* 0x000000100e117224 */ /* 0x000fca00078e0211 */
[----:B------:R-:W-:-:S05]  /*04a0*/  IADD3 R9, PT, PT, R9, R17, RZ ;  /* 0x0000001109097210 */ /* 0x000fca0007ffe0ff */
[----:B------:R-:W-:-:S04]  /*04b0*/  IMAD.WIDE.U32 R12, R9, 0x5, RZ ;  /* 0x00000005090c7825 */ /* 0x000fc800078e00ff */
[----:B------:R-:W-:-:S04]  /*04c0*/  IMAD.WIDE.U32 R16, P1, R8, 0x2, R12 ;  /* 0x0000000208107825 */ /* 0x000fc8000782000c */
[----:B------:R-:W-:-:S04]  /*04d0*/  IMAD.WIDE.U32 R12, R8, 0x5, RZ ;  /* 0x00000005080c7825 */ /* 0x000fc800078e00ff */
        /* <DEDUP_REMOVED lines=15> */
.L_x_310:
[----:B------:R-:W-:Y:S05]  /*05d0*/  BSYNC.RECONVERGENT B3 ;  /* 0x0000000000037941 */ /* 0x000fea0003800200 */
.L_x_309:
[----:B------:R-:W-:Y:S01]  /*05e0*/  ISETP.GT.U32.AND.EX P0, PT, R15, RZ, PT, P0 ;  /* 0x000000ff0f00720c */ /* 0x000fe20003f04100 */
[----:B------:R-:W-:Y:S01]  /*05f0*/  IMAD.MOV.U32 R19, RZ, RZ, R4 ;  /* 0x000000ffff137224 */ /* 0x000fe200078e0004 */
[--C-:B------:R-:W-:Y:S02]  /*0600*/  SHF.R.U64 R0, R0, 0x1, R15.reuse ;  /* 0x0000000100007819 */ /* 0x100fe4000000120f */
[----:B------:R-:W-:Y:S02]  /*0610*/  SHF.R.U32.HI R15, RZ, 0x1, R15 ;  /* 0x00000001ff0f7819 */ /* 0x000fe4000001160f */
[----:B------:R-:W-:-:S07]  /*0620*/  IADD3 R14, PT, PT, R5, -R11, R2 ;  /* 0x8000000b050e7210 */ /* 0x000fce0007ffe002 */
[----:B------:R-:W-:Y:S05]  /*0630*/  @P0 BRA `(.L_x_311) ;  /* 0xfffffffc00380947 */ /* 0x000fea000383ffff */
[----:B------:R-:W-:Y:S05]  /*0640*/  BSYNC.RECONVERGENT B2 ;  /* 0x0000000000027941 */ /* 0x000fea0003800200 */
.L_x_308:
[----:B------:R-:W-:-:S05]  /*0650*/  IMAD.HI.U32 R5, R16, 0x3, RZ ;  /* 0x0000000310057827 */ /* 0x000fca00078e00ff */
[----:B------:R-:W-:-:S04]  /*0660*/  IADD3 R0, PT, PT, -R5, R16, RZ ;  /* 0x0000001005007210 */ /* 0x000fc80007ffe1ff */
[----:B------:R-:W-:-:S04]  /*0670*/  LEA.HI R0, R0, R5, RZ, 0x1f ;  /* 0x0000000500007211 */ /* 0x000fc800078ff8ff */
[----:B------:R-:W-:-:S05]  /*0680*/  SHF.R.U32.HI R5, RZ, 0x1e, R0 ;  /* 0x0000001eff057819 */ /* 0x000fca0000011600 */
[----:B------:R-:W-:-:S07]  /*0690*/  IMAD R16, R5, -0x7fffffff, R16 ;  /* 0x8000000105107824 */ /* 0x000fce00078e0210 */
.L_x_307:
[----:B------:R-:W-:Y:S05]  /*06a0*/  BSYNC.RECONVERGENT B1 ;  /* 0x0000000000017941 */ /* 0x000fea0003800200 */
.L_x_306:
[----:B------:R-:W-:Y:S01]  /*06b0*/  IMAD.HI.U32 R0, R16, -0x4370ec6f, RZ ;  /* 0xbc8f139110007827 */ /* 0x000fe200078e00ff */
[----:B------:R-:W0:Y:S01]  /*06c0*/  MUFU.RCP64H R9, 2.14748262400000000000e+09 ;  /* 0x41dfffff00097908 */ /* 0x000e220000001800 */
[----:B------:R-:W-:Y:S02]  /*06d0*/  BSSY.RECONVERGENT B1, `(.L_x_312) ;  /* 0x000001d000017945 */ /* 0x000fe40003800200 */
[----:B------:R-:W-:Y:S01]  /*06e0*/  IMAD.MOV.U32 R4, RZ, RZ, -0x800000 ;  /* 0xff800000ff047424 */ /* 0x000fe200078e00ff */
[----:B------:R-:W-:Y:S01]  /*06f0*/  SHF.R.U32.HI R11, RZ, 0xf, R0 ;  /* 0x0000000fff0b7819 */ /* 0x000fe20000011600 */
[----:B------:R-:W-:Y:S02]  /*0700*/  IMAD.MOV.U32 R5, RZ, RZ, 0x41dfffff ;  /* 0x41dfffffff057424 */ /* 0x000fe400078e00ff */
[----:B------:R-:W-:Y:S02]  /*0710*/  IMAD.MOV.U32 R8, RZ, RZ, 0x1 ;  /* 0x00000001ff087424 */ /* 0x000fe400078e00ff */
[----:B------:R-:W-:-:S02]  /*0720*/  IMAD R16, R11, -0xadc8, R16 ;  /* 0xffff52380b107824 */ /* 0x000fc400078e0210 */
[----:B------:R-:W-:Y:S02]  /*0730*/  IMAD R13, R11, 0xd47, RZ ;  /* 0x00000d470b0d7824 */ /* 0x000fe400078e02ff */
[----:B------:R-:W-:-:S03]  /*0740*/  IMAD R16, R16, 0xbc8f, RZ ;  /* 0x0000bc8f10107824 */ /* 0x000fc600078e02ff */
[----:B------:R-:W-:Y:S01]  /*0750*/  LOP3.LUT R15, R13, 0x7fffffff, RZ, 0x3c, !PT ;  /* 0x7fffffff0d0f7812 */ /* 0x000fe200078e3cff */
[----:B0-----:R-:W-:Y:S01]  /*0760*/  DFMA R10, R8, -R4, 1 ;  /* 0x3ff00000080a742b */ /* 0x001fe20000000804 */
[----:B------:R-:W-:-:S07]  /*0770*/  ISETP.GE.U32.AND P0, PT, R16, R13, PT ;  /* 0x0000000d1000720c */ /* 0x000fce0003f06070 */
[----:B------:R-:W-:-:S06]  /*0780*/  DFMA R10, R10, R10, R10 ;  /* 0x0000000a0a0a722b */ /* 0x000fcc000000000a */
[----:B------:R-:W-:Y:S02]  /*0790*/  @P0 IMAD.MOV R15, RZ, RZ, -R13 ;  /* 0x000000ffff0f0224 */ /* 0x000fe400078e0a0d */
[----:B------:R-:W-:-:S03]  /*07a0*/  DFMA R10, R8, R10, R8 ;  /* 0x0000000a080a722b */ /* 0x000fc60000000008 */
[----:B------:R-:W-:-:S05]  /*07b0*/  IADD3 R12, PT, PT, R16, -0x1, R15 ;  /* 0xffffffff100c7810 */ /* 0x000fca0007ffe00f */
[C---:B------:R-:W-:Y:S01]  /*07c0*/  DFMA R8, R10.reuse, -R4, 1 ;  /* 0x3ff000000a08742b */ /* 0x040fe20000000804 */
[----:B------:R-:W0:Y:S07]  /*07d0*/  I2F.F64.U32 R12, R12 ;  /* 0x0000000c000c7312 */ /* 0x000e2e0000201800 */
[----:B------:R-:W-:-:S08]  /*07e0*/  DFMA R8, R10, R8, R10 ;  /* 0x000000080a08722b */ /* 0x000fd0000000000a */
[----:B0-----:R-:W-:Y:S01]  /*07f0*/  DMUL R10, R12, R8 ;  /* 0x000000080c0a7228 */ /* 0x001fe20000000000 */
[----:B------:R-:W-:-:S07]  /*0800*/  FSETP.GEU.AND P1, PT, |R13|, 6.5827683646048100446e-37, PT ;  /* 0x036000000d00780b */ /* 0x000fce0003f2e200 */
[----:B------:R-:W-:-:S08]  /*0810*/  DFMA R4, R10, -R4, R12 ;  /* 0x800000040a04722b */ /* 0x000fd0000000000c */
[----:B------:R-:W-:-:S10]  /*0820*/  DFMA R4, R8, R4, R10 ;  /* 0x000000040804722b */ /* 0x000fd4000000000a */
[----:B------:R-:W-:-:S05]  /*0830*/  FFMA R0, RZ, 27.999998092651367188, R5 ;  /* 0x41dfffffff007823 */ /* 0x000fca0000000005 */
[----:B------:R-:W-:-:S13]  /*0840*/  FSETP.GT.AND P0, PT, |R0|, 1.469367938527859385e-39, PT ;  /* 0x001000000000780b */ /* 0x000fda0003f04200 */
[----:B------:R-:W-:Y:S05]  /*0850*/  @P0 BRA P1, `(.L_x_313) ;  /* 0x0000000000100947 */ /* 0x000fea0000800000 */
[----:B------:R-:W-:-:S07]  /*0860*/  MOV R0, 0x880 ;  /* 0x0000088000007802 */ /* 0x000fce0000000f00 */
[----:B------:R-:W-:Y:S05]  /*0870*/  CALL.REL.NOINC `($__internal_4_$__cuda_sm20_div_rn_f64_full) ;  /* 0x0000000800187944 */ /* 0x000fea0003c00000 */
[----:B------:R-:W-:Y:S01]  /*0880*/  MOV R4, R16 ;  /* 0x0000001000047202 */ /* 0x000fe20000000f00 */
[----:B------:R-:W-:-:S07]  /*0890*/  IMAD.MOV.U32 R5, RZ, RZ, R17 ;  /* 0x000000ffff057224 */ /* 0x000fce00078e0011 */
.L_x_313:
[----:B------:R-:W-:Y:S05]  /*08a0*/  BSYNC.RECONVERGENT B1 ;  /* 0x0000000000017941 */ /* 0x000fea0003800200 */
.L_x_312:
[----:B------:R-:W0:Y:S01]  /*08b0*/  LDCU.64 UR10, c[0x0][0x390] ;  /* 0x00007200ff0a77ac */ /* 0x000e220008000a00 */
[----:B------:R-:W-:-:S04]  /*08c0*/  IMAD.MOV.U32 R9, RZ, RZ, 0x8 ;  /* 0x00000008ff097424 */ /* 0x000fc800078e00ff */
[----:B------:R-:W-:Y:S01]  /*08d0*/  IMAD.WIDE R8, R22, R9, UR6 ;  /* 0x0000000616087e25 */ /* 0x000fe2000f8e0209 */
[----:B0-----:R-:W-:-:S07]  /*08e0*/  DFMA R4, R6, R4, UR10 ;  /* 0x0000000a06047e2b */ /* 0x001fce0008000004 */
[----:B------:R0:W-:Y:S04]  /*08f0*/  STG.E.64 desc[UR14][R8.64], R4 ;  /* 0x0000000408007986 */ /* 0x0001e8000c101b0e */
.L_x_305:
[----:B------:R-:W-:Y:S05]  /*0900*/  BSYNC.RECONVERGENT B0 ;  /* 0x0000000000007941 */ /* 0x000fea0003800200 */
.L_x_304:
[----:B------:R-:W-:Y:S05]  /*0910*/  BRA.U UP0, `(.L_x_314) ;  /* 0xfffffff900387547 */ /* 0x000fea000b83ffff */
[----:B------:R-:W-:Y:S05]  /*0920*/  EXIT ;  /* 0x000000000000794d */ /* 0x000fea0003800000 */
.L_x_303:
        /* <DEDUP_REMOVED lines=8> */
.L_x_323:
[----:B------:R-:W-:Y:S01]  /*09b0*/  IMAD.U32 R6, RZ, RZ, UR4 ;  /* 0x00000004ff067e24 */ /* 0x000fe2000f8e00ff */
[----:B------:R-:W-:Y:S01]  /*09c0*/  BSSY.RECONVERGENT B0, `(.L_x_315) ;  /* 0x0000043000007945 */ /* 0x000fe20003800200 */
[----:B------:R-:W-:Y:S02]  /*09d0*/  IMAD.MOV.U32 R16, RZ, RZ, 0x1 ;  /* 0x00000001ff107424 */ /* 0x000fe400078e00ff */
[----:B------:R-:W-:-:S05]  /*09e0*/  IMAD R6, R6, 0x80, R7 ;  /* 0x0000008006067824 */ /* 0x000fca00078e0207 */
[----:B------:R-:W-:-:S04]  /*09f0*/  IADD3 R0, PT, PT, R6, UR5, RZ ;  /* 0x0000000506007c10 */ /* 0x000fc8000fffe0ff */
[----:B------:R-:W-:-:S13]  /*0a00*/  ISETP.NE.AND P0, PT, R0, RZ, PT ;  /* 0x000000ff0000720c */ /* 0x000fda0003f05270 */
[----:B0-----:R-:W-:Y:S05]  /*0a10*/  @!P0 BRA `(.L_x_316) ;  /* 0x0000000000f48947 */ /* 0x001fea0003800000 */
[----:B------:R-:W-:Y:S01]  /*0a20*/  BSSY.RECONVERGENT B1, `(.L_x_317) ;  /* 0x0000037000017945 */ /* 0x000fe20003800200 */
[----:B------:R-:W-:Y:S01]  /*0a30*/  CS2R R14, SRZ ;  /* 0x00000000000e7805 */ /* 0x000fe2000001ff00 */
[----:B------:R-:W-:Y:S02]  /*0a40*/  IMAD.MOV.U32 R19, RZ, RZ, 0xbc8f ;  /* 0x0000bc8fff137424 */ /* 0x000fe400078e00ff */
[----:B------:R-:W-:Y:S02]  /*0a50*/  IMAD.MOV.U32 R16, RZ, RZ, 0x1 ;  /* 0x00000001ff107424 */ /* 0x000fe400078e00ff */
[----:B------:R-:W-:-:S07]  /*0a60*/  IMAD.MOV.U32 R17, RZ, RZ, RZ ;  /* 0x000000ffff117224 */ /* 0x000fce00078e00ff */
.L_x_320:
[-C--:B------:R-:W-:Y:S01]  /*0a70*/  IMAD R2, R14, R19.reuse, RZ ;  /* 0x000000130e027224 */ /* 0x080fe200078e02ff */
[----:B------:R-:W-:Y:S01]  /*0a80*/  BSSY.RECONVERGENT B2, `(.L_x_318) ;  /* 0x000002a000027945 */ /* 0x000fe20003800200 */
[----:B------:R-:W-:-:S04]  /*0a90*/  IMAD.WIDE.U32 R4, R19, R19, RZ ;  /* 0x0000001313047225 */ /* 0x000fc800078e00ff */
[----:B------:R-:W-:Y:S01]  /*0aa0*/  IMAD R9, R19, R14, R2 ;  /* 0x0000000e13097224 */ /* 0x000fe200078e0202 */
[----:B------:R-:W-:Y:S01]  /*0ab0*/  LOP3.LUT R2, R0, 0x1, RZ, 0xc0, !PT ;  /* 0x0000000100027812 */ /* 0x000fe200078ec0ff */
[----:B------:R-:W-:-:S03]  /*0ac0*/  IMAD.WIDE.U32 R10, R4, 0x3, RZ ;  /* 0x00000003040a7825 */ /* 0x000fc600078e00ff */
[----:B------:R-:W-:Y:S02]  /*0ad0*/  IADD3 R5, PT, PT, R5, R9, RZ ;  /* 0x0000000905057210 */ /* 0x000fe40007ffe0ff */
[----:B------:R-:W-:-:S03]  /*0ae0*/  ISETP.NE.U32.AND P1, PT, R2, 0x1, PT ;  /* 0x000000010200780c */ /* 0x000fc60003f25070 */
[----:B------:R-:W-:Y:S01]  /*0af0*/  IMAD.WIDE.U32 R8, R5, 0x3, RZ ;  /* 0x0000000305087825 */ /* 0x000fe200078e00ff */
[----:B------:R-:W-:-:S03]  /*0b00*/  ISETP.NE.U32.AND.EX P1, PT, RZ, RZ, PT, P1 ;  /* 0x000000ffff00720c */ /* 0x000fc60003f25110 */
        /* <DEDUP_REMOVED lines=14> */
[----:B------:R-:W-:-:S04]  /*0bf0*/  IMAD.IADD R9, R9, 0x1, R17 ;  /* 0x0000000109097824 */ /* 0x000fc800078e0211 */
[----:B------:R-:W-:-:S04]  /*0c00*/  IMAD.WIDE.U32 R12, R9, 0x5, RZ ;  /* 0x00000005090c7825 */ /* 0x000fc800078e00ff */
[----:B------:R-:W-:-:S04]  /*0c10*/  IMAD.WIDE.U32 R16, P1, R8, 0x2, R12 ;  /* 0x0000000208107825 */ /* 0x000fc8000782000c */
[----:B------:R-:W-:Y:S01]  /*0c20*/  IMAD.WIDE.U32 R12, R8, 0x5, RZ ;  /* 0x00000005080c7825 */ /* 0x000fe200078e00ff */
[----:B------:R-:W-:-:S03]  /*0c30*/  MOV R18, R17 ;  /* 0x0000001100127202 */ /* 0x000fc60000000f00 */
[----:B------:R-:W-:Y:S01]  /*0c40*/  IMAD.X R19, RZ, RZ, RZ, P1 ;  /* 0x000000ffff137224 */ /* 0x000fe200008e06ff */
[----:B------:R-:W-:-:S05]  /*0c50*/  IADD3 RZ, P1, PT, R13, R16, RZ ;  /* 0x000000100dff7210 */ /* 0x000fca0007f3e0ff */
        /* <DEDUP_REMOVED lines=12> */
.L_x_319:
[----:B------:R-:W-:Y:S05]  /*0d20*/  BSYNC.RECONVERGENT B2 ;  /* 0x0000000000027941 */ /* 0x000fea0003800200 */
.L_x_318:
[----:B------:R-:W-:Y:S01]  /*0d30*/  ISETP.GT.U32.AND.EX P0, PT, R15, RZ, PT, P0 ;  /* 0x000000ff0f00720c */ /* 0x000fe20003f04100 */
[----:B------:R-:W-:Y:S01]  /*0d40*/  IMAD.MOV.U32 R19, RZ, RZ, R4 ;  /* 0x000000ffff137224 */ /* 0x000fe200078e0004 */
[--C-:B------:R-:W-:Y:S02]  /*0d50*/  SHF.R.U64 R0, R0, 0x1, R15.reuse ;  /* 0x0000000100007819 */ /* 0x100fe4000000120f */
[----:B------:R-:W-:Y:S02]  /*0d60*/  SHF.R.U32.HI R15, RZ, 0x1, R15 ;  /* 0x00000001ff0f7819 */ /* 0x000fe4000001160f */
[----:B------:R-:W-:-:S07]  /*0d70*/  IADD3 R14, PT, PT, R5, -R11, R2 ;  /* 0x8000000b050e7210 */ /* 0x000fce0007ffe002 */
[----:B------:R-:W-:Y:S05]  /*0d80*/  @P0 BRA `(.L_x_320) ;  /* 0xfffffffc00380947 */ /* 0x000fea000383ffff */
[----:B------:R-:W-:Y:S05]  /*0d90*/  BSYNC.RECONVERGENT B1 ;  /* 0x0000000000017941 */ /* 0x000fea0003800200 */
.L_x_317:
[----:B------:R-:W-:-:S04]  /*0da0*/  IMAD.HI.U32 R5, R16, 0x3, RZ ;  /* 0x0000000310057827 */ /* 0x000fc800078e00ff */
[----:B------:R-:W-:-:S05]  /*0db0*/  IMAD.IADD R0, R16, 0x1, -R5 ;  /* 0x0000000110007824 */ /* 0x000fca00078e0a05 */
[----:B------:R-:W-:-:S04]  /*0dc0*/  LEA.HI R0, R0, R5, RZ, 0x1f ;  /* 0x0000000500007211 */ /* 0x000fc800078ff8ff */
[----:B------:R-:W-:-:S05]  /*0dd0*/  SHF.R.U32.HI R5, RZ, 0x1e, R0 ;  /* 0x0000001eff057819 */ /* 0x000fca0000011600 */
[----:B------:R-:W-:-:S07]  /*0de0*/  IMAD R16, R5, -0x7fffffff, R16 ;  /* 0x8000000105107824 */ /* 0x000fce00078e0210 */
.L_x_316:
[----:B------:R-:W-:Y:S05]  /*0df0*/  BSYNC.RECONVERGENT B0 ;  /* 0x0000000000007941 */ /* 0x000fea0003800200 */
.L_x_315:
[----:B------:R-:W-:Y:S01]  /*0e00*/  IMAD.HI.U32 R0, R16, -0x4370ec6f, RZ ;  /* 0xbc8f139110007827 */ /* 0x000fe200078e00ff */
[----:B------:R-:W0:Y:S01]  /*0e10*/  MUFU.RCP64H R9, 2.14748262400000000000e+09 ;  /* 0x41dfffff00097908 */ /* 0x000e220000001800 */
[----:B------:R-:W-:Y:S01]  /*0e20*/  MOV R4, 0xff800000 ;  /* 0xff80000000047802 */ /* 0x000fe20000000f00 */
[----:B------:R-:W-:Y:S01]  /*0e30*/  BSSY.RECONVERGENT B0, `(.L_x_321) ;  /* 0x000001e000007945 */ /* 0x000fe20003800200 */
[----:B------:R-:W-:Y:S01]  /*0e40*/  IMAD.MOV.U32 R5, RZ, RZ, 0x41dfffff ;  /* 0x41dfffffff057424 */ /* 0x000fe200078e00ff */
[----:B------:R-:W-:Y:S01]  /*0e50*/  SHF.R.U32.HI R11, RZ, 0xf, R0 ;  /* 0x0000000fff0b7819 */ /* 0x000fe20000011600 */
[----:B------:R-:W-:-:S04]  /*0e60*/  IMAD.MOV.U32 R8, RZ, RZ, 0x1 ;  /* 0x00000001ff087424 */ /* 0x000fc800078e00ff */
[C---:B------:R-:W-:Y:S02]  /*0e70*/  IMAD R16, R11.reuse, -0xadc8, R16 ;  /* 0xffff52380b107824 */ /* 0x040fe400078e0210 */
        /* <DEDUP_REMOVED lines=19> */
[----:B------:R-:W-:Y:S01]  /*0fb0*/  IMAD.MOV.U32 R12, RZ, RZ, R10 ;  /* 0x000000ffff0c7224 */ /* 0x000fe200078e000a */
[----:B------:R-:W-:Y:S02]  /*0fc0*/  MOV R13, R11 ;  /* 0x0000000b000d7202 */ /* 0x000fe40000000f00 */
[----:B------:R-:W-:-:S07]  /*0fd0*/  MOV R0, 0xff0 ;  /* 0x00000ff000007802 */ /* 0x000fce0000000f00 */
[----:B------:R-:W-:Y:S05]  /*0fe0*/  CALL.REL.NOINC `($__internal_4_$__cuda_sm20_div_rn_f64_full) ;  /* 0x00000000003c7944 */ /* 0x000fea0003c00000 */
[----:B------:R-:W-:Y:S02]  /*0ff0*/  IMAD.MOV.U32 R4, RZ, RZ, R16 ;  /* 0x000000ffff047224 */ /* 0x000fe400078e0010 */
[----:B------:R-:W-:-:S07]  /*1000*/  IMAD.MOV.U32 R5, RZ, RZ, R17 ;  /* 0x000000ffff057224 */ /* 0x000fce00078e0011 */
.L_x_322:
[----:B------:R-:W-:Y:S05]  /*1010*/  BSYNC.RECONVERGENT B0 ;  /* 0x0000000000007941 */ /* 0x000fea0003800200 */
.L_x_321:
[----:B------:R-:W0:Y:S01]  /*1020*/  LDCU UR12, c[0x0][0x388] ;  /* 0x00007100ff0c77ac */ /* 0x000e220008000800 */
[----:B------:R-:W-:Y:S01]  /*1030*/  IMAD.MOV.U32 R9, RZ, RZ, 0x8 ;  /* 0x00000008ff097424 */ /* 0x000fe200078e00ff */
[----:B------:R-:W1:Y:S03]  /*1040*/  LDCU.64 UR10, c[0x0][0x390] ;  /* 0x00007200ff0a77ac */ /* 0x000e660008000a00 */
[----:B------:R-:W-:Y:S01]  /*1050*/  IMAD.WIDE R8, R6, R9, UR6 ;  /* 0x0000000606087e25 */ /* 0x000fe2000f8e0209 */
[----:B------:R-:W-:-:S04]  /*1060*/  UIADD3 UR8, UPT, UPT, UR4, 0x1, URZ ;  /* 0x0000000104087890 */ /* 0x000fc8000fffe0ff */
[----:B0-----:R-:W-:Y:S01]  /*1070*/  UISETP.NE.AND UP0, UPT, UR8, UR12, UPT ;  /* 0x0000000c0800728c */ /* 0x001fe2000bf05270 */
[----:B-1----:R-:W-:-:S05]  /*1080*/  DFMA R4, R22, R4, UR10 ;  /* 0x0000000a16047e2b */ /* 0x002fca0008000004 */
[----:B------:R-:W-:Y:S02]  /*1090*/  PLOP3.LUT P0, PT, PT, PT, UP0, 0x80, 0x8 ;  /* 0x000000000008781c */ /* 0x000fe40003f0f008 */
[----:B------:R0:W-:Y:S11]  /*10a0*/  STG.E.64 desc[UR14][R8.64], R4 ;  /* 0x0000000408007986 */ /* 0x0001f6000c101b0e */
[----:B------:R-:W-:Y:S05]  /*10b0*/  @!P0 EXIT ;  /* 0x000000000000894d */ /* 0x000fea0003800000 */
[----:B------:R-:W-:Y:S01]  /*10c0*/  UMOV UR4, UR8 ;  /* 0x0000000800047c82 */ /* 0x000fe20008000000 */
[----:B------:R-:W-:Y:S05]  /*10d0*/  BRA `(.L_x_323) ;  /* 0xfffffff800347947 */ /* 0x000fea000383ffff */
        .weak           $__internal_4_$__cuda_sm20_div_rn_f64_full
        .type           $__internal_4_$__cuda_sm20_div_rn_f64_full,@function
        .size           $__internal_4_$__cuda_sm20_div_rn_f64_full,(.L_x_1940 - $__internal_4_$__cuda_sm20_div_rn_f64_full)
$__internal_4_$__cuda_sm20_div_rn_f64_full:
[C---:B------:R-:W-:Y:S01]  /*10e0*/  FSETP.GEU.AND P0, PT, |R3|.reuse, 1.469367938527859385e-39, PT ;  /* 0x001000000300780b */ /* 0x040fe20003f0e200 */
[----:B------:R-:W-:Y:S01]  /*10f0*/  IMAD.MOV.U32 R11, RZ, RZ, R3 ;  /* 0x000000ffff0b7224 */ /* 0x000fe200078e0003 */
[----:B------:R-:W-:Y:S01]  /*1100*/  MOV R10, UR9 ;  /* 0x00000009000a7c02 */ /* 0x000fe20008000f00 */
[----:B------:R-:W-:Y:S01]  /*1110*/  IMAD.U32 R8, RZ, RZ, UR9 ;  /* 0x00000009ff087e24 */ /* 0x000fe2000f8e00ff */
[----:B------:R-:W-:Y:S01]  /*1120*/  LOP3.LUT R2, R3, 0x800fffff, RZ, 0xc0, !PT ;  /* 0x800fffff03027812 */ /* 0x000fe200078ec0ff */
[----:B------:R-:W-:Y:S01]  /*1130*/  IMAD.MOV.U32 R14, RZ, RZ, 0x1 ;  /* 0x00000001ff0e7424 */ /* 0x000fe200078e00ff */
[C---:B------:R-:W-:Y:S01]  /*1140*/  FSETP.GEU.AND P2, PT, |R13|.reuse, 1.469367938527859385e-39, PT ;  /* 0x001000000d00780b */ /* 0x040fe20003f4e200 */
[----:B------:R-:W-:Y:S01]  /*1150*/  IMAD.MOV.U32 R4, RZ, RZ, 0x1ca00000 ;  /* 0x1ca00000ff047424 */ /* 0x000fe200078e00ff */
[----:B------:R-:W-:Y:S01]  /*1160*/  LOP3.LUT R9, R2, 0x3ff00000, RZ, 0xfc, !PT ;  /* 0x3ff0000002097812 */ /* 0x000fe200078efcff */
[----:B------:R-:W-:Y:S01]  /*1170*/  BSSY.RECONVERGENT B2, `(.L_x_324) ;  /* 0x0000050000027945 */ /* 0x000fe20003800200 */
[----:B------:R-:W-:-:S02]  /*1180*/  LOP3.LUT R2, R13, 0x7ff00000, RZ, 0xc0, !PT ;  /* 0x7ff000000d027812 */ /* 0x000fc400078ec0ff */
[----:B------:R-:W-:Y:S01]  /*1190*/  LOP3.LUT R5, R3, 0x7ff00000, RZ, 0xc0, !PT ;  /* 0x7ff0000003057812 */ /* 0x000fe200078ec0ff */
[----:B------:R-:W-:Y:S02]  /*11a0*/  @!P0 DMUL R8, R10, 8.98846567431157953865e+307 ;  /* 0x7fe000000a088828 */ /* 0x000fe40000000000 */
[----:B------:R-:W-:Y:S01]  /*11b0*/  IMAD.MOV.U32 R24, RZ, RZ, R2 ;  /* 0x000000ffff187224 */ /* 0x000fe200078e0002 */
[----:B------:R-:W-:-:S03]  /*11c0*/  ISETP.GE.U32.AND P1, PT, R2, R5, PT ;  /* 0x000000050200720c */ /* 0x000fc60003f26070 */
[----:B------:R-:W0:Y:S01]  /*11d0*/  MUFU.RCP64H R15, R9 ;  /* 0x00000009000f7308 */ /* 0x000e220000001800 */
[----:B------:R-:W-:-:S03]  /*11e0*/  @!P2 LOP3.LUT R19, R11, 0x7ff00000, RZ, 0xc0, !PT ;  /* 0x7ff000000b13a812 */ /* 0x000fc600078ec0ff */
[----:B------:R-:W-:Y:S02]  /*11f0*/  @!P0 LOP3.LUT R5, R9, 0x7ff00000, RZ, 0xc0, !PT ;  /* 0x7ff0000009058812 */ /* 0x000fe400078ec0ff */
[----:B------:R-:W-:-:S04]  /*1200*/  @!P2 ISETP.GE.U32.AND P3, PT, R2, R19, PT ;  /* 0x000000130200a20c */ /* 0x000fc80003f66070 */
[----:B------:R-:W-:-:S04]  /*1210*/  @!P2 SEL R19, R4, 0x63400000, !P3 ;  /* 0x634000000413a807 */ /* 0x000fc80005800000 */
[----:B------:R-:W-:Y:S01]  /*1220*/  @!P2 LOP3.LUT R20, R19, 0x80000000, R13, 0xf8, !PT ;  /* 0x800000001314a812 */ /* 0x000fe200078ef80d */
[----:B0-----:R-:W-:-:S03]  /*1230*/  DFMA R16, R14, -R8, 1 ;  /* 0x3ff000000e10742b */ /* 0x001fc60000000808 */
[----:B------:R-:W-:Y:S02]  /*1240*/  @!P2 LOP3.LUT R21, R20, 0x100000, RZ, 0xfc, !PT ;  /* 0x001000001415a812 */ /* 0x000fe400078efcff */
[----:B------:R-:W-:-:S03]  /*1250*/  @!P2 MOV R20, RZ ;  /* 0x000000ff0014a202 */ /* 0x000fc60000000f00 */
[----:B------:R-:W-:-:S08]  /*1260*/  DFMA R16, R16, R16, R16 ;  /* 0x000000101010722b */ /* 0x000fd00000000010 */
[----:B------:R-:W-:Y:S01]  /*1270*/  DFMA R16, R14, R16, R14 ;  /* 0x000000100e10722b */ /* 0x000fe2000000000e */
[----:B------:R-:W-:Y:S01]  /*1280*/  SEL R15, R4, 0x63400000, !P1 ;  /* 0x63400000040f7807 */ /* 0x000fe20004800000 */
[----:B------:R-:W-:-:S03]  /*1290*/  IMAD.MOV.U32 R14, RZ, RZ, R12 ;  /* 0x000000ffff0e7224 */ /* 0x000fc600078e000c */
[----:B------:R-:W-:-:S03]  /*12a0*/  LOP3.LUT R15, R15, 0x800fffff, R13, 0xf8, !PT ;  /* 0x800fffff0f0f7812 */ /* 0x000fc600078ef80d */
[----:B------:R-:W-:-:S03]  /*12b0*/  DFMA R18, R16, -R8, 1 ;  /* 0x3ff000001012742b */ /* 0x000fc60000000808 */
[----:B------:R-:W-:-:S05]  /*12c0*/  @!P2 DFMA R14, R14, 2, -R20 ;  /* 0x400000000e0ea82b */ /* 0x000fca0000000814 */
[----:B------:R-:W-:-:S05]  /*12d0*/  DFMA R18, R16, R18, R16 ;  /* 0x000000121012722b */ /* 0x000fca0000000010 */
[----:B------:R-:W-:-:S03]  /*12e0*/  @!P2 LOP3.LUT R24, R15, 0x7ff00000, RZ, 0xc0, !PT ;  /* 0x7ff000000f18a812 */ /* 0x000fc600078ec0ff */
[----:B------:R-:W-:Y:S02]  /*12f0*/  DMUL R16, R18, R14 ;  /* 0x0000000e12107228 */ /* 0x000fe40000000000 */
[----:B------:R-:W-:-:S05]  /*1300*/  VIADD R25, R24, 0xffffffff ;  /* 0xffffffff18197836 */ /* 0x000fca0000000000 */
[----:B------:R-:W-:Y:S01]  /*1310*/  ISETP.GT.U32.AND P0, PT, R25, 0x7feffffe, PT ;  /* 0x7feffffe1900780c */ /* 0x000fe20003f04070 */
[----:B------:R-:W-:Y:S01]  /*1320*/  VIADD R25, R5, 0xffffffff ;  /* 0xffffffff05197836 */ /* 0x000fe20000000000 */
[----:B------:R-:W-:-:S04]  /*1330*/  DFMA R20, R16, -R8, R14 ;  /* 0x800000081014722b */ /* 0x000fc8000000000e */
[----:B------:R-:W-:-:S04]  /*1340*/  ISETP.GT.U32.OR P0, PT, R25, 0x7feffffe, P0 ;  /* 0x7feffffe1900780c */ /* 0x000fc80000704470 */
[----:B------:R-:W-:-:S09]  /*1350*/  DFMA R20, R18, R20, R16 ;  /* 0x000000141214722b */ /* 0x000fd20000000010 */
[----:B------:R-:W-:Y:S05]  /*1360*/  @P0 BRA `(.L_x_325) ;  /* 0x00000000006c0947 */ /* 0x000fea0003800000 */
[----:B------:R-:W-:-:S04]  /*1370*/  LOP3.LUT R13, R11, 0x7ff00000, RZ, 0xc0, !PT ;  /* 0x7ff000000b0d7812 */ /* 0x000fc800078ec0ff */
[CC--:B------:R-:W-:Y:S02]  /*1380*/  VIADDMNMX R5, R2.reuse, -R13.reuse, 0xb9600000, !PT ;  /* 0xb960000002057446 */ /* 0x0c0fe4000780090d */
[----:B------:R-:W-:Y:S02]  /*1390*/  ISETP.GE.U32.AND P0, PT, R2, R13, PT ;  /* 0x0000000d0200720c */ /* 0x000fe40003f06070 */
[----:B------:R-:W-:Y:S02]  /*13a0*/  VIMNMX R2, PT, PT, R5, 0x46a00000, PT ;  /* 0x46a0000005027848 */ /* 0x000fe40003fe0100 */
[----:B------:R-:W-:Y:S01]  /*13b0*/  SEL R5, R4, 0x63400000, !P0 ;  /* 0x6340000004057807 */ /* 0x000fe20004000000 */
[----:B------:R-:W-:-:S04]  /*13c0*/  IMAD.MOV.U32 R4, RZ, RZ, RZ ;  /* 0x000000ffff047224 */ /* 0x000fc800078e00ff */
[----:B------:R-:W-:-:S05]  /*13d0*/  IMAD.IADD R2, R2, 0x1, -R5 ;  /* 0x0000000102027824 */ /* 0x000fca00078e0a05 */
[----:B------:R-:W-:-:S06]  /*13e0*/  IADD3 R5, PT, PT, R2, 0x7fe00000, RZ ;  /* 0x7fe0000002057810 */ /* 0x000fcc0007ffe0ff */
        /* <DEDUP_REMOVED lines=9> */
[----:B------:R-:W-:Y:S01]  /*1480*/  IMAD.MOV R9, RZ, RZ, -R2 ;  /* 0x000000ffff097224 */ /* 0x000fe200078e0a02 */
[----:B------:R-:W-:Y:S01]  /*1490*/  DMUL.RP R4, R20, R4 ;  /* 0x0000000414047228 */ /* 0x000fe20000008000 */
[----:B------:R-:W-:-:S06]  /*14a0*/  IMAD.MOV.U32 R8, RZ, RZ, RZ ;  /* 0x000000ffff087224 */ /* 0x000fcc00078e00ff */
[----:B------:R-:W-:-:S03]  /*14b0*/  DFMA R8, R16, -R8, R20 ;  /* 0x800000081008722b */ /* 0x000fc60000000014 */
[----:B------:R-:W-:-:S03]  /*14c0*/  LOP3.LUT R11, R5, R11, RZ, 0x3c, !PT ;  /* 0x0000000b050b7212 */ /* 0x000fc600078e3cff */
[----:B------:R-:W-:-:S04]  /*14d0*/  IADD3 R8, PT, PT, -R2, -0x43300000, RZ ;  /* 0xbcd0000002087810 */ /* 0x000fc80007ffe1ff */
[----:B------:R-:W-:-:S04]  /*14e0*/  FSETP.NEU.AND P0, PT, |R9|, R8, PT ;  /* 0x000000080900720b */ /* 0x000fc80003f0d200 */
[----:B------:R-:W-:Y:S02]  /*14f0*/  FSEL R16, R4, R16, !P0 ;  /* 0x0000001004107208 */ /* 0x000fe40004000000 */
[----:B------:R-:W-:Y:S01]  /*1500*/  FSEL R17, R11, R17, !P0 ;  /* 0x000000110b117208 */ /* 0x000fe20004000000 */
[----:B------:R-:W-:Y:S06]  /*1510*/  BRA `(.L_x_326) ;  /* 0x0000000000547947 */ /* 0x000fec0003800000 */
.L_x_325:
[----:B------:R-:W-:-:S14]  /*1520*/  DSETP.NAN.AND P0, PT, R12, R12, PT ;  /* 0x0000000c0c00722a */ /* 0x000fdc0003f08000 */
[----:B------:R-:W-:Y:S05]  /*1530*/  @P0 BRA `(.L_x_327) ;  /* 0x0000000000440947 */ /* 0x000fea0003800000 */
[----:B------:R-:W-:-:S14]  /*1540*/  DSETP.NAN.AND P0, PT, R10, R10, PT ;  /* 0x0000000a0a00722a */ /* 0x000fdc0003f08000 */
[----:B------:R-:W-:Y:S05]  /*1550*/  @P0 BRA `(.L_x_328) ;  /* 0x0000000000300947 */ /* 0x000fea0003800000 */
[----:B------:R-:W-:Y:S01]  /*1560*/  ISETP.NE.AND P0, PT, R24, R5, PT ;  /* 0x000000051800720c */ /* 0x000fe20003f05270 */
[----:B------:R-:W-:Y:S01]  /*1570*/  IMAD.MOV.U32 R17, RZ, RZ, -0x80000 ;  /* 0xfff80000ff117424 */ /* 0x000fe200078e00ff */
[----:B------:R-:W-:-:S11]  /*1580*/  MOV R16, 0x0 ;  /* 0x0000000000107802 */ /* 0x000fd60000000f00 */
[----:B------:R-:W-:Y:S05]  /*1590*/  @!P0 BRA `(.L_x_326) ;  /* 0x0000000000348947 */ /* 0x000fea0003800000 */
[----:B------:R-:W-:Y:S02]  /*15a0*/  ISETP.NE.AND P0, PT, R24, 0x7ff00000, PT ;  /* 0x7ff000001800780c */ /* 0x000fe40003f05270 */
[----:B------:R-:W-:Y:S02]  /*15b0*/  LOP3.LUT R17, R13, 0x80000000, R11, 0x48, !PT ;  /* 0x800000000d117812 */ /* 0x000fe400078e480b */
[----:B------:R-:W-:-:S13]  /*15c0*/  ISETP.EQ.OR P0, PT, R5, RZ, !P0 ;  /* 0x000000ff0500720c */ /* 0x000fda0004702670 */
[----:B------:R-:W-:Y:S01]  /*15d0*/  @P0 LOP3.LUT R2, R17, 0x7ff00000, RZ, 0xfc, !PT ;  /* 0x7ff0000011020812 */ /* 0x000fe200078efcff */
[----:B------:R-:W-:Y:S02]  /*15e0*/  @!P0 IMAD.MOV.U32 R16, RZ, RZ, RZ ;  /* 0x000000ffff108224 */ /* 0x000fe400078e00ff */
[----:B------:R-:W-:Y:S02]  /*15f0*/  @P0 IMAD.MOV.U32 R16, RZ, RZ, RZ ;  /* 0x000000ffff100224 */ /* 0x000fe400078e00ff */
[----:B------:R-:W-:Y:S01]  /*1600*/  @P0 IMAD.MOV.U32 R17, RZ, RZ, R2 ;  /* 0x000000ffff110224 */ /* 0x000fe200078e0002 */
[----:B------:R-:W-:Y:S06]  /*1610*/  BRA `(.L_x_326) ;  /* 0x0000000000147947 */ /* 0x000fec0003800000 */
.L_x_328:
[----:B------:R-:W-:Y:S02]  /*1620*/  LOP3.LUT R17, R11, 0x80000, RZ, 0xfc, !PT ;  /* 0x000800000b117812 */ /* 0x000fe400078efcff */
[----:B------:R-:W-:Y:S01]  /*1630*/  MOV R16, R10 ;  /* 0x0000000a00107202 */ /* 0x000fe20000000f00 */
[----:B------:R-:W-:Y:S06]  /*1640*/  BRA `(.L_x_326) ;  /* 0x0000000000087947 */ /* 0x000fec0003800000 */
.L_x_327:
[----:B------:R-:W-:Y:S01]  /*1650*/  LOP3.LUT R17, R13, 0x80000, RZ, 0xfc, !PT ;  /* 0x000800000d117812 */ /* 0x000fe200078efcff */
[----:B------:R-:W-:-:S07]  /*1660*/  IMAD.MOV.U32 R16, RZ, RZ, R12 ;  /* 0x000000ffff107224 */ /* 0x000fce00078e000c */
.L_x_326:
[----:B------:R-:W-:Y:S05]  /*1670*/  BSYNC.RECONVERGENT B2 ;  /* 0x0000000000027941 */ /* 0x000fea0003800200 */
.L_x_324:
[----:B------:R-:W-:Y:S02]  /*1680*/  IMAD.MOV.U32 R4, RZ, RZ, R0 ;  /* 0x000000ffff047224 */ /* 0x000fe400078e0000 */
[----:B------:R-:W-:-:S04]  /*1690*/  IMAD.MOV.U32 R5, RZ, RZ, 0x0 ;  /* 0x00000000ff057424 */ /* 0x000fc800078e00ff */
[----:B------:R-:W-:Y:S05]  /*16a0*/  RET.REL.NODEC R4 `(_ZN3cub18CUB_300001_SM_10006detail9transform16transform_kernelINS2_10policy_hubILb1EN4cuda3std3__45tupleIJN6thrust24THRUST_300001_SM_1000_NS17counting_iteratorIjNSA_11use_defaultESC_SC_EEEEEE10policy1000El3prgNSA_6detail15normal_iteratorINSA_10device_ptrIdEEEEJSD_EEEvT0_iT1_T2_DpNS2_10kernel_argIT3_EE) ;  /* 0xffffffe804547950 */ /* 0x000fea0003c3ffff */
.L_x_329:
        /* <DEDUP_REMOVED lines=13> */
.L_x_1940:


//--------------------- .text._ZN3cub18CUB_300001_SM_10006detail9transform16transform_kernelINS2_10policy_hubILb1EN4cuda3std3__45tupleIJN6thrust24THRUST_300001_SM_1000_NS17counting_iteratorIjNSA_11use_defaultESC_SC_EEEEEE10policy1000Ei3prgNSA_6detail15normal_iteratorINSA_10device_ptrIdEEEEJSD_EEEvT0_iT1_T2_DpNS2_10kernel_argIT3_EE --------------------------
	.section	.text._ZN3cub18CUB_300001_SM_10006detail9transform16transform_kernelINS2_10policy_hubILb1EN4cuda3std3__45tupleIJN6thrust24THRUST_300001_SM_1000_NS17counting_iteratorIjNSA_11use_defaultESC_SC_EEEEEE10policy1000Ei3prgNSA_6detail15normal_iteratorINSA_10device_ptrIdEEEEJSD_EEEvT0_iT1_T2_DpNS2_10kernel_argIT3_EE,"ax",@progbits
	.align	128
        .global         _ZN3cub18CUB_300001_SM_10006detail9transform16transform_kernelINS2_10policy_hubILb1EN4cuda3std3__45tupleIJN6thrust24THRUST_300001_SM_1000_NS17counting_iteratorIjNSA_11use_defaultESC_SC_EEEEEE10policy1000Ei3prgNSA_6detail15normal_iteratorINSA_10device_ptrIdEEEEJSD_EEEvT0_iT1_T2_DpNS2_10kernel_argIT3_EE
        .type           _ZN3cub18CUB_300001_SM_10006detail9transform16transform_kernelINS2_10policy_hubILb1EN4cuda3std3__45tupleIJN6thrust24THRUST_300001_SM_1000_NS17counting_iteratorIjNSA_11use_defaultESC_SC_EEEEEE10policy1000Ei3prgNSA_6detail15normal_iteratorINSA_10device_ptrIdEEEEJSD_EEEvT0_iT1_T2_DpNS2_10kernel_argIT3_EE,@function
        .size           _ZN3cub18CUB_300001_SM_10006detail9transform16transform_kernelINS2_10policy_hubILb1EN4cuda3std3__45tupleIJN6thrust24THRUST_300001_SM_1000_NS17counting_iteratorIjNSA_11use_defaultESC_SC_EEEEEE10policy1000Ei3prgNSA_6detail15normal_iteratorINSA_10device_ptrIdEEEEJSD_EEEvT0_iT1_T2_DpNS2_10kernel_argIT3_EE,(.L_x_1941 - _ZN3cub18CUB_300001_SM_10006detail9transform16transform_kernelINS2_10policy_hubILb1EN4cuda3std3__45tupleIJN6thrust24THRUST_300001_SM_1000_NS17counting_iteratorIjNSA_11use_defaultESC_SC_EEEEEE10policy1000Ei3prgNSA_6detail15normal_iteratorINSA_10device_ptrIdEEEEJSD_EEEvT0_iT1_T2_DpNS2_10kernel_argIT3_EE)
        .other          _ZN3cub18CUB_300001_SM_10006detail9transform16transform_kernelINS2_10policy_hubILb1EN4cuda3std3__45tupleIJN6thrust24THRUST_300001_SM_1000_NS17counting_iteratorIjNSA_11use_defaultESC_SC_EEEEEE10policy1000Ei3prgNSA_6detail15normal_iteratorINSA_10device_ptrIdEEEEJSD_EEEvT0_iT1_T2_DpNS2_10kernel_argIT3_EE,@"STO_CUDA_ENTRY STV_DEFAULT"
_ZN3cub18CUB_300001_SM_10006detail9transform16transform_kernelINS2_10policy_hubILb1EN4cuda3std3__45tupleIJN6thrust24THRUST_300001_SM_1000_NS17counting_iteratorIjNSA_11use_defaultESC_SC_EEEEEE10policy1000Ei3prgNSA_6detail15normal_iteratorINSA_10device_ptrIdEEEEJSD_EEEvT0_iT1_T2_DpNS2_10kernel_argIT3_EE:
.text._ZN3cub18CUB_300001_SM_10006detail9transform16transform_kernelINS2_10policy_hubILb1EN4cuda3std3__45tupleIJN6thrust24THRUST_300001_SM_1000_NS17counting_iteratorIjNSA_11use_defaultESC_SC_EEEEEE10policy1000Ei3prgNSA_6detail15normal_iteratorINSA_10device_ptrIdEEEEJSD_EEEvT0_iT1_T2_DpNS2_10kernel_argIT3_EE:
[----:B------:R-:W-:Y:S08]  /*0000*/  LDC R1, c[0x0][0x37c] ;  /* 0x0000df00ff017b82 */ /* 0x000ff00000000800 */
[----:B------:R-:W0:Y:S01]  /*0010*/  S2UR UR4, SR_CTAID.X ;  /* 0x00000000000479c3 */ /* 0x000e220000002500 */
[----:B------:R-:W1:Y:S01]  /*0020*/  LDCU.64 UR8, c[0x0][0x380] ;  /* 0x00007000ff0877ac */ /* 0x000e620008000a00 */
[----:B------:R-:W-:Y:S01]  /*0030*/  IMAD.MOV.U32 R3, RZ, RZ, 0x41dfffff ;  /* 0x41dfffffff037424 */ /* 0x000fe200078e00ff */
[----:B------:R-:W2:Y:S01]  /*0040*/  LDCU UR10, c[0x0][0x3a0] ;  /* 0x00007400ff0a77ac */ /* 0x000ea20008000800 */
[----:B------:R-:W3:Y:S01]  /*0050*/  LDCU.64 UR6, c[0x0][0x398] ;  /* 0x00007300ff0677ac */ /* 0x000ee20008000a00 */
[----:B------:R-:W4:Y:S01]  /*0060*/  LDCU.64 UR12, c[0x0][0x358] ;  /* 0x00006b00ff0c77ac */ /* 0x000f220008000a00 */
[----:B-1----:R-:W-:-:S04]  /*0070*/  USHF.L.U32 UR11, UR9, 0x7, URZ ;  /* 0x00000007090b7899 */ /* 0x002fc800080006ff */
[----:B0-----:R-:W-:-:S04]  /*0080*/  UIMAD UR4, UR11, UR4, URZ ;  /* 0x000000040b0472a4 */ /* 0x001fc8000f8e02ff */
[----:B------:R-:W-:Y:S02]  /*0090*/  UIADD3 UR5, UPT, UPT, -UR4, UR8, URZ ;  /* 0x0000000804057290 */ /* 0x000fe4000fffe1ff */
[----:B--2---:R-:W-:Y:S02]  /*00a0*/  UIADD3 UR8, UPT, UPT, UR4, UR10, URZ ;  /* 0x0000000a04087290 */ /* 0x004fe4000fffe0ff */
[----:B------:R-:W-:Y:S02]  /*00b0*/  UISETP.LT.AND UP0, UPT, UR11, UR5, UPT ;  /* 0x000000050b00728c */ /* 0x000fe4000bf01270 */
[----:B---3--:R-:W-:Y:S02]  /*00c0*/  UIMAD.WIDE UR6, UR4, 0x8, UR6 ;  /* 0x00000008040678a5 */ /* 0x008fe4000f8e0206 */
[----:B------:R-:W-:Y:S02]  /*00d0*/  USEL UR10, UR11, UR5, UP0 ;  /* 0x000000050b0a7287 */ /* 0x000fe40008000000 */
[----:B------:R-:W-:-:S03]  /*00e0*/  UISETP.GT.AND UP0, UPT, UR11, UR5, UPT ;  /* 0x000000050b00728c */ /* 0x000fc6000bf04270 */
[----:B------:R-:W-:-:S06]  /*00f0*/  UMOV UR5, 0xff800000 ;  /* 0xff80000000057882 */ /* 0x000fcc0000000000 */
[----:B----4-:R-:W-:Y:S05]  /*0100*/  BRA.U UP0, `(.L_x_330) ;  /* 0x0000000500e87547 */ /* 0x010fea000b800000 */
[----:B------:R-:W-:-:S06]  /*0110*/  UISETP.GE.AND UP0, UPT, UR9, 0x1, UPT ;  /* 0x000000010900788c */ /* 0x000fcc000bf06270 */
[----:B------:R-:W-:-:S13]  /*0120*/  PLOP3.LUT P0, PT, PT, PT, UP0, 0x80, 0x8 ;  /* 0x000000000008781c */ /* 0x000fda0003f0f008 */
[----:B------:R-:W-:Y:S05]  /*0130*/  @!P0 EXIT ;  /* 0x000000000000894d */ /* 0x000fea0003800000 */
[----:B------:R-:W0:Y:S01]  /*0140*/  LDC.64 R22, c[0x0][0x388] ;  /* 0x0000e200ff167b82 */ /* 0x000e220000000a00 */
[----:B------:R-:W1:Y:S01]  /*0150*/  S2R R24, SR_TID.X ;  /* 0x0000000000187919 */ /* 0x000e620000002100 */
[----:B------:R-:W0:Y:S01]  /*0160*/  LDCU.64 UR10, c[0x0][0x390] ;  /* 0x00007200ff0a77ac */ /* 0x000e220008000a00 */
[----:B------:R-:W-:Y:S01]  /*0170*/  IMAD.MOV.U32 R25, RZ, RZ, RZ ;  /* 0x000000ffff197224 */ /* 0x000fe200078e00ff */
[----:B01----:R-:W-:-:S11]  /*0180*/  DADD R22, -R22, UR10 ;  /* 0x0000000a16167e29 */ /* 0x003fd60008000100 */
.L_x_339:
[----:B0-----:R-:W-:Y:S01]  /*0190*/  IMAD R26, R25, 0x80, R24 ;  /* 0x00000080191a7824 */ /* 0x001fe200078e0218 */
[----:B------:R-:W-:Y:S01]  /*01a0*/  BSSY.RECONVERGENT B0, `(.L_x_331) ;  /* 0x0000044000007945 */ /* 0x000fe20003800200 */
[----:B------:R-:W-:Y:S02]  /*01b0*/  MOV R0, 0x1 ;  /* 0x0000000100007802 */ /* 0x000fe40000000f00 */
[----:B------:R-:W-:-:S05]  /*01c0*/  VIADD R5, R26, UR8 ;  /* 0x000000081a057c36 */ /* 0x000fca0008000000 */
[----:B------:R-:W-:-:S13]  /*01d0*/  ISETP.NE.AND P0, PT, R5, RZ, PT ;  /* 0x000000ff0500720c */ /* 0x000fda0003f05270 */
[----:B------:R-:W-:Y:S05]  /*01e0*/  @!P0 BRA `(.L_x_332) ;  /* 0x0000000000fc8947 */ /* 0x000fea0003800000 */
[----:B------:R-:W-:Y:S01]  /*01f0*/  BSSY.RECONVERGENT B1, `(.L_x_333) ;  /* 0x0000039000017945 */ /* 0x000fe20003800200 */
[----:B------:R-:W-:Y:S01]  /*0200*/  IMAD.MOV.U32 R0, RZ, RZ, RZ ;  /* 0x000000ffff007224 */ /* 0x000fe200078e00ff */
[----:B------:R-:W-:Y:S01]  /*0210*/  MOV R14, RZ ;  /* 0x000000ff000e7202 */ /* 0x000fe20000000f00 */
[----:B------:R-:W-:Y:S02]  /*0220*/  IMAD.MOV.U32 R15, RZ, RZ, 0xbc8f ;  /* 0x0000bc8fff0f7424 */ /* 0x000fe400078e00ff */
[----:B------:R-:W-:Y:S02]  /*0230*/  IMAD.MOV.U32 R2, RZ, RZ, RZ ;  /* 0x000000ffff027224 */ /* 0x000fe400078e00ff */
[----:B------:R-:W-:-:S07]  /*0240*/  IMAD.MOV.U32 R4, RZ, RZ, 0x1 ;  /* 0x00000001ff047424 */ /* 0x000fce00078e00ff */
.L_x_336:
        /* <DEDUP_REMOVED lines=23> */
[----:B------:R-:W-:Y:S02]  /*03c0*/  IMAD R13, R2, R4, R13 ;  /* 0x00000004020d7224 */ /* 0x000fe400078e020d */
[----:B------:R-:W-:-:S04]  /*03d0*/  IMAD.WIDE.U32 R14, R8, 0x5, RZ ;  /* 0x00000005080e7825 */ /* 0x000fc800078e00ff */
[----:B------:R-:W-:-:S04]  /*03e0*/  IMAD.IADD R9, R9, 0x1, R13 ;  /* 0x0000000109097824 */ /* 0x000fc800078e020d */
[----:B------:R-:W-:-:S04]  /*03f0*/  IMAD.WIDE.U32 R12, R9, 0x5, RZ ;  /* 0x00000005090c7825 */ /* 0x000fc800078e00ff */
[----:B------:R-:W-:-:S04]  /*0400*/  IMAD.WIDE.U32 R12, P1, R8, 0x2, R12 ;  /* 0x00000002080c7825 */ /* 0x000fc8000782000c */
[----:B------:R-:W-:Y:S01]  /*0410*/  IMAD.MOV.U32 R16, RZ, RZ, R13 ;  /* 0x000000ffff107224 */ /* 0x000fe200078e000d */
[----:B------:R-:W-:Y:S02]  /*0420*/  IADD3.X R17, PT, PT, RZ, RZ, RZ, P1, !PT ;  /* 0x000000ffff117210 */ /* 0x000fe40000ffe4ff */
        /* <DEDUP_REMOVED lines=11> */
[----:B------:R-:W-:Y:S02]  /*04e0*/  IMAD R2, R2, -0x7fffffff, RZ ;  /* 0x8000000102027824 */ /* 0x000fe400078e02ff */
[----:B------:R-:W-:-:S03]  /*04f0*/  IMAD.MOV.U32 R4, RZ, RZ, R8 ;  /* 0x000000ffff047224 */ /* 0x000fc600078e0008 */
[----:B------:R-:W-:-:S07]  /*0500*/  IADD3 R14, PT, PT, R9, -R13, R2 ;  /* 0x8000000d090e7210 */ /* 0x000fce0007ffe002 */
.L_x_335:
[----:B------:R-:W-:Y:S05]  /*0510*/  BSYNC.RECONVERGENT B2 ;  /* 0x0000000000027941 */ /* 0x000fea0003800200 */
.L_x_334:
[----:B------:R-:W-:Y:S02]  /*0520*/  ISETP.GT.U32.AND.EX P0, PT, R0, RZ, PT, P0 ;  /* 0x000000ff0000720c */ /* 0x000fe40003f04100 */
[--C-:B------:R-:W-:Y:S02]  /*0530*/  SHF.R.U64 R5, R5, 0x1, R0.reuse ;  /* 0x0000000105057819 */ /* 0x100fe40000001200 */
[----:B------:R-:W-:Y:S02]  /*0540*/  SHF.R.U32.HI R0, RZ, 0x1, R0 ;  /* 0x00000001ff007819 */ /* 0x000fe40000011600 */
[----:B------:R-:W-:Y:S02]  /*0550*/  IADD3 R2, PT, PT, R7, -R11, R10 ;  /* 0x8000000b07027210 */ /* 0x000fe40007ffe00a */
[----:B------:R-:W-:-:S05]  /*0560*/  MOV R15, R6 ;  /* 0x00000006000f7202 */ /* 0x000fca0000000f00 */
[----:B------:R-:W-:Y:S05]  /*0570*/  @P0 BRA `(.L_x_336) ;  /* 0xfffffffc00340947 */ /* 0x000fea000383ffff */
[----:B------:R-:W-:Y:S05]  /*0580*/  BSYNC.RECONVERGENT B1 ;  /* 0x0000000000017941 */ /* 0x000fea0003800200 */
.L_x_333:
[----:B------:R-:W-:-:S04]  /*0590*/  IMAD.HI.U32 R5, R4, 0x3, RZ ;  /* 0x0000000304057827 */ /* 0x000fc800078e00ff */
[----:B------:R-:W-:-:S05]  /*05a0*/  IMAD.IADD R0, R4, 0x1, -R5 ;  /* 0x0000000104007824 */ /* 0x000fca00078e0a05 */
[----:B------:R-:W-:-:S04]  /*05b0*/  LEA.HI R0, R0, R5, RZ, 0x1f ;  /* 0x0000000500007211 */ /* 0x000fc800078ff8ff */
[----:B------:R-:W-:-:S05]  /*05c0*/  SHF.R.U32.HI R5, RZ, 0x1e, R0 ;  /* 0x0000001eff057819 */ /* 0x000fca0000011600 */
[----:B------:R-:W-:-:S07]  /*05d0*/  IMAD R0, R5, -0x7fffffff, R4 ;  /* 0x8000000105007824 */ /* 0x000fce00078e0204 */
.L_x_332:
[----:B------:R-:W-:Y:S05]  /*05e0*/  BSYNC.RECONVERGENT B0 ;  /* 0x0000000000007941 */ /* 0x000fea0003800200 */
.L_x_331:
[----:B------:R-:W0:Y:S01]  /*05f0*/  MUFU.RCP64H R7, 2.14748262400000000000e+09 ;  /* 0x41dfffff00077908 */ /* 0x000e220000001800 */
[----:B------:R-:W-:Y:S01]  /*0600*/  IMAD.HI.U32 R2, R0, -0x4370ec6f, RZ ;  /* 0xbc8f139100027827 */ /* 0x000fe200078e00ff */
[----:B------:R-:W-:Y:S03]  /*0610*/  BSSY.RECONVERGENT B0, `(.L_x_337) ;  /* 0x000001f000007945 */ /* 0x000fe60003800200 */
[----:B------:R-:W-:Y:S01]  /*0620*/  IMAD.MOV.U32 R4, RZ, RZ, -0x800000 ;  /* 0xff800000ff047424 */ /* 0x000fe200078e00ff */
[----:B------:R-:W-:Y:S01]  /*0630*/  SHF.R.U32.HI R9, RZ, 0xf, R2 ;  /* 0x0000000fff097819 */ /* 0x000fe20000011602 */
[----:B------:R-:W-:Y:S02]  /*0640*/  IMAD.MOV.U32 R5, RZ, RZ, 0x41dfffff ;  /* 0x41dfffffff057424 */ /* 0x000fe400078e00ff */
[----:B------:R-:W-:Y:S02]  /*0650*/  IMAD.MOV.U32 R6, RZ, RZ, 0x1 ;  /* 0x00000001ff067424 */ /* 0x000fe400078e00ff */
[----:B------:R-:W-:-:S02]  /*0660*/  IMAD R0, R9, -0xadc8, R0 ;  /* 0xffff523809007824 */ /* 0x000fc400078e0200 */
[----:B------:R-:W-:Y:S02]  /*0670*/  IMAD R11, R9, 0xd47, RZ ;  /* 0x00000d47090b7824 */ /* 0x000fe400078e02ff */
[----:B------:R-:W-:Y:S01]  /*0680*/  IMAD R0, R0, 0xbc8f, RZ ;  /* 0x0000bc8f00007824 */ /* 0x000fe200078e02ff */
[----:B0-----:R-:W-:Y:S02]  /*0690*/  DFMA R8, R6, -R4, 1 ;  /* 0x3ff000000608742b */ /* 0x001fe40000000804 */
[----:B------:R-:W-:Y:S02]  /*06a0*/  LOP3.LUT R13, R11, 0x7fffffff, RZ, 0x3c, !PT ;  /* 0x7fffffff0b0d7812 */ /* 0x000fe400078e3cff */
[----:B------:R-:W-:-:S04]  /*06b0*/  ISETP.GE.U32.AND P0, PT, R0, R11, PT ;  /* 0x0000000b0000720c */ /* 0x000fc80003f06070 */
[----:B------:R-:W-:-:S09]  /*06c0*/  DFMA R8, R8, R8, R8 ;  /* 0x000000080808722b */ /* 0x000fd20000000008 */
[----:B------:R-:W-:Y:S01]  /*06d0*/  @P0 IADD3 R13, PT, PT, -R11, RZ, RZ ;  /* 0x000000ff0b0d0210 */ /* 0x000fe20007ffe1ff */
        /* <DEDUP_REMOVED lines=13> */
[----:B------:R-:W-:Y:S01]  /*07b0*/  MOV R0, 0x7e0 ;  /* 0x000007e000007802 */ /* 0x000fe20000000f00 */
[----:B------:R-:W-:-:S07]  /*07c0*/  IMAD.MOV.U32 R13, RZ, RZ, R7 ;  /* 0x000000ffff0d7224 */ /* 0x000fce00078e0007 */
[----:B------:R-:W-:Y:S05]  /*07d0*/  CALL.REL.NOINC `($__internal_5_$__cuda_sm20_div_rn_f64_full) ;  /* 0x0000000800287944 */ /* 0x000fea0003c00000 */
[----:B------:R-:W-:Y:S02]  /*07e0*/  IMAD.MOV.U32 R4, RZ, RZ, R16 ;  /* 0x000000ffff047224 */ /* 0x000fe400078e0010 */
[----:B------:R-:W-:-:S07]  /*07f0*/  IMAD.MOV.U32 R5, RZ, RZ, R17 ;  /* 0x000000ffff057224 */ /* 0x000fce00078e0011 */
.L_x_338:
[----:B------:R-:W-:Y:S05]  /*0800*/  BSYNC.RECONVERGENT B0 ;  /* 0x0000000000007941 */ /* 0x000fea0003800200 */
.L_x_337:
[----:B------:R-:W0:Y:S01]  /*0810*/  LDCU UR4, c[0x0][0x384] ;  /* 0x00007080ff0477ac */ /* 0x000e220008000800 */
[----:B------:R-:W-:Y:S01]  /*0820*/  VIADD R25, R25, 0x1 ;  /* 0x0000000119197836 */ /* 0x000fe20000000000 */
[----:B------:R-:W-:Y:S01]  /*0830*/  MOV R27, 0x8 ;  /* 0x00000008001b7802 */ /* 0x000fe20000000f00 */
[----:B------:R-:W1:Y:S04]  /*0840*/  LDCU.64 UR10, c[0x0][0x388] ;  /* 0x00007100ff0a77ac */ /* 0x000e680008000a00 */
[----:B------:R-:W-:Y:S01]  /*0850*/  IMAD.WIDE R26, R26, R27, UR6 ;  /* 0x000000061a1a7e25 */ /* 0x000fe2000f8e021b */
[----:B0-----:R-:W-:Y:S01]  /*0860*/  ISETP.NE.AND P0, PT, R25, UR4, PT ;  /* 0x0000000419007c0c */ /* 0x001fe2000bf05270 */
[----:B-1----:R-:W-:-:S07]  /*0870*/  DFMA R4, R22, R4, UR10 ;  /* 0x0000000a16047e2b */ /* 0x002fce0008000004 */
[----:B------:R0:W-:Y:S05]  /*0880*/  STG.E.64 desc[UR12][R26.64], R4 ;  /* 0x000000041a007986 */ /* 0x0001ea000c101b0c */
[----:B------:R-:W-:Y:S05]  /*0890*/  @!P0 EXIT ;  /* 0x000000000000894d */ /* 0x000fea0003800000 */
[----:B------:R-:W-:Y:S05]  /*08a0*/  BRA `(.L_x_339) ;  /* 0xfffffff800387947 */ /* 0x000fea000383ffff */
.L_x_330:
[----:B------:R-:W-:-:S06]  /*08b0*/  UISETP.GE.AND UP0, UPT, UR9, 0x1, UPT ;  /* 0x000000010900788c */ /* 0x000fcc000bf06270 */
[----:B------:R-:W-:-:S13]  /*08c0*/  PLOP3.LUT P0, PT, PT, PT, UP0, 0x80, 0x8 ;  /* 0x000000000008781c */ /* 0x000fda0003f0f008 */
[----:B------:R-:W-:Y:S05]  /*08d0*/  @!P0 EXIT ;  /* 0x000000000000894d */ /* 0x000fea0003800000 */
[----:B------:R-:W0:Y:S01]  /*08e0*/  LDC.64 R22, c[0x0][0x388] ;  /* 0x0000e200ff167b82 */ /* 0x000e220000000a00 */
[----:B------:R-:W1:Y:S01]  /*08f0*/  S2R R24, SR_TID.X ;  /* 0x0000000000187919 */ /* 0x000e620000002100 */
[----:B------:R-:W0:Y:S01]  /*0900*/  LDCU.64 UR14, c[0x0][0x390] ;  /* 0x00007200ff0e77ac */ /* 0x000e220008000a00 */
[----:B------:R-:W-:Y:S01]  /*0910*/  UMOV UR4, URZ ;  /* 0x000000ff00047c82 */ /* 0x000fe20008000000 */
[----:B01----:R-:W-:-:S11]  /*0920*/  DADD R22, -R22, UR14 ;  /* 0x0000000e16167e29 */ /* 0x003fd60008000100 */
.L_x_350:
        /* <DEDUP_REMOVED lines=10> */
[----:B------:R-:W-:-:S03]  /*09d0*/  HFMA2 R14, -RZ, RZ, 0, 5.9604644775390625e-08 ;  /* 0x00000001ff0e7431 */ /* 0x000fc600000001ff */
[----:B------:R-:W-:-:S13]  /*09e0*/  ISETP.NE.AND P0, PT, R0, RZ, PT ;  /* 0x000000ff0000720c */ /* 0x000fda0003f05270 */
[----:B------:R-:W-:Y:S05]  /*09f0*/  @!P0 BRA `(.L_x_343) ;  /* 0x0000000000f48947 */ /* 0x000fea0003800000 */
[----:B------:R-:W-:Y:S01]  /*0a00*/  BSSY.RECONVERGENT B2, `(.L_x_344) ;  /* 0x0000037000027945 */ /* 0x000fe20003800200 */
[----:B------:R-:W-:Y:S01]  /*0a10*/  CS2R R12, SRZ ;  /* 0x00000000000c7805 */ /* 0x000fe2000001ff00 */
[----:B------:R-:W-:Y:S02]  /*0a20*/  IMAD.MOV.U32 R17, RZ, RZ, 0xbc8f ;  /* 0x0000bc8fff117424 */ /* 0x000fe400078e00ff */
[----:B------:R-:W-:Y:S02]  /*0a30*/  IMAD.MOV.U32 R14, RZ, RZ, 0x1 ;  /* 0x00000001ff0e7424 */ /* 0x000fe400078e00ff */
[----:B------:R-:W-:-:S07]  /*0a40*/  IMAD.MOV.U32 R15, RZ, RZ, RZ ;  /* 0x000000ffff0f7224 */ /* 0x000fce00078e00ff */
.L_x_347:
        /* <DEDUP_REMOVED lines=27> */
[----:B------:R-:W-:-:S04]  /*0c00*/  IMAD.WIDE.U32 R10, R6, 0x5, RZ ;  /* 0x00000005060a7825 */ /* 0x000fc800078e00ff */
        /* <DEDUP_REMOVED lines=15> */
.L_x_346:
[----:B------:R-:W-:Y:S05]  /*0d00*/  BSYNC.RECONVERGENT B3 ;  /* 0x0000000000037941 */ /* 0x000fea0003800200 */
.L_x_345:
[----:B------:R-:W-:Y:S01]  /*0d10*/  ISETP.GT.U32.AND.EX P0, PT, R13, RZ, PT, P0 ;  /* 0x000000ff0d00720c */ /* 0x000fe20003f04100 */
[----:B------:R-:W-:Y:S01]  /*0d20*/  IMAD.MOV.U32 R17, RZ, RZ, R4 ;  /* 0x000000ffff117224 */ /* 0x000fe200078e0004 */
[--C-:B------:R-:W-:Y:S02]  /*0d30*/  SHF.R.U64 R0, R0, 0x1, R13.reuse ;  /* 0x0000000100007819 */ /* 0x100fe4000000120d */
[----:B------:R-:W-:Y:S02]  /*0d40*/  SHF.R.U32.HI R13, RZ, 0x1, R13 ;  /* 0x00000001ff0d7819 */ /* 0x000fe4000001160d */
[----:B------:R-:W-:-:S07]  /*0d50*/  IADD3 R12, PT, PT, R5, -R9, R2 ;  /* 0x80000009050c7210 */ /* 0x000fce0007ffe002 */
[----:B------:R-:W-:Y:S05]  /*0d60*/  @P0 BRA `(.L_x_347) ;  /* 0xfffffffc00380947 */ /* 0x000fea000383ffff */
[----:B------:R-:W-:Y:S05]  /*0d70*/  BSYNC.RECONVERGENT B2 ;  /* 0x0000000000027941 */ /* 0x000fea0003800200 */
.L_x_344:
[----:B------:R-:W-:-:S04]  /*0d80*/  IMAD.HI.U32 R5, R14, 0x3, RZ ;  /* 0x000000030e057827 */ /* 0x000fc800078e00ff */
[----:B------:R-:W-:-:S05]  /*0d90*/  IMAD.IADD R0, R14, 0x1, -R5 ;  /* 0x000000010e007824 */ /* 0x000fca00078e0a05 */
[----:B------:R-:W-:-:S04]  /*0da0*/  LEA.HI R0, R0, R5, RZ, 0x1f ;  /* 0x0000000500007211 */ /* 0x000fc800078ff8ff */
[----:B------:R-:W-:-:S05]  /*0db0*/  SHF.R.U32.HI R5, RZ, 0x1e, R0 ;  /* 0x0000001eff057819 */ /* 0x000fca0000011600 */
[----:B------:R-:W-:-:S07]  /*0dc0*/  IMAD R14, R5, -0x7fffffff, R14 ;  /* 0x80000001050e7824 */ /* 0x000fce00078e020e */
.L_x_343:
[----:B------:R-:W-:Y:S05]  /*0dd0*/  BSYNC.RECONVERGENT B1 ;  /* 0x0000000000017941 */ /* 0x000fea0003800200 */
.L_x_342:
[----:B------:R-:W-:Y:S01]  /*0de0*/  IMAD.HI.U32 R0, R14, -0x4370ec6f, RZ ;  /* 0xbc8f13910e007827 */ /* 0x000fe200078e00ff */
[----:B------:R-:W0:Y:S01]  /*0df0*/  MUFU.RCP64H R7, 2.14748262400000000000e+09 ;  /* 0x41dfffff00077908 */ /* 0x000e220000001800 */
[----:B------:R-:W-:Y:S01]  /*0e00*/  MOV R5, 0x41dfffff ;  /* 0x41dfffff00057802 */ /* 0x000fe20000000f00 */
[----:B------:R-:W-:Y:S01]  /*0e10*/  BSSY.RECONVERGENT B1, `(.L_x_348) ;  /* 0x000001e000017945 */ /* 0x000fe20003800200 */
[----:B------:R-:W-:Y:S01]  /*0e20*/  IMAD.MOV.U32 R4, RZ, RZ, -0x800000 ;  /* 0xff800000ff047424 */ /* 0x000fe200078e00ff */
        /* <DEDUP_REMOVED lines=26> */
[----:B------:R-:W-:Y:S01]  /*0fd0*/  MOV R4, R16 ;  /* 0x0000001000047202 */ /* 0x000fe20000000f00 */
[----:B------:R-:W-:-:S07]  /*0fe0*/  IMAD.MOV.U32 R5, RZ, RZ, R17 ;  /* 0x000000ffff057224 */ /* 0x000fce00078e0011 */
.L_x_349:
[----:B------:R-:W-:Y:S05]  /*0ff0*/  BSYNC.RECONVERGENT B1 ;  /* 0x0000000000017941 */ /* 0x000fea0003800200 */
.L_x_348:
[----:B------:R-:W0:Y:S01]  /*1000*/  LDCU.64 UR14, c[0x0][0x388] ;  /* 0x00007100ff0e77ac */ /* 0x000e220008000a00 */
[----:B------:R-:W-:-:S04]  /*1010*/  IMAD.MOV.U32 R6, RZ, RZ, 0x8 ;  /* 0x00000008ff067424 */ /* 0x000fc800078e00ff */
[----:B------:R-:W-:Y:S01]  /*1020*/  IMAD.WIDE R6, R25, R6, UR6 ;  /* 0x0000000619067e25 */ /* 0x000fe2000f8e0206 */
[----:B0-----:R-:W-:-:S07]  /*1030*/  DFMA R4, R22, R4, UR14 ;  /* 0x0000000e16047e2b */ /* 0x001fce0008000004 */
[----:B------:R0:W-:Y:S04]  /*1040*/  STG.E.64 desc[UR12][R6.64], R4 ;  /* 0x0000000406007986 */ /* 0x0001e8000c101b0c */
.L_x_341:
[----:B------:R-:W-:Y:S05]  /*1050*/  BSYNC.RECONVERGENT B0 ;  /* 0x0000000000007941 */ /* 0x000fea0003800200 */
.L_x_340:
[----:B------:R-:W-:Y:S05]  /*1060*/  BRA.U UP0, `(.L_x_350) ;  /* 0xfffffff900307547 */ /* 0x000fea000b83ffff */
[----:B------:R-:W-:Y:S05]  /*1070*/  EXIT ;  /* 0x000000000000794d */ /* 0x000fea0003800000 */
        .weak           $__internal_5_$__cuda_sm20_div_rn_f64_full
        .type           $__internal_5_$__cuda_sm20_div_rn_f64_full,@function
        .size           $__internal_5_$__cuda_sm20_div_rn_f64_full,(.L_x_1941 - $__internal_5_$__cuda_sm20_div_rn_f64_full)
$__internal_5_$__cuda_sm20_div_rn_f64_full:
[C---:B------:R-:W-:Y:S01]  /*1080*/  FSETP.GEU.AND P0, PT, |R3|.reuse, 1.469367938527859385e-39, PT ;  /* 0x001000000300780b */ /* 0x040fe20003f0e200 */
[----:B------:R-:W-:Y:S01]  /*1090*/  IMAD.U32 R10, RZ, RZ, UR5 ;  /* 0x00000005ff0a7e24 */ /* 0x000fe2000f8e00ff */
[----:B------:R-:W-:Y:S01]  /*10a0*/  MOV R11, R3 ;  /* 0x00000003000b7202 */ /* 0x000fe20000000f00 */
        /* <DEDUP_REMOVED lines=9> */
[----:B------:R-:W-:-:S03]  /*1140*/  @!P0 DMUL R8, R10, 8.98846567431157953865e+307 ;  /* 0x7fe000000a088828 */ /* 0x000fc60000000000 */
[----:B------:R-:W-:-:S03]  /*1150*/  ISETP.GE.U32.AND P1, PT, R2, R6, PT ;  /* 0x000000060200720c */ /* 0x000fc60003f26070 */
[----:B------:R-:W0:Y:S01]  /*1160*/  MUFU.RCP64H R15, R9 ;  /* 0x00000009000f7308 */ /* 0x000e220000001800 */
[----:B------:R-:W-:Y:S02]  /*1170*/  @!P2 LOP3.LUT R5, R11, 0x7ff00000, RZ, 0xc0, !PT ;  /* 0x7ff000000b05a812 */ /* 0x000fe400078ec0ff */
[----:B------:R-:W-:Y:S02]  /*1180*/  @!P2 MOV R20, RZ ;  /* 0x000000ff0014a202 */ /* 0x000fe40000000f00 */
[----:B------:R-:W-:Y:S02]  /*1190*/  @!P2 ISETP.GE.U32.AND P3, PT, R2, R5, PT ;  /* 0x000000050200a20c */ /* 0x000fe40003f66070 */
[----:B------:R-:W-:Y:S02]  /*11a0*/  @!P0 LOP3.LUT R6, R9, 0x7ff00000, RZ, 0xc0, !PT ;  /* 0x7ff0000009068812 */ /* 0x000fe400078ec0ff */
[----:B------:R-:W-:-:S04]  /*11b0*/  @!P2 SEL R5, R4, 0x63400000, !P3 ;  /* 0x634000000405a807 */ /* 0x000fc80005800000 */
[----:B------:R-:W-:Y:S01]  /*11c0*/  @!P2 LOP3.LUT R5, R5, 0x80000000, R13, 0xf8, !PT ;  /* 0x800000000505a812 */ /* 0x000fe200078ef80d */
[----:B0-----:R-:W-:-:S03]  /*11d0*/  DFMA R18, R14, -R8, 1 ;  /* 0x3ff000000e12742b */ /* 0x001fc60000000808 */
[----:B------:R-:W-:Y:S01]  /*11e0*/  @!P2 LOP3.LUT R21, R5, 0x100000, RZ, 0xfc, !PT ;  /* 0x001000000515a812 */ /* 0x000fe200078efcff */
[----:B------:R-:W-:-:S04]  /*11f0*/  IMAD.MOV.U32 R5, RZ, RZ, R2 ;  /* 0x000000ffff057224 */ /* 0x000fc800078e0002 */
        /* <DEDUP_REMOVED lines=22> */
[----:B------:R-:W-:-:S03]  /*1360*/  IMAD.MOV.U32 R4, RZ, RZ, RZ ;  /* 0x000000ffff047224 */ /* 0x000fc600078e00ff */
        /* <DEDUP_REMOVED lines=11> */
[----:B------:R-:W-:Y:S01]  /*1420*/  IADD3 R7, PT, PT, -R2, RZ, RZ ;  /* 0x000000ff02077210 */ /* 0x000fe20007ffe1ff */
[----:B------:R-:W-:Y:S01]  /*1430*/  IMAD.MOV.U32 R6, RZ, RZ, RZ ;  /* 0x000000ffff067224 */ /* 0x000fe200078e00ff */
[----:B------:R-:W-:-:S05]  /*1440*/  DMUL.RP R4, R20, R4 ;  /* 0x0000000414047228 */ /* 0x000fca0000008000 */
[----:B------:R-:W-:-:S05]  /*1450*/  DFMA R6, R16, -R6, R20 ;  /* 0x800000061006722b */ /* 0x000fca0000000014 */
[----:B------:R-:W-:Y:S02]  /*1460*/  LOP3.LUT R11, R5, R11, RZ, 0x3c, !PT ;  /* 0x0000000b050b7212 */ /* 0x000fe400078e3cff */
[----:B------:R-:W-:-:S04]  /*1470*/  IADD3 R6, PT, PT, -R2, -0x43300000, RZ ;  /* 0xbcd0000002067810 */ /* 0x000fc80007ffe1ff */
[----:B------:R-:W-:-:S04]  /*1480*/  FSETP.NEU.AND P0, PT, |R7|, R6, PT ;  /* 0x000000060700720b */ /* 0x000fc80003f0d200 */
[----:B------:R-:W-:Y:S02]  /*1490*/  FSEL R16, R4, R16, !P0 ;  /* 0x0000001004107208 */ /* 0x000fe40004000000 */
[----:B------:R-:W-:Y:S01]  /*14a0*/  FSEL R17, R11, R17, !P0 ;  /* 0x000000110b117208 */ /* 0x000fe20004000000 */
[----:B------:R-:W-:Y:S06]  /*14b0*/  BRA `(.L_x_353) ;  /* 0x0000000000547947 */ /* 0x000fec0003800000 */
.L_x_352:
        /* <DEDUP_REMOVED lines=16> */
.L_x_355:
[----:B------:R-:W-:Y:S01]  /*15c0*/  LOP3.LUT R17, R11, 0x80000, RZ, 0xfc, !PT ;  /* 0x000800000b117812 */ /* 0x000fe200078efcff */
[----:B------:R-:W-:Y:S01]  /*15d0*/  IMAD.MOV.U32 R16, RZ, RZ, R10 ;  /* 0x000000ffff107224 */ /* 0x000fe200078e000a */
[----:B------:R-:W-:Y:S06]  /*15e0*/  BRA `(.L_x_353) ;  /* 0x0000000000087947 */ /* 0x000fec0003800000 */
.L_x_354:
[----:B------:R-:W-:Y:S02]  /*15f0*/  LOP3.LUT R17, R13, 0x80000, RZ, 0xfc, !PT ;  /* 0x000800000d117812 */ /* 0x000fe400078efcff */
[----:B------:R-:W-:-:S07]  /*1600*/  MOV R16, R12 ;  /* 0x0000000c00107202 */ /* 0x000fce0000000f00 */
.L_x_353:
[----:B------:R-:W-:Y:S05]  /*1610*/  BSYNC.RECONVERGENT B2 ;  /* 0x0000000000027941 */ /* 0x000fea0003800200 */
.L_x_351:
[----:B------:R-:W-:Y:S02]  /*1620*/  IMAD.MOV.U32 R4, RZ, RZ, R0 ;  /* 0x000000ffff047224 */ /* 0x000fe400078e0000 */
[----:B------:R-:W-:-:S04]  /*1630*/  IMAD.MOV.U32 R5, RZ, RZ, 0x0 ;  /* 0x00000000ff057424 */ /* 0x000fc800078e00ff */
[----:B------:R-:W-:Y:S05]  /*1640*/  RET.REL.NODEC R4 `(_ZN3cub18CUB_300001_SM_10006detail9transform16transform_kernelINS2_10policy_hubILb1EN4cuda3std3__45tupleIJN6thrust24THRUST_300001_SM_1000_NS17counting_iteratorIjNSA_11use_defaultESC_SC_EEEEEE10policy1000Ei3prgNSA_6detail15normal_iteratorINSA_10device_ptrIdEEEEJSD_EEEvT0_iT1_T2_DpNS2_10kernel_argIT3_EE) ;  /* 0xffffffe8046c7950 */ /* 0x000fea0003c3ffff */
.L_x_356:
        /* <DEDUP_REMOVED lines=11> */
.L_x_1941:


//--------------------- .text._ZN3cub18CUB_300001_SM_10006detail8for_each13static_kernelINS2_12policy_hub_t12policy_500_tEmN6thrust24THRUST_300001_SM_1000_NS8cuda_cub20__uninitialized_fill7functorINS7_10device_ptrIdEEdEEEEvT0_T1_ --------------------------
	.section	.text._ZN3cub18CUB_300001_SM_10006detail8for_each13static_kernelINS2_12policy_hub_t12policy_500_tEmN6thrust24THRUST_300001_SM_1000_NS8cuda_cub20__uninitialized_fill7functorINS7_10device_ptrIdEEdEEEEvT0_T1_,"ax",@progbits
	.align	128
        .global         _ZN3cub18CUB_300001_SM_10006detail8for_each13static_kernelINS2_12policy_hub_t12policy_500_tEmN6thrust24THRUST_300001_SM_1000_NS8cuda_cub20__uninitialized_fill7functorINS7_10device_ptrIdEEdEEEEvT0_T1_
        .type           _ZN3cub18CUB_300001_SM_10006detail8for_each13static_kernelINS2_12policy_hub_t12policy_500_tEmN6thrust24THRUST_300001_SM_1000_NS8cuda_cub20__uninitialized_fill7functorINS7_10device_ptrIdEEdEEEEvT0_T1_,@function
        .size           _ZN3cub18CUB_300001_SM_10006detail8for_each13static_kernelINS2_12policy_hub_t12policy_500_tEmN6thrust24THRUST_300001_SM_1000_NS8cuda_cub20__uninitialized_fill7functorINS7_10device_ptrIdEEdEEEEvT0_T1_,(.L_x_1955 - _ZN3cub18CUB_300001_SM_10006detail8for_each13static_kernelINS2_12policy_hub_t12policy_500_tEmN6thrust24THRUST_300001_SM_1000_NS8cuda_cub20__uninitialized_fill7functorINS7_10device_ptrIdEEdEEEEvT0_T1_)
        .other          _ZN3cub18CUB_300001_SM_10006detail8for_each13static_kernelINS2_12policy_hub_t12policy_500_tEmN6thrust24THRUST_300001_SM_1000_NS8cuda_cub20__uninitialized_fill7functorINS7_10device_ptrIdEEdEEEEvT0_T1_,@"STO_CUDA_ENTRY STV_DEFAULT"
_ZN3cub18CUB_300001_SM_10006detail8for_each13static_kernelINS2_12policy_hub_t12policy_500_tEmN6thrust24THRUST_300001_SM_1000_NS8cuda_cub20__uninitialized_fill7functorINS7_10device_ptrIdEEdEEEEvT0_T1_:
.text._ZN3cub18CUB_300001_SM_10006detail8for_each13static_kernelINS2_12policy_hub_t12policy_500_tEmN6thrust24THRUST_300001_SM_1000_NS8cuda_cub20__uninitialized_fill7functorINS7_10device_ptrIdEEdEEEEvT0_T1_:
[----:B------:R-:W-:Y:S08]  /*0000*/  LDC R1, c[0x0][0x37c] ;  /* 0x0000df00ff017b82 */ /* 0x000ff00000000800 */
[----:B------:R-:W0:Y:S01]  /*0010*/  S2UR UR4, SR_CTAID.X ;  /* 0x00000000000479c3 */ /* 0x000e220000002500 */
[----:B------:R-:W1:Y:S01]  /*0020*/  LDCU.64 UR6, c[0x0][0x380] ;  /* 0x00007000ff0677ac */ /* 0x000e620008000a00 */
[----:B------:R-:W2:Y:S01]  /*0030*/  LDCU.64 UR8, c[0x0][0x358] ;  /* 0x00006b00ff0877ac */ /* 0x000ea20008000a00 */
[----:B0-----:R-:W-:-:S04]  /*0040*/  UIMAD.WIDE.U32 UR4, UR4, 0x200, URZ ;  /* 0x00000200040478a5 */ /* 0x001fc8000f8e00ff */
[----:B-1----:R-:W-:-:S04]  /*0050*/  UIADD3 UR6, UP0, UPT, -UR4, UR6, URZ ;  /* 0x0000000604067290 */ /* 0x002fc8000ff1e1ff */
[----:B------:R-:W-:Y:S02]  /*0060*/  UIADD3.X UR7, UPT, UPT, ~UR5, UR7, URZ, UP0, !UPT ;  /* 0x0000000705077290 */ /* 0x000fe400087fe5ff */
[----:B------:R-:W-:-:S04]  /*0070*/  UISETP.GE.U32.AND UP0, UPT, UR6, 0x200, UPT ;  /* 0x000002000600788c */ /* 0x000fc8000bf06070 */
[----:B------:R-:W-:-:S09]  /*0080*/  UISETP.GE.U32.AND.EX UP0, UPT, UR7, URZ, UPT, UP0 ;  /* 0x000000ff0700728c */ /* 0x000fd2000bf06100 */
[----:B--2---:R-:W-:Y:S05]  /*0090*/  BRA.U !UP0, `(.L_x_357) ;  /* 0x0000000108287547 */ /* 0x004fea000b800000 */
[----:B------:R-:W0:Y:S01]  /*00a0*/  S2R R0, SR_TID.X ;  /* 0x0000000000007919 */ /* 0x000e220000002100 */
[----:B------:R-:W1:Y:S01]  /*00b0*/  LDCU.64 UR6, c[0x0][0x388] ;  /* 0x00007100ff0677ac */ /* 0x000e620008000a00 */
[----:B------:R-:W2:Y:S01]  /*00c0*/  LDC.64 R4, c[0x0][0x390] ;  /* 0x0000e400ff047b82 */ /* 0x000ea20000000a00 */
[----:B0-----:R-:W-:-:S05]  /*00d0*/  IADD3 R0, P0, PT, R0, UR4, RZ ;  /* 0x0000000400007c10 */ /* 0x001fca000ff1e0ff */
[----:B------:R-:W-:Y:S01]  /*00e0*/  IMAD.X R3, RZ, RZ, UR5, P0 ;  /* 0x00000005ff037e24 */ /* 0x000fe200080e06ff */
[----:B-1----:R-:W-:-:S04]  /*00f0*/  LEA R2, P0, R0, UR6, 0x3 ;  /* 0x0000000600027c11 */ /* 0x002fc8000f8018ff */
[----:B------:R-:W-:-:S05]  /*0100*/  LEA.HI.X R3, R0, UR7, R3, 0x3, P0 ;  /* 0x0000000700037c11 */ /* 0x000fca00080f1c03 */
[----:B--2---:R-:W-:Y:S04]  /*0110*/  STG.E.64 desc[UR8][R2.64], R4 ;  /* 0x0000000402007986 */ /* 0x004fe8000c101b08 */
[----:B------:R-:W-:Y:S01]  /*0120*/  STG.E.64 desc[UR8][R2.64+0x800], R4 ;  /* 0x0008000402007986 */ /* 0x000fe2000c101b08 */
[----:B------:R-:W-:Y:S05]  /*0130*/  EXIT ;  /* 0x000000000000794d */ /* 0x000fea0003800000 */
.L_x_357:
[----:B------:R-:W0:Y:S01]  /*0140*/  S2R R0, SR_TID.X ;  /* 0x0000000000007919 */ /* 0x000e220000002100 */
[----:B------:R-:W-:Y:S01]  /*0150*/  IMAD.U32 R2, RZ, RZ, UR7 ;  /* 0x00000007ff027e24 */ /* 0x000fe2000f8e00ff */
[----:B------:R-:W1:Y:S01]  /*0160*/  LDCU.64 UR10, c[0x0][0x388] ;  /* 0x00007100ff0a77ac */ /* 0x000e620008000a00 */
[----:B------:R-:W-:Y:S01]  /*0170*/  IMAD.U32 R6, RZ, RZ, UR7 ;  /* 0x00000007ff067e24 */ /* 0x000fe2000f8e00ff */
[----:B0-----:R-:W-:-:S04]  /*0180*/  ISETP.LT.U32.AND P0, PT, R0, UR6, PT ;  /* 0x0000000600007c0c */ /* 0x001fc8000bf01070 */
[----:B------:R-:W-:Y:S01]  /*0190*/  ISETP.GT.U32.AND.EX P0, PT, R2, RZ, PT, P0 ;  /* 0x000000ff0200720c */ /* 0x000fe20003f04100 */
[C---:B------:R-:W-:Y:S01]  /*01a0*/  VIADD R2, R0.reuse, 0x100 ;  /* 0x0000010000027836 */ /* 0x040fe20000000000 */
[----:B------:R-:W-:-:S04]  /*01b0*/  IADD3 R0, P2, PT, R0, UR4, RZ ;  /* 0x0000000400007c10 */ /* 0x000fc8000ff5e0ff */
[----:B------:R-:W-:Y:S01]  /*01c0*/  ISETP.LT.U32.AND P1, PT, R2, UR6, PT ;  /* 0x0000000602007c0c */ /* 0x000fe2000bf21070 */
[----:B------:R-:W-:Y:S01]  /*01d0*/  IMAD.X R3, RZ, RZ, UR5, P2 ;  /* 0x00000005ff037e24 */ /* 0x000fe200090e06ff */
[----:B-1----:R-:W-:Y:S02]  /*01e0*/  LEA R2, P2, R0, UR10, 0x3 ;  /* 0x0000000a00027c11 */ /* 0x002fe4000f8418ff */
[----:B------:R-:W-:Y:S02]  /*01f0*/  ISETP.GT.U32.AND.EX P1, PT, R6, RZ, PT, P1 ;  /* 0x000000ff0600720c */ /* 0x000fe40003f24110 */
[----:B------:R-:W-:Y:S01]  /*0200*/  LEA.HI.X R3, R0, UR11, R3, 0x3, P2 ;  /* 0x0000000b00037c11 */ /* 0x000fe200090f1c03 */
[----:B------:R-:W0:Y:S04]  /*0210*/  @P0 LDC.64 R4, c[0x0][0x390] ;  /* 0x0000e400ff040b82 */ /* 0x000e280000000a00 */
[----:B0-----:R0:W-:Y:S06]  /*0220*/  @P0 STG.E.64 desc[UR8][R2.64], R4 ;  /* 0x0000000402000986 */ /* 0x0011ec000c101b08 */
[----:B------:R-:W-:Y:S05]  /*0230*/  @!P1 EXIT ;  /* 0x000000000000994d */ /* 0x000fea0003800000 */
[----:B0-----:R-:W0:Y:S02]  /*0240*/  LDC.64 R4, c[0x0][0x390] ;  /* 0x0000e400ff047b82 */ /* 0x001e240000000a00 */
[----:B0-----:R-:W-:Y:S01]  /*0250*/  STG.E.64 desc[UR8][R2.64+0x800], R4 ;  /* 0x0008000402007986 */ /* 0x001fe2000c101b08 */
[----:B------:R-:W-:Y:S05]  /*0260*/  EXIT ;  /* 0x000000000000794d */ /* 0x000fea0003800000 */
.L_x_358:
        /* <DEDUP_REMOVED lines=9> */
.L_x_1955:


//--------------------- .text._ZN3cub18CUB_300001_SM_10006detail11EmptyKernelIvEEvv --------------------------
	.section	.text._ZN3cub18CUB_300001_SM_10006detail11EmptyKernelIvEEvv,"ax",@progbits
	.align	128
        .global         _ZN3cub18CUB_300001_SM_10006detail11EmptyKernelIvEEvv
        .type           _ZN3cub18CUB_300001_SM_10006detail11EmptyKernelIvEEvv,@function
        .size           _ZN3cub18CUB_300001_SM_10006detail11EmptyKernelIvEEvv,(.L_x_1956 - _ZN3cub18CUB_300001_SM_10006detail11EmptyKernelIvEEvv)
        .other          _ZN3cub18CUB_300001_SM_10006detail11EmptyKernelIvEEvv,@"STO_CUDA_ENTRY STV_DEFAULT"
_ZN3cub18CUB_300001_SM_10006detail11EmptyKernelIvEEvv:
.text._ZN3cub18CUB_300001_SM_10006detail11EmptyKernelIvEEvv:
[----:B------:R-:W-:Y:S01]  /*0000*/  LDC R1, c[0x0][0x37c] ;  /* 0x0000df00ff017b82 */ /* 0x000fe20000000800 */
[----:B------:R-:W-:Y:S05]  /*0010*/  EXIT ;  /* 0x000000000000794d */ /* 0x000fea0003800000 */
.L_x_359:
        /* <DEDUP_REMOVED lines=14> */
.L_x_1956:


//--------------------- .text._ZN6thrust24THRUST_300001_SM_1000_NS8cuda_cub4core6detail13_kernel_agentINS1_8__reduce11ReduceAgentIPN4cuda3std3__45tupleIJdlEEESC_SB_lNS1_9__extrema9arg_min_fIdlNS9_4lessIdEEEEEEJSC_SC_iSH_EEEvDpT0_ --------------------------
	.section	.text._ZN6thrust24THRUST_300001_SM_1000_NS8cuda_cub4core6detail13_kernel_agentINS1_8__reduce11ReduceAgentIPN4cuda3std3__45tupleIJdlEEESC_SB_lNS1_9__extrema9arg_min_fIdlNS9_4lessIdEEEEEEJSC_SC_iSH_EEEvDpT0_,"ax",@progbits
	.align	128
        .global         _ZN6thrust24THRUST_300001_SM_1000_NS8cuda_cub4core6detail13_kernel_agentINS1_8__reduce11ReduceAgentIPN4cuda3std3__45tupleIJdlEEESC_SB_lNS1_9__extrema9arg_min_fIdlNS9_4lessIdEEEEEEJSC_SC_iSH_EEEvDpT0_
        .type           _ZN6thrust24THRUST_300001_SM_1000_NS8cuda_cub4core6detail13_kernel_agentINS1_8__reduce11ReduceAgentIPN4cuda3std3__45tupleIJdlEEESC_SB_lNS1_9__extrema9arg_min_fIdlNS9_4lessIdEEEEEEJSC_SC_iSH_EEEvDpT0_,@function
        .size           _ZN6thrust24THRUST_300001_SM_1000_NS8cuda_cub4core6detail13_kernel_agentINS1_8__reduce11ReduceAgentIPN4cuda3std3__45tupleIJdlEEESC_SB_lNS1_9__extrema9arg_min_fIdlNS9_4lessIdEEEEEEJSC_SC_iSH_EEEvDpT0_,(.L_x_1957 - _ZN6thrust24THRUST_300001_SM_1000_NS8cuda_cub4core6detail13_kernel_agentINS1_8__reduce11ReduceAgentIPN4cuda3std3__45tupleIJdlEEESC_SB_lNS1_9__extrema9arg_min_fIdlNS9_4lessIdEEEEEEJSC_SC_iSH_EEEvDpT0_)
        .other          _ZN6thrust24THRUST_300001_SM_1000_NS8cuda_cub4core6detail13_kernel_agentINS1_8__reduce11ReduceAgentIPN4cuda3std3__45tupleIJdlEEESC_SB_lNS1_9__extrema9arg_min_fIdlNS9_4lessIdEEEEEEJSC_SC_iSH_EEEvDpT0_,@"STO_CUDA_ENTRY STV_DEFAULT"
_ZN6thrust24THRUST_300001_SM_1000_NS8cuda_cub4core6detail13_kernel_agentINS1_8__reduce11ReduceAgentIPN4cuda3std3__45tupleIJdlEEESC_SB_lNS1_9__extrema9arg_min_fIdlNS9_4lessIdEEEEEEJSC_SC_iSH_EEEvDpT0_:
.text._ZN6thrust24THRUST_300001_SM_1000_NS8cuda_cub4core6detail13_kernel_agentINS1_8__reduce11ReduceAgentIPN4cuda3std3__45tupleIJdlEEESC_SB_lNS1_9__extrema9arg_min_fIdlNS9_4lessIdEEEEEEJSC_SC_iSH_EEEvDpT0_:
[----:B------:R-:W-:Y:S01]  /*0000*/  LDC R1, c[0x0][0x37c] ;  /* 0x0000df00ff017b82 */ /* 0x000fe20000000800 */
[----:B------:R-:W0:Y:S02]  /*0010*/  LDCU UR8, c[0x0][0x390] ;  /* 0x00007200ff0877ac */ /* 0x000e240008000800 */
[----:B0-----:R-:W-:-:S13]  /*0020*/  ISETP.NE.AND P0, PT, RZ, UR8, PT ;  /* 0x00000008ff007c0c */ /* 0x001fda000bf05270 */
[----:B------:R-:W-:Y:S05]  /*0030*/  @!P0 EXIT ;  /* 0x000000000000894d */ /* 0x000fea0003800000 */
[----:B------:R-:W-:Y:S01]  /*0040*/  UISETP.GT.AND UP0, UPT, UR8, 0x4ff, UPT ;  /* 0x000004ff0800788c */ /* 0x000fe2000bf04270 */
[----:B------:R-:W-:Y:S01]  /*0050*/  BSSY.RECONVERGENT B0, `(.L_x_360) ;  /* 0x0000741000007945 */ /* 0x000fe20003800200 */
[----:B------:R-:W0:Y:S07]  /*0060*/  LDCU.64 UR10, c[0x0][0x358] ;  /* 0x00006b00ff0a77ac */ /* 0x000e2e0008000a00 */
[----:B------:R-:W-:Y:S05]  /*0070*/  BRA.U UP0, `(.L_x_361) ;  /* 0x0000003500907547 */ /* 0x000fea000b800000 */
[----:B------:R-:W1:Y:S01]  /*0080*/  S2R R0, SR_TID.X ;  /* 0x0000000000007919 */ /* 0x000e620000002100 */
[----:B------:R-:W2:Y:S01]  /*0090*/  LDCU UR4, c[0x0][0x390] ;  /* 0x00007200ff0477ac */ /* 0x000ea20008000800 */
[----:B------:R-:W-:Y:S01]  /*00a0*/  BSSY.RECONVERGENT B1, `(.L_x_362) ;  /* 0x000000b000017945 */ /* 0x000fe20003800200 */
[----:B------:R-:W-:Y:S02]  /*00b0*/  CS2R R2, SRZ ;  /* 0x0000000000027805 */ /* 0x000fe4000001ff00 */
[----:B------:R-:W-:Y:S02]  /*00c0*/  CS2R R4, SRZ ;  /* 0x0000000000047805 */ /* 0x000fe4000001ff00 */
[----:B-1----:R-:W-:Y:S01]  /*00d0*/  ISETP.GE.AND P0, PT, R0, UR8, PT ;  /* 0x0000000800007c0c */ /* 0x002fe2000bf06270 */
[----:B------:R-:W-:-:S12]  /*00e0*/  IMAD.MOV.U32 R6, RZ, RZ, R0 ;  /* 0x000000ffff067224 */ /* 0x000fd800078e0000 */
[----:B--2---:R-:W-:Y:S05]  /*00f0*/  @P0 BRA `(.L_x_363) ;  /* 0x0000000000140947 */ /* 0x004fea0003800000 */
[----:B------:R-:W1:Y:S02]  /*0100*/  LDC.64 R8, c[0x0][0x380] ;  /* 0x0000e000ff087b82 */ /* 0x000e640000000a00 */
[----:B-1----:R-:W-:-:S05]  /*0110*/  IMAD.WIDE.U32 R8, R0, 0x10, R8 ;  /* 0x0000001000087825 */ /* 0x002fca00078e0008 */
[----:B0-----:R1:W5:Y:S04]  /*0120*/  LDG.E.64.CONSTANT R2, desc[UR10][R8.64] ;  /* 0x0000000a08027981 */ /* 0x001368000c1e9b00 */
[----:B------:R1:W5:Y:S01]  /*0130*/  LDG.E.64.CONSTANT R4, desc[UR10][R8.64+0x8] ;  /* 0x0000080a08047981 */ /* 0x000362000c1e9b00 */
[----:B------:R-:W-:-:S07]  /*0140*/  VIADD R6, R0, 0x100 ;  /* 0x0000010000067836 */ /* 0x000fce0000000000 */
.L_x_363:
[----:B0-----:R-:W-:Y:S05]  /*0150*/  BSYNC.RECONVERGENT B1 ;  /* 0x0000000000017941 */ /* 0x001fea0003800200 */
.L_x_362:
[----:B------:R-:W-:Y:S01]  /*0160*/  ISETP.GE.AND P0, PT, R6, UR8, PT ;  /* 0x0000000806007c0c */ /* 0x000fe2000bf06270 */
[----:B------:R-:W-:-:S12]  /*0170*/  BSSY.RECONVERGENT B1, `(.L_x_364) ;  /* 0x0000093000017945 */ /* 0x000fd80003800200 */
[----:B------:R-:W-:Y:S05]  /*0180*/  @P0 BRA `(.L_x_365) ;  /* 0x0000000800440947 */ /* 0x000fea0003800000 */
[----:B------:R-:W-:Y:S01]  /*0190*/  LOP3.LUT R7, RZ, R6, RZ, 0x33, !PT ;  /* 0x00000006ff077212 */ /* 0x000fe200078e33ff */
[----:B------:R-:W-:Y:S04]  /*01a0*/  BSSY.RECONVERGENT B2, `(.L_x_366) ;  /* 0x000002a000027945 */ /* 0x000fe80003800200 */
[----:B------:R-:W-:-:S05]  /*01b0*/  VIADD R16, R7, UR8 ;  /* 0x0000000807107c36 */ /* 0x000fca0008000000 */
[----:B------:R-:W-:-:S04]  /*01c0*/  LOP3.LUT R7, R16, 0x300, RZ, 0xc0, !PT ;  /* 0x0000030010077812 */ /* 0x000fc800078ec0ff */
[----:B------:R-:W-:-:S13]  /*01d0*/  ISETP.NE.AND P0, PT, R7, 0x300, PT ;  /* 0x000003000700780c */ /* 0x000fda0003f05270 */
[----:B------:R-:W-:Y:S05]  /*01e0*/  @!P0 BRA `(.L_x_367) ;  /* 0x0000000000948947 */ /* 0x000fea0003800000 */
[----:B-1----:R-:W0:Y:S01]  /*01f0*/  LDC.64 R8, c[0x0][0x380] ;  /* 0x0000e000ff087b82 */ /* 0x002e220000000a00 */
[----:B------:R-:W-:-:S04]  /*0200*/  LEA.HI R7, R16, 0x1, RZ, 0x18 ;  /* 0x0000000110077811 */ /* 0x000fc800078fc0ff */
[----:B------:R-:W-:-:S05]  /*0210*/  LOP3.LUT R7, R7, 0x3, RZ, 0xc0, !PT ;  /* 0x0000000307077812 */ /* 0x000fca00078ec0ff */
[----:B------:R-:W-:Y:S02]  /*0220*/  IMAD.MOV R7, RZ, RZ, -R7 ;  /* 0x000000ffff077224 */ /* 0x000fe400078e0a07 */
[----:B0-----:R-:W-:-:S04]  /*0230*/  IMAD.WIDE.U32 R8, R6, 0x10, R8 ;  /* 0x0000001006087825 */ /* 0x001fc800078e0008 */
[----:B------:R-:W-:-:S07]  /*0240*/  IMAD.MOV.U32 R14, RZ, RZ, R8 ;  /* 0x000000ffff0e7224 */ /* 0x000fce00078e0008 */
.L_x_370:
[----:B------:R-:W-:-:S05]  /*0250*/  IMAD.MOV.U32 R8, RZ, RZ, R14 ;  /* 0x000000ffff087224 */ /* 0x000fca00078e000e */
[----:B------:R-:W2:Y:S01]  /*0260*/  LDG.E.64.CONSTANT R10, desc[UR10][R8.64] ;  /* 0x0000000a080a7981 */ /* 0x000ea2000c1e9b00 */
[----:B------:R-:W-:Y:S01]  /*0270*/  VIADD R7, R7, 0x1 ;  /* 0x0000000107077836 */ /* 0x000fe20000000000 */
[----:B------:R-:W-:Y:S01]  /*0280*/  BSSY.RECONVERGENT B3, `(.L_x_368) ;  /* 0x0000018000037945 */ /* 0x000fe20003800200 */
[----:B------:R-:W-:-:S03]  /*0290*/  IADD3 R14, P3, PT, R8, 0x1000, RZ ;  /* 0x00001000080e7810 */ /* 0x000fc60007f7e0ff */
[----:B------:R-:W-:Y:S01]  /*02a0*/  ISETP.NE.AND P2, PT, R7, RZ, PT ;  /* 0x000000ff0700720c */ /* 0x000fe20003f45270 */
[----:B--2--5:R-:W-:-:S14]  /*02b0*/  DSETP.GEU.AND P0, PT, R2, R10, PT ;  /* 0x0000000a0200722a */ /* 0x024fdc0003f0e000 */
[----:B------:R-:W-:Y:S05]  /*02c0*/  @!P0 BRA `(.L_x_369) ;  /* 0x00000000004c8947 */ /* 0x000fea0003800000 */
[----:B------:R-:W2:Y:S01]  /*02d0*/  LDG.E.64.CONSTANT R12, desc[UR10][R8.64+0x8] ;  /* 0x0000080a080c7981 */ /* 0x000ea2000c1e9b00 */
[----:B------:R-:W-:Y:S01]  /*02e0*/  DSETP.GT.AND P0, PT, R2, R10, PT ;  /* 0x0000000a0200722a */ /* 0x000fe20003f04000 */
[----:B------:R-:W-:Y:S02]  /*02f0*/  IMAD.MOV.U32 R21, RZ, RZ, R5 ;  /* 0x000000ffff157224 */ /* 0x000fe400078e0005 */
[----:B------:R-:W-:Y:S02]  /*0300*/  IMAD.MOV.U32 R19, RZ, RZ, R4 ;  /* 0x000000ffff137224 */ /* 0x000fe400078e0004 */
[----:B------:R-:W-:Y:S02]  /*0310*/  IMAD.MOV.U32 R15, RZ, RZ, R2 ;  /* 0x000000ffff0f7224 */ /* 0x000fe400078e0002 */
[----:B------:R-:W-:Y:S02]  /*0320*/  IMAD.MOV.U32 R17, RZ, RZ, R3 ;  /* 0x000000ffff117224 */ /* 0x000fe400078e0003 */
[----:B------:R-:W-:-:S02]  /*0330*/  IMAD.MOV.U32 R2, RZ, RZ, R10 ;  /* 0x000000ffff027224 */ /* 0x000fc400078e000a */
[----:B------:R-:W-:Y:S02]  /*0340*/  IMAD.MOV.U32 R3, RZ, RZ, R11 ;  /* 0x000000ffff037224 */ /* 0x000fe400078e000b */
[----:B--2---:R-:W-:Y:S02]  /*0350*/  IMAD.MOV.U32 R4, RZ, RZ, R12 ;  /* 0x000000ffff047224 */ /* 0x004fe400078e000c */
[----:B------:R-:W-:Y:S01]  /*0360*/  IMAD.MOV.U32 R5, RZ, RZ, R13 ;  /* 0x000000ffff057224 */ /* 0x000fe200078e000d */
[----:B------:R-:W-:Y:S06]  /*0370*/  @P0 BRA `(.L_x_369) ;  /* 0x0000000000200947 */ /* 0x000fec0003800000 */
[CC--:B------:R-:W-:Y:S02]  /*0380*/  ISETP.LT.U32.AND P0, PT, R19.reuse, R12.reuse, PT ;  /* 0x0000000c1300720c */ /* 0x0c0fe40003f01070 */
[-C--:B------:R-:W-:Y:S02]  /*0390*/  ISETP.GE.U32.AND P1, PT, R19, R12.reuse, PT ;  /* 0x0000000c1300720c */ /* 0x080fe40003f26070 */
[CC--:B------:R-:W-:Y:S02]  /*03a0*/  ISETP.LT.AND.EX P0, PT, R21.reuse, R13.reuse, PT, P0 ;  /* 0x0000000d1500720c */ /* 0x0c0fe40003f01300 */
[-C--:B------:R-:W-:Y:S02]  /*03b0*/  ISETP.GE.AND.EX P1, PT, R21, R13.reuse, PT, P1 ;  /* 0x0000000d1500720c */ /* 0x080fe40003f26310 */
[----:B------:R-:W-:Y:S02]  /*03c0*/  SEL R4, R19, R12, P0 ;  /* 0x0000000c13047207 */ /* 0x000fe40000000000 */
[----:B------:R-:W-:-:S02]  /*03d0*/  SEL R5, R21, R13, P0 ;  /* 0x0000000d15057207 */ /* 0x000fc40000000000 */
[----:B------:R-:W-:Y:S02]  /*03e0*/  FSEL R2, R15, R10, !P1 ;  /* 0x0000000a0f027208 */ /* 0x000fe40004800000 */
[----:B------:R-:W-:-:S07]  /*03f0*/  FSEL R3, R17, R11, !P1 ;  /* 0x0000000b11037208 */ /* 0x000fce0004800000 */
.L_x_369:
[----:B------:R-:W-:Y:S05]  /*0400*/  BSYNC.RECONVERGENT B3 ;  /* 0x0000000000037941 */ /* 0x000fea0003800200 */
.L_x_368:
[----:B------:R-:W-:Y:S02]  /*0410*/  IMAD.X R9, RZ, RZ, R9, P3 ;  /* 0x000000ffff097224 */ /* 0x000fe400018e0609 */
[----:B------:R-:W-:Y:S01]  /*0420*/  VIADD R6, R6, 0x100 ;  /* 0x0000010006067836 */ /* 0x000fe20000000000 */
[----:B------:R-:W-:Y:S06]  /*0430*/  @P2 BRA `(.L_x_370) ;  /* 0xfffffffc00842947 */ /* 0x000fec000383ffff */
.L_x_367:
[----:B------:R-:W-:Y:S05]  /*0440*/  BSYNC.RECONVERGENT B2 ;  /* 0x0000000000027941 */ /* 0x000fea0003800200 */
.L_x_366:
[----:B-1----:R-:W0:Y:S01]  /*0450*/  LDC.64 R8, c[0x0][0x380] ;  /* 0x0000e000ff087b82 */ /* 0x002e220000000a00 */
[----:B------:R-:W-:-:S13]  /*0460*/  ISETP.GE.U32.AND P0, PT, R16, 0x300, PT ;  /* 0x000003001000780c */ /* 0x000fda0003f06070 */
[----:B------:R-:W-:Y:S05]  /*0470*/  @!P0 BRA `(.L_x_365) ;  /* 0x0000000400888947 */ /* 0x000fea0003800000 */
.L_x_379:
[----:B0-----:R-:W-:-:S05]  /*0480*/  IMAD.WIDE R14, R6, 0x10, R8 ;  /* 0x00000010060e7825 */ /* 0x001fca00078e0208 */
[----:B------:R-:W2:Y:S04]  /*0490*/  LDG.E.64.CONSTANT R18, desc[UR10][R14.64] ;  /* 0x0000000a0e127981 */ /* 0x000ea8000c1e9b00 */
[----:B-----5:R0:W5:Y:S04]  /*04a0*/  LDG.E.64.CONSTANT R22, desc[UR10][R14.64+0x1000] ;  /* 0x0010000a0e167981 */ /* 0x020168000c1e9b00 */
[----:B------:R0:W5:Y:S04]  /*04b0*/  LDG.E.64.CONSTANT R12, desc[UR10][R14.64+0x2000] ;  /* 0x0020000a0e0c7981 */ /* 0x000168000c1e9b00 */
[----:B------:R0:W5:Y:S01]  /*04c0*/  LDG.E.64.CONSTANT R10, desc[UR10][R14.64+0x3000] ;  /* 0x0030000a0e0a7981 */ /* 0x000162000c1e9b00 */
[----:B------:R-:W-:Y:S01]  /*04d0*/  BSSY.RECONVERGENT B2, `(.L_x_371) ;  /* 0x0000016000027945 */ /* 0x000fe20003800200 */
[----:B------:R-:W-:-:S02]  /*04e0*/  IMAD.MOV.U32 R7, RZ, RZ, R4 ;  /* 0x000000ffff077224 */ /* 0x000fc400078e0004 */
[----:B------:R-:W-:Y:S02]  /*04f0*/  IMAD.MOV.U32 R27, RZ, RZ, R5 ;  /* 0x000000ffff1b7224 */ /* 0x000fe400078e0005 */
[----:B------:R-:W-:Y:S02]  /*0500*/  IMAD.MOV.U32 R16, RZ, RZ, R2 ;  /* 0x000000ffff107224 */ /* 0x000fe400078e0002 */
[----:B------:R-:W-:Y:S01]  /*0510*/  IMAD.MOV.U32 R17, RZ, RZ, R3 ;  /* 0x000000ffff117224 */ /* 0x000fe200078e0003 */
[----:B--2---:R-:W-:-:S14]  /*0520*/  DSETP.GEU.AND P0, PT, R2, R18, PT ;  /* 0x000000120200722a */ /* 0x004fdc0003f0e000 */
[----:B0-----:R-:W-:Y:S05]  /*0530*/  @!P0 BRA `(.L_x_372) ;  /* 0x00000000003c8947 */ /* 0x001fea0003800000 */
[----:B------:R-:W2:Y:S01]  /*0540*/  LDG.E.64.CONSTANT R20, desc[UR10][R14.64+0x8] ;  /* 0x0000080a0e147981 */ /* 0x000ea2000c1e9b00 */
[----:B------:R-:W-:Y:S01]  /*0550*/  DSETP.GT.AND P0, PT, R2, R18, PT ;  /* 0x000000120200722a */ /* 0x000fe20003f04000 */
[----:B------:R-:W-:Y:S02]  /*0560*/  IMAD.MOV.U32 R16, RZ, RZ, R18 ;  /* 0x000000ffff107224 */ /* 0x000fe400078e0012 */
[----:B------:R-:W-:Y:S02]  /*0570*/  IMAD.MOV.U32 R17, RZ, RZ, R19 ;  /* 0x000000ffff117224 */ /* 0x000fe400078e0013 */
[----:B--2---:R-:W-:Y:S02]  /*0580*/  IMAD.MOV.U32 R7, RZ, RZ, R20 ;  /* 0x000000ffff077224 */ /* 0x004fe400078e0014 */
[----:B------:R-:W-:-:S07]  /*0590*/  IMAD.MOV.U32 R27, RZ, RZ, R21 ;  /* 0x000000ffff1b7224 */ /* 0x000fce00078e0015 */
[----:B------:R-:W-:Y:S05]  /*05a0*/  @P0 BRA `(.L_x_372) ;  /* 0x0000000000200947 */ /* 0x000fea0003800000 */
[CC--:B------:R-:W-:Y:S02]  /*05b0*/  ISETP.LT.U32.AND P1, PT, R4.reuse, R20.reuse, PT ;  /* 0x000000140400720c */ /* 0x0c0fe40003f21070 */
[CC--:B------:R-:W-:Y:S02]  /*05c0*/  ISETP.GE.U32.AND P0, PT, R4.reuse, R20.reuse, PT ;  /* 0x000000140400720c */ /* 0x0c0fe40003f06070 */
[CC--:B------:R-:W-:Y:S02]  /*05d0*/  ISETP.LT.AND.EX P1, PT, R5.reuse, R21.reuse, PT, P1 ;  /* 0x000000150500720c */ /* 0x0c0fe40003f21310 */
[CC--:B------:R-:W-:Y:S02]  /*05e0*/  ISETP.GE.AND.EX P0, PT, R5.reuse, R21.reuse, PT, P0 ;  /* 0x000000150500720c */ /* 0x0c0fe40003f06300 */
[----:B------:R-:W-:Y:S02]  /*05f0*/  SEL R7, R4, R20, P1 ;  /* 0x0000001404077207 */ /* 0x000fe40000800000 */
[----:B------:R-:W-:-:S02]  /*0600*/  SEL R27, R5, R21, P1 ;  /* 0x00000015051b7207 */ /* 0x000fc40000800000 */
[----:B------:R-:W-:Y:S02]  /*0610*/  FSEL R16, R2, R18, !P0 ;  /* 0x0000001202107208 */ /* 0x000fe40004000000 */
[----:B------:R-:W-:-:S07]  /*0620*/  FSEL R17, R3, R19, !P0 ;  /* 0x0000001303117208 */ /* 0x000fce0004000000 */
.L_x_372:
[----:B------:R-:W-:Y:S05]  /*0630*/  BSYNC.RECONVERGENT B2 ;  /* 0x0000000000027941 */ /* 0x000fea0003800200 */
.L_x_371:
[----:B-----5:R-:W-:Y:S01]  /*0640*/  DSETP.GEU.AND P0, PT, R16, R22, PT ;  /* 0x000000161000722a */ /* 0x020fe20003f0e000 */
[----:B------:R-:W-:Y:S01]  /*0650*/  BSSY.RECONVERGENT B2, `(.L_x_373) ;  /* 0x0000015000027945 */ /* 0x000fe20003800200 */
[----:B------:R-:W-:Y:S02]  /*0660*/  IMAD.MOV.U32 R21, RZ, RZ, R7 ;  /* 0x000000ffff157224 */ /* 0x000fe400078e0007 */
[----:B------:R-:W-:Y:S02]  /*0670*/  IMAD.MOV.U32 R25, RZ, RZ, R27 ;  /* 0x000000ffff197224 */ /* 0x000fe400078e001b */
[----:B------:R-:W-:Y:S02]  /*0680*/  IMAD.MOV.U32 R2, RZ, RZ, R16 ;  /* 0x000000ffff027224 */ /* 0x000fe400078e0010 */
[----:B------:R-:W-:-:S06]  /*0690*/  IMAD.MOV.U32 R3, RZ, RZ, R17 ;  /* 0x000000ffff037224 */ /* 0x000fcc00078e0011 */
[----:B------:R-:W-:Y:S05]  /*06a0*/  @!P0 BRA `(.L_x_374) ;  /* 0x00000000003c8947 */ /* 0x000fea0003800000 */
[----:B------:R-:W2:Y:S01]  /*06b0*/  LDG.E.64.CONSTANT R4, desc[UR10][R14.64+0x1008] ;  /* 0x0010080a0e047981 */ /* 0x000ea2000c1e9b00 */
[----:B------:R-:W-:Y:S01]  /*06c0*/  DSETP.GT.AND P0, PT, R16, R22, PT ;  /* 0x000000161000722a */ /* 0x000fe20003f04000 */
[----:B------:R-:W-:Y:S02]  /*06d0*/  IMAD.MOV.U32 R2, RZ, RZ, R22 ;  /* 0x000000ffff027224 */ /* 0x000fe400078e0016 */
[----:B------:R-:W-:Y:S02]  /*06e0*/  IMAD.MOV.U32 R3, RZ, RZ, R23 ;  /* 0x000000ffff037224 */ /* 0x000fe400078e0017 */
[----:B--2---:R-:W-:Y:S02]  /*06f0*/  IMAD.MOV.U32 R21, RZ, RZ, R4 ;  /* 0x000000ffff157224 */ /* 0x004fe400078e0004 */
[----:B------:R-:W-:-:S07]  /*0700*/  IMAD.MOV.U32 R25, RZ, RZ, R5 ;  /* 0x000000ffff197224 */ /* 0x000fce00078e0005 */
[----:B------:R-:W-:Y:S05]  /*0710*/  @P0 BRA `(.L_x_374) ;  /* 0x0000000000200947 */ /* 0x000fea0003800000 */
[CC--:B------:R-:W-:Y:S02]  /*0720*/  ISETP.GE.U32.AND P0, PT, R7.reuse, R4.reuse, PT ;  /* 0x000000040700720c */ /* 0x0c0fe40003f06070 */
[----:B------:R-:W-:Y:S02]  /*0730*/  ISETP.LT.U32.AND P1, PT, R7, R4, PT ;  /* 0x000000040700720c */ /* 0x000fe40003f21070 */
[CC--:B------:R-:W-:Y:S02]  /*0740*/  ISETP.GE.AND.EX P0, PT, R27.reuse, R5.reuse, PT, P0 ;  /* 0x000000051b00720c */ /* 0x0c0fe40003f06300 */
[----:B------:R-:W-:Y:S02]  /*0750*/  ISETP.LT.AND.EX P1, PT, R27, R5, PT, P1 ;  /* 0x000000051b00720c */ /* 0x000fe40003f21310 */
[----:B------:R-:W-:Y:S02]  /*0760*/  FSEL R2, R16, R22, !P0 ;  /* 0x0000001610027208 */ /* 0x000fe40004000000 */
[----:B------:R-:W-:-:S02]  /*0770*/  FSEL R3, R17, R23, !P0 ;  /* 0x0000001711037208 */ /* 0x000fc40004000000 */
[----:B------:R-:W-:Y:S02]  /*0780*/  SEL R21, R7, R4, P1 ;  /* 0x0000000407157207 */ /* 0x000fe40000800000 */
[----:B------:R-:W-:-:S07]  /*0790*/  SEL R25, R27, R5, P1 ;  /* 0x000000051b197207 */ /* 0x000fce0000800000 */
.L_x_374:
[----:B------:R-:W-:Y:S05]  /*07a0*/  BSYNC.RECONVERGENT B2 ;  /* 0x0000000000027941 */ /* 0x000fea0003800200 */
.L_x_373:
[----:B------:R-:W-:Y:S01]  /*07b0*/  DSETP.GEU.AND P0, PT, R2, R12, PT ;  /* 0x0000000c0200722a */ /* 0x000fe20003f0e000 */
        /* <DEDUP_REMOVED lines=21> */
.L_x_376:
[----:B------:R-:W-:Y:S05]  /*0910*/  BSYNC.RECONVERGENT B2 ;  /* 0x0000000000027941 */ /* 0x000fea0003800200 */
.L_x_375:
[----:B------:R-:W-:Y:S01]  /*0920*/  DSETP.GEU.AND P0, PT, R16, R10, PT ;  /* 0x0000000a1000722a */ /* 0x000fe20003f0e000 */
[----:B------:R-:W-:Y:S01]  /*0930*/  BSSY.RECONVERGENT B2, `(.L_x_377) ;  /* 0x0000013000027945 */ /* 0x000fe20003800200 */
[----:B------:R-:W-:Y:S02]  /*0940*/  IMAD.MOV.U32 R2, RZ, RZ, R16 ;  /* 0x000000ffff027224 */ /* 0x000fe400078e0010 */
[----:B------:R-:W-:Y:S02]  /*0950*/  IMAD.MOV.U32 R3, RZ, RZ, R17 ;  /* 0x000000ffff037224 */ /* 0x000fe400078e0011 */
[----:B------:R-:W-:Y:S02]  /*0960*/  IMAD.MOV.U32 R4, RZ, RZ, R7 ;  /* 0x000000ffff047224 */ /* 0x000fe400078e0007 */
[----:B------:R-:W-:-:S06]  /*0970*/  IMAD.MOV.U32 R5, RZ, RZ, R19 ;  /* 0x000000ffff057224 */ /* 0x000fcc00078e0013 */
[----:B------:R-:W-:Y:S05]  /*0980*/  @!P0 BRA `(.L_x_378) ;  /* 0x0000000000348947 */ /* 0x000fea0003800000 */
[----:B------:R0:W5:Y:S01]  /*0990*/  LDG.E.64.CONSTANT R4, desc[UR10][R14.64+0x3008] ;  /* 0x0030080a0e047981 */ /* 0x000162000c1e9b00 */
[----:B------:R-:W-:Y:S01]  /*09a0*/  DSETP.GT.AND P0, PT, R16, R10, PT ;  /* 0x0000000a1000722a */ /* 0x000fe20003f04000 */
[----:B------:R-:W-:Y:S02]  /*09b0*/  IMAD.MOV.U32 R2, RZ, RZ, R10 ;  /* 0x000000ffff027224 */ /* 0x000fe400078e000a */
[----:B------:R-:W-:-:S11]  /*09c0*/  IMAD.MOV.U32 R3, RZ, RZ, R11 ;  /* 0x000000ffff037224 */ /* 0x000fd600078e000b */
[----:B0-----:R-:W-:Y:S05]  /*09d0*/  @P0 BRA `(.L_x_378) ;  /* 0x0000000000200947 */ /* 0x001fea0003800000 */
[CC--:B-----5:R-:W-:Y:S02]  /*09e0*/  ISETP.GE.U32.AND P0, PT, R7.reuse, R4.reuse, PT ;  /* 0x000000040700720c */ /* 0x0e0fe40003f06070 */
[----:B------:R-:W-:Y:S02]  /*09f0*/  ISETP.LT.U32.AND P1, PT, R7, R4, PT ;  /* 0x000000040700720c */ /* 0x000fe40003f21070 */
[CC--:B------:R-:W-:Y:S02]  /*0a00*/  ISETP.GE.AND.EX P0, PT, R19.reuse, R5.reuse, PT, P0 ;  /* 0x000000051300720c */ /* 0x0c0fe40003f06300 */
[----:B------:R-:W-:Y:S02]  /*0a10*/  ISETP.LT.AND.EX P1, PT, R19, R5, PT, P1 ;  /* 0x000000051300720c */ /* 0x000fe40003f21310 */
[----:B------:R-:W-:Y:S02]  /*0a20*/  FSEL R2, R16, R10, !P0 ;  /* 0x0000000a10027208 */ /* 0x000fe40004000000 */
[----:B------:R-:W-:-:S02]  /*0a30*/  FSEL R3, R17, R11, !P0 ;  /* 0x0000000b11037208 */ /* 0x000fc40004000000 */
[----:B------:R-:W-:Y:S02]  /*0a40*/  SEL R4, R7, R4, P1 ;  /* 0x0000000407047207 */ /* 0x000fe40000800000 */
[----:B------:R-:W-:-:S07]  /*0a50*/  SEL R5, R19, R5, P1 ;  /* 0x0000000513057207 */ /* 0x000fce0000800000 */
.L_x_378:
[----:B------:R-:W-:Y:S05]  /*0a60*/  BSYNC.RECONVERGENT B2 ;  /* 0x0000000000027941 */ /* 0x000fea0003800200 */
.L_x_377:
[----:B------:R-:W-:-:S05]  /*0a70*/  VIADD R6, R6, 0x400 ;  /* 0x0000040006067836 */ /* 0x000fca0000000000 */
[----:B------:R-:W-:-:S13]  /*0a80*/  ISETP.GE.AND P0, PT, R6, UR4, PT ;  /* 0x0000000406007c0c */ /* 0x000fda000bf06270 */
[----:B------:R-:W-:Y:S05]  /*0a90*/  @!P0 BRA `(.L_x_379) ;  /* 0xfffffff800788947 */ /* 0x000fea000383ffff */
.L_x_365:
[----:B------:R-:W-:Y:S05]  /*0aa0*/  BSYNC.RECONVERGENT B1 ;  /* 0x0000000000017941 */ /* 0x000fea0003800200 */
.L_x_364:
[----:B------:R-:W2:Y:S02]  /*0ab0*/  LDCU UR4, c[0x0][0x390] ;  /* 0x00007200ff0477ac */ /* 0x000ea40008000800 */
[----:B--2---:R-:W-:-:S09]  /*0ac0*/  UISETP.GE.AND UP0, UPT, UR4, 0x100, UPT ;  /* 0x000001000400788c */ /* 0x004fd2000bf06270 */
[----:B------:R-:W-:Y:S05]  /*0ad0*/  BRA.U !UP0, `(.L_x_380) ;  /* 0x0000001108e47547 */ /* 0x000fea000b800000 */
[----:B------:R-:W2:Y:S01]  /*0ae0*/  S2R R6, SR_LANEID ;  /* 0x0000000000067919 */ /* 0x000ea20000000000 */
[----:B------:R-:W-:Y:S01]  /*0af0*/  BSSY.RECONVERGENT B1, `(.L_x_381) ;  /* 0x000001a000017945 */ /* 0x000fe20003800200 */
[----:B-----5:R-:W-:Y:S01]  /*0b00*/  IMAD.MOV.U32 R12, RZ, RZ, R4 ;  /* 0x000000ffff0c7224 */ /* 0x020fe200078e0004 */
[----:B------:R-:W-:Y:S01]  /*0b10*/  SHFL.DOWN PT, R10, R2, 0x1, 0x1f ;  /* 0x08201f00020a7f89 */ /* 0x000fe200000e0000 */
[----:B------:R-:W-:Y:S02]  /*0b20*/  IMAD.MOV.U32 R13, RZ, RZ, R5 ;  /* 0x000000ffff0d7224 */ /* 0x000fe400078e0005 */
[----:B01----:R-:W-:Y:S01]  /*0b30*/  IMAD.MOV.U32 R8, RZ, RZ, R2 ;  /* 0x000000ffff087224 */ /* 0x003fe200078e0002 */
[----:B------:R-:W0:Y:S01]  /*0b40*/  SHFL.DOWN PT, R11, R3, 0x1, 0x1f ;  /* 0x08201f00030b7f89 */ /* 0x000e2200000e0000 */
[----:B------:R-:W-:-:S03]  /*0b50*/  IMAD.MOV.U32 R9, RZ, RZ, R3 ;  /* 0x000000ffff097224 */ /* 0x000fc600078e0003 */
[----:B------:R1:W3:Y:S04]  /*0b60*/  SHFL.DOWN PT, R7, R4, 0x1, 0x1f ;  /* 0x08201f0004077f89 */ /* 0x0002e800000e0000 */
[----:B------:R1:W4:Y:S01]  /*0b70*/  SHFL.DOWN PT, R15, R5, 0x1, 0x1f ;  /* 0x08201f00050f7f89 */ /* 0x00032200000e0000 */
[----:B0-----:R-:W-:-:S06]  /*0b80*/  DSETP.GEU.AND P0, PT, R2, R10, PT ;  /* 0x0000000a0200722a */ /* 0x001fcc0003f0e000 */
[----:B--2---:R-:W-:-:S13]  /*0b90*/  ISETP.GT.OR P0, PT, R6, 0x1e, !P0 ;  /* 0x0000001e0600780c */ /* 0x004fda0004704670 */
[----:B-1-34-:R-:W-:Y:S05]  /*0ba0*/  @P0 BRA `(.L_x_382) ;  /* 0x0000000000380947 */ /* 0x01afea0003800000 */
[----:B------:R-:W-:Y:S01]  /*0bb0*/  DSETP.GT.AND P0, PT, R2, R10, PT ;  /* 0x0000000a0200722a */ /* 0x000fe20003f04000 */
[----:B------:R-:W-:Y:S02]  /*0bc0*/  IMAD.MOV.U32 R8, RZ, RZ, R10 ;  /* 0x000000ffff087224 */ /* 0x000fe400078e000a */
[----:B------:R-:W-:Y:S02]  /*0bd0*/  IMAD.MOV.U32 R9, RZ, RZ, R11 ;  /* 0x000000ffff097224 */ /* 0x000fe400078e000b */
[----:B------:R-:W-:Y:S02]  /*0be0*/  IMAD.MOV.U32 R12, RZ, RZ, R7 ;  /* 0x000000ffff0c7224 */ /* 0x000fe400078e0007 */
[----:B------:R-:W-:-:S07]  /*0bf0*/  IMAD.MOV.U32 R13, RZ, RZ, R15 ;  /* 0x000000ffff0d7224 */ /* 0x000fce00078e000f */
[----:B------:R-:W-:Y:S05]  /*0c00*/  @P0 BRA `(.L_x_382) ;  /* 0x0000000000200947 */ /* 0x000fea0003800000 */
[CC--:B------:R-:W-:Y:S02]  /*0c10*/  ISETP.LT.U32.AND P1, PT, R4.reuse, R7.reuse, PT ;  /* 0x000000070400720c */ /* 0x0c0fe40003f21070 */
[C---:B------:R-:W-:Y:S02]  /*0c20*/  ISETP.GE.U32.AND P0, PT, R4.reuse, R7, PT ;  /* 0x000000070400720c */ /* 0x040fe40003f06070 */
[CC--:B------:R-:W-:Y:S02]  /*0c30*/  ISETP.LT.AND.EX P1, PT, R5.reuse, R15.reuse, PT, P1 ;  /* 0x0000000f0500720c */ /* 0x0c0fe40003f21310 */
[C---:B------:R-:W-:Y:S02]  /*0c40*/  ISETP.GE.AND.EX P0, PT, R5.reuse, R15, PT, P0 ;  /* 0x0000000f0500720c */ /* 0x040fe40003f06300 */
[----:B------:R-:W-:Y:S02]  /*0c50*/  SEL R12, R4, R7, P1 ;  /* 0x00000007040c7207 */ /* 0x000fe40000800000 */
[----:B------:R-:W-:-:S02]  /*0c60*/  SEL R13, R5, R15, P1 ;  /* 0x0000000f050d7207 */ /* 0x000fc40000800000 */
[----:B------:R-:W-:Y:S02]  /*0c70*/  FSEL R8, R2, R10, !P0 ;  /* 0x0000000a02087208 */ /* 0x000fe40004000000 */
[----:B------:R-:W-:-:S07]  /*0c80*/  FSEL R9, R3, R11, !P0 ;  /* 0x0000000b03097208 */ /* 0x000fce0004000000 */
.L_x_382:
[----:B------:R-:W-:Y:S05]  /*0c90*/  BSYNC.RECONVERGENT B1 ;  /* 0x0000000000017941 */ /* 0x000fea0003800200 */
.L_x_381:
[----:B------:R-:W-:Y:S01]  /*0ca0*/  SHFL.DOWN PT, R4, R8, 0x2, 0x1f ;  /* 0x08401f0008047f89 */ /* 0x000fe200000e0000 */
[----:B------:R-:W-:Y:S01]  /*0cb0*/  BSSY.RECONVERGENT B1, `(.L_x_383) ;  /* 0x0000019000017945 */ /* 0x000fe20003800200 */
[----:B------:R-:W-:Y:S02]  /*0cc0*/  IMAD.MOV.U32 R7, RZ, RZ, R12 ;  /* 0x000000ffff077224 */ /* 0x000fe400078e000c */
[----:B------:R-:W0:Y:S01]  /*0cd0*/  SHFL.DOWN PT, R5, R9, 0x2, 0x1f ;  /* 0x08401f0009057f89 */ /* 0x000e2200000e0000 */
[----:B------:R-:W-:Y:S02]  /*0ce0*/  IMAD.MOV.U32 R10, RZ, RZ, R13 ;  /* 0x000000ffff0a7224 */ /* 0x000fe400078e000d */
[----:B------:R-:W-:Y:S01]  /*0cf0*/  IMAD.MOV.U32 R2, RZ, RZ, R8 ;  /* 0x000000ffff027224 */ /* 0x000fe200078e0008 */
[----:B------:R1:W2:Y:S01]  /*0d00*/  SHFL.DOWN PT, R11, R12, 0x2, 0x1f ;  /* 0x08401f000c0b7f89 */ /* 0x0002a200000e0000 */
[----:B------:R-:W-:-:S03]  /*0d10*/  IMAD.MOV.U32 R3, RZ, RZ, R9 ;  /* 0x000000ffff037224 */ /* 0x000fc600078e0009 */
[----:B------:R1:W3:Y:S01]  /*0d20*/  SHFL.DOWN PT, R14, R13, 0x2, 0x1f ;  /* 0x08401f000d0e7f89 */ /* 0x0002e200000e0000 */
[----:B0-----:R-:W-:-:S06]  /*0d30*/  DSETP.GEU.AND P0, PT, R8, R4, PT ;  /* 0x000000040800722a */ /* 0x001fcc0003f0e000 */
[----:B------:R-:W-:-:S13]  /*0d40*/  ISETP.GT.OR P0, PT, R6, 0x1d, !P0 ;  /* 0x0000001d0600780c */ /* 0x000fda0004704670 */
[----:B-123--:R-:W-:Y:S05]  /*0d50*/  @P0 BRA `(.L_x_384) ;  /* 0x0000000000380947 */ /* 0x00efea0003800000 */
[----:B------:R-:W-:Y:S01]  /*0d60*/  DSETP.GT.AND P0, PT, R8, R4, PT ;  /* 0x000000040800722a */ /* 0x000fe20003f04000 */
[----:B------:R-:W-:Y:S02]  /*0d70*/  IMAD.MOV.U32 R2, RZ, RZ, R4 ;  /* 0x000000ffff027224 */ /* 0x000fe400078e0004 */
[----:B------:R-:W-:Y:S02]  /*0d80*/  IMAD.MOV.U32 R3, RZ, RZ, R5 ;  /* 0x000000ffff037224 */ /* 0x000fe400078e0005 */
[----:B------:R-:W-:Y:S02]  /*0d90*/  IMAD.MOV.U32 R7, RZ, RZ, R11 ;  /* 0x000000ffff077224 */ /* 0x000fe400078e000b */
        /* <DEDUP_REMOVED lines=10> */
.L_x_384:
[----:B------:R-:W-:Y:S05]  /*0e40*/  BSYNC.RECONVERGENT B1 ;  /* 0x0000000000017941 */ /* 0x000fea0003800200 */
.L_x_383:
        /* <DEDUP_REMOVED lines=26> */
.L_x_386:
[----:B------:R-:W-:Y:S05]  /*0ff0*/  BSYNC.RECONVERGENT B1 ;  /* 0x0000000000017941 */ /* 0x000fea0003800200 */
.L_x_385:
        /* <DEDUP_REMOVED lines=26> */
.L_x_388:
[----:B------:R-:W-:Y:S05]  /*11a0*/  BSYNC.RECONVERGENT B1 ;  /* 0x0000000000017941 */ /* 0x000fea0003800200 */
.L_x_387:
[----:B------:R-:W-:Y:S01]  /*11b0*/  SHFL.DOWN PT, R4, R8, 0x10, 0x1f ;  /* 0x0a001f0008047f89 */ /* 0x000fe200000e0000 */
[----:B------:R-:W-:Y:S01]  /*11c0*/  ISETP.NE.AND P1, PT, R6, RZ, PT ;  /* 0x000000ff0600720c */ /* 0x000fe20003f25270 */
[----:B------:R-:W-:Y:S01]  /*11d0*/  BSSY.RECONVERGENT B1, `(.L_x_389) ;  /* 0x0000019000017945 */ /* 0x000fe20003800200 */
[----:B------:R-:W-:Y:S01]  /*11e0*/  IMAD.MOV.U32 R20, RZ, RZ, R7 ;  /* 0x000000ffff147224 */ /* 0x000fe200078e0007 */
[----:B------:R-:W0:Y:S01]  /*11f0*/  SHFL.DOWN PT, R5, R9, 0x10, 0x1f ;  /* 0x0a001f0009057f89 */ /* 0x000e2200000e0000 */
[----:B------:R-:W-:Y:S02]  /*1200*/  IMAD.MOV.U32 R21, RZ, RZ, R10 ;  /* 0x000000ffff157224 */ /* 0x000fe400078e000a */
[----:B------:R-:W-:Y:S01]  /*1210*/  IMAD.MOV.U32 R2, RZ, RZ, R8 ;  /* 0x000000ffff027224 */ /* 0x000fe200078e0008 */
[----:B------:R1:W2:Y:S01]  /*1220*/  SHFL.DOWN PT, R11, R10, 0x10, 0x1f ;  /* 0x0a001f000a0b7f89 */ /* 0x0002a200000e0000 */
[----:B------:R-:W-:Y:S01]  /*1230*/  IMAD.MOV.U32 R3, RZ, RZ, R9 ;  /* 0x000000ffff037224 */ /* 0x000fe200078e0009 */
[----:B0-----:R-:W-:-:S06]  /*1240*/  DSETP.GEU.AND P0, PT, R8, R4, PT ;  /* 0x000000040800722a */ /* 0x001fcc0003f0e000 */
[----:B------:R-:W-:Y:S02]  /*1250*/  ISETP.GT.OR P0, PT, R6, 0xf, !P0 ;  /* 0x0000000f0600780c */ /* 0x000fe40004704670 */
[----:B------:R1:W0:Y:S11]  /*1260*/  SHFL.DOWN PT, R6, R7, 0x10, 0x1f ;  /* 0x0a001f0007067f89 */ /* 0x00023600000e0000 */
[----:B-12---:R-:W-:Y:S05]  /*1270*/  @P0 BRA `(.L_x_390) ;  /* 0x0000000000380947 */ /* 0x006fea0003800000 */
[----:B------:R-:W-:Y:S01]  /*1280*/  DSETP.GT.AND P0, PT, R8, R4, PT ;  /* 0x000000040800722a */ /* 0x000fe20003f04000 */
[----:B------:R-:W-:Y:S02]  /*1290*/  IMAD.MOV.U32 R2, RZ, RZ, R4 ;  /* 0x000000ffff027224 */ /* 0x000fe400078e0004 */
[----:B------:R-:W-:Y:S02]  /*12a0*/  IMAD.MOV.U32 R3, RZ, RZ, R5 ;  /* 0x000000ffff037224 */ /* 0x000fe400078e0005 */
[----:B0-----:R-:W-:Y:S02]  /*12b0*/  IMAD.MOV.U32 R20, RZ, RZ, R6 ;  /* 0x000000ffff147224 */ /* 0x001fe400078e0006 */
        /* <DEDUP_REMOVED lines=10> */
.L_x_390:
[----:B------:R-:W-:Y:S05]  /*1360*/  BSYNC.RECONVERGENT B1 ;  /* 0x0000000000017941 */ /* 0x000fea0003800200 */
.L_x_389:
[----:B------:R-:W-:Y:S04]  /*1370*/  BSSY.RECONVERGENT B1, `(.L_x_391) ;  /* 0x000000a000017945 */ /* 0x000fe80003800200 */
[----:B------:R-:W-:Y:S05]  /*1380*/  @P1 BRA `(.L_x_392) ;  /* 0x0000000000201947 */ /* 0x000fea0003800000 */
[----:B0-----:R-:W0:Y:S01]  /*1390*/  S2R R6, SR_CgaCtaId ;  /* 0x0000000000067919 */ /* 0x001e220000008800 */
[----:B------:R-:W-:Y:S02]  /*13a0*/  MOV R5, 0x400 ;  /* 0x0000040000057802 */ /* 0x000fe40000000f00 */
[----:B------:R-:W-:-:S04]  /*13b0*/  SHF.R.U32.HI R4, RZ, 0x1, R0 ;  /* 0x00000001ff047819 */ /* 0x000fc80000011600 */
[----:B------:R-:W-:Y:S02]  /*13c0*/  LOP3.LUT R4, R4, 0x1f0, RZ, 0xc0, !PT ;  /* 0x000001f004047812 */ /* 0x000fe400078ec0ff */
[----:B0-----:R-:W-:-:S05]  /*13d0*/  LEA R5, R6, R5, 0x18 ;  /* 0x0000000506057211 */ /* 0x001fca00078ec0ff */
[----:B------:R-:W-:-:S05]  /*13e0*/  IMAD.IADD R5, R4, 0x1, R5 ;  /* 0x0000000104057824 */ /* 0x000fca00078e0205 */
[----:B------:R1:W-:Y:S04]  /*13f0*/  STS.64 [R5+0x10], R20 ;  /* 0x0000101405007388 */ /* 0x0003e80000000a00 */
[----:B------:R1:W-:Y:S02]  /*1400*/  STS.64 [R5+0x8], R2 ;  /* 0x0000080205007388 */ /* 0x0003e40000000a00 */
.L_x_392:
[----:B------:R-:W-:Y:S05]  /*1410*/  BSYNC.RECONVERGENT B1 ;  /* 0x0000000000017941 */ /* 0x000fea0003800200 */
.L_x_391:
[----:B------:R-:W-:Y:S01]  /*1420*/  BAR.SYNC.DEFER_BLOCKING 0x0 ;  /* 0x0000000000007b1d */ /* 0x000fe20000010000 */
[----:B------:R-:W-:-:S13]  /*1430*/  ISETP.NE.AND P1, PT, R0, RZ, PT ;  /* 0x000000ff0000720c */ /* 0x000fda0003f25270 */
[----:B------:R-:W-:Y:S05]  /*1440*/  @P1 BRA `(.L_x_393) ;  /* 0x0000006000041947 */ /* 0x000fea0003800000 */
[----:B-1----:R-:W1:Y:S01]  /*1450*/  S2R R5, SR_CgaCtaId ;  /* 0x0000000000057919 */ /* 0x002e620000008800 */
[----:B------:R-:W-:Y:S01]  /*1460*/  MOV R0, 0x400 ;  /* 0x0000040000007802 */ /* 0x000fe20000000f00 */
[----:B------:R-:W-:Y:S01]  /*1470*/  BSSY.RECONVERGENT B1, `(.L_x_394) ;  /* 0x000001a000017945 */ /* 0x000fe20003800200 */
[----:B------:R-:W-:Y:S02]  /*1480*/  IMAD.MOV.U32 R30, RZ, RZ, R20 ;  /* 0x000000ffff1e7224 */ /* 0x000fe400078e0014 */
[----:B------:R-:W-:Y:S02]  /*1490*/  IMAD.MOV.U32 R31, RZ, RZ, R21 ;  /* 0x000000ffff1f7224 */ /* 0x000fe400078e0015 */
[----:B------:R-:W-:Y:S02]  /*14a0*/  IMAD.MOV.U32 R28, RZ, RZ, R2 ;  /* 0x000000ffff1c7224 */ /* 0x000fe400078e0002 */
[----:B------:R-:W-:Y:S01]  /*14b0*/  IMAD.MOV.U32 R29, RZ, RZ, R3 ;  /* 0x000000ffff1d7224 */ /* 0x000fe200078e0003 */
[----:B-1----:R-:W-:-:S05]  /*14c0*/  LEA R0, R5, R0, 0x18 ;  /* 0x0000000005007211 */ /* 0x002fca00078ec0ff */
[----:B------:R-:W1:Y:S04]  /*14d0*/  LDS.64 R8, [R0+0x18] ;  /* 0x0000180000087984 */ /* 0x000e680000000a00 */
[----:B------:R2:W3:Y:S04]  /*14e0*/  LDS.128 R16, [R0+0x40] ;  /* 0x0000400000107984 */ /* 0x0004e80000000c00 */
[----:B------:R2:W4:Y:S04]  /*14f0*/  LDS.128 R12, [R0+0x50] ;  /* 0x00005000000c7984 */ /* 0x0005280000000c00 */
[----:B0-----:R2:W0:Y:S01]  /*1500*/  LDS.128 R4, [R0+0x20] ;  /* 0x0000200000047984 */ /* 0x0014220000000c00 */
[----:B-1----:R-:W-:-:S14]  /*1510*/  DSETP.GEU.AND P0, PT, R2, R8, PT ;  /* 0x000000080200722a */ /* 0x002fdc0003f0e000 */
[----:B0-234-:R-:W-:Y:S05]  /*1520*/  @!P0 BRA `(.L_x_395) ;  /* 0x0000000000388947 */ /* 0x01dfea0003800000 */
[----:B------:R-:W-:Y:S01]  /*1530*/  DSETP.GEU.AND P0, PT, R8, R2, PT ;  /* 0x000000020800722a */ /* 0x000fe20003f0e000 */
[----:B------:R-:W-:Y:S02]  /*1540*/  IMAD.MOV.U32 R30, RZ, RZ, R4 ;  /* 0x000000ffff1e7224 */ /* 0x000fe400078e0004 */
[----:B------:R-:W-:Y:S02]  /*1550*/  IMAD.MOV.U32 R31, RZ, RZ, R5 ;  /* 0x000000ffff1f7224 */ /* 0x000fe400078e0005 */
[----:B------:R-:W-:Y:S02]  /*1560*/  IMAD.MOV.U32 R28, RZ, RZ, R8 ;  /* 0x000000ffff1c7224 */ /* 0x000fe400078e0008 */
[----:B------:R-:W-:-:S07]  /*1570*/  IMAD.MOV.U32 R29, RZ, RZ, R9 ;  /* 0x000000ffff1d7224 */ /* 0x000fce00078e0009 */
[----:B------:R-:W-:Y:S05]  /*1580*/  @!P0 BRA `(.L_x_395) ;  /* 0x0000000000208947 */ /* 0x000fea0003800000 */
        /* <DEDUP_REMOVED lines=8> */
.L_x_395:
[----:B------:R-:W-:Y:S05]  /*1610*/  BSYNC.RECONVERGENT B1 ;  /* 0x0000000000017941 */ /* 0x000fea0003800200 */
.L_x_394:
[----:B------:R0:W1:Y:S01]  /*1620*/  LDS.128 R20, [R0+0x60] ;  /* 0x0000600000147984 */ /* 0x0000620000000c00 */
[----:B------:R-:W-:Y:S01]  /*1630*/  DSETP.GEU.AND P0, PT, R28, R6, PT ;  /* 0x000000061c00722a */ /* 0x000fe20003f0e000 */
[----:B------:R-:W-:Y:S01]  /*1640*/  BSSY.RECONVERGENT B1, `(.L_x_396) ;  /* 0x0000016000017945 */ /* 0x000fe20003800200 */
[----:B------:R-:W-:Y:S01]  /*1650*/  IMAD.MOV.U32 R33, RZ, RZ, R30 ;  /* 0x000000ffff217224 */ /* 0x000fe200078e001e */
[----:B------:R0:W2:Y:S01]  /*1660*/  LDS.128 R8, [R0+0x70] ;  /* 0x0000700000087984 */ /* 0x0000a20000000c00 */
[----:B------:R-:W-:Y:S02]  /*1670*/  IMAD.MOV.U32 R35, RZ, RZ, R31 ;  /* 0x000000ffff237224 */ /* 0x000fe400078e001f */
[----:B------:R-:W-:Y:S01]  /*1680*/  IMAD.MOV.U32 R2, RZ, RZ, R28 ;  /* 0x000000ffff027224 */ /* 0x000fe200078e001c */
[----:B------:R0:W3:Y:S01]  /*1690*/  LDS.128 R24, [R0+0x30] ;  /* 0x0000300000187984 */ /* 0x0000e20000000c00 */
[----:B------:R-:W-:-:S06]  /*16a0*/  IMAD.MOV.U32 R3, RZ, RZ, R29 ;  /* 0x000000ffff037224 */ /* 0x000fcc00078e001d */
[----:B------:R-:W-:Y:S05]  /*16b0*/  @!P0 BRA `(.L_x_397) ;  /* 0x0000000000388947 */ /* 0x000fea0003800000 */
[----:B------:R-:W-:Y:S01]  /*16c0*/  DSETP.GEU.AND P0, PT, R6, R28, PT ;  /* 0x0000001c0600722a */ /* 0x000fe20003f0e000 */
[----:B---3--:R-:W-:Y:S02]  /*16d0*/  IMAD.MOV.U32 R33, RZ, RZ, R24 ;  /* 0x000000ffff217224 */ /* 0x008fe400078e0018 */
[----:B------:R-:W-:Y:S02]  /*16e0*/  IMAD.MOV.U32 R35, RZ, RZ, R25 ;  /* 0x000000ffff237224 */ /* 0x000fe400078e0019 */
[----:B------:R-:W-:Y:S02]  /*16f0*/  IMAD.MOV.U32 R2, RZ, RZ, R6 ;  /* 0x000000ffff027224 */ /* 0x000fe400078e0006 */
[----:B------:R-:W-:-:S07]  /*1700*/  IMAD.MOV.U32 R3, RZ, RZ, R7 ;  /* 0x000000ffff037224 */ /* 0x000fce00078e0007 */
[----:B------:R-:W-:Y:S05]  /*1710*/  @!P0 BRA `(.L_x_397) ;  /* 0x0000000000208947 */ /* 0x000fea0003800000 */
        /* <DEDUP_REMOVED lines=8> */
.L_x_397:
[----:B------:R-:W-:Y:S05]  /*17a0*/  BSYNC.RECONVERGENT B1 ;  /* 0x0000000000017941 */ /* 0x000fea0003800200 */
.L_x_396:
[----:B---3--:R-:W-:Y:S01]  /*17b0*/  DSETP.GEU.AND P0, PT, R2, R26, PT ;  /* 0x0000001a0200722a */ /* 0x008fe20003f0e000 */
[----:B------:R-:W-:Y:S01]  /*17c0*/  BSSY.RECONVERGENT B1, `(.L_x_398) ;  /* 0x0000014000017945 */ /* 0x000fe20003800200 */
[----:B------:R-:W-:Y:S02]  /*17d0*/  IMAD.MOV.U32 R29, RZ, RZ, R33 ;  /* 0x000000ffff1d7224 */ /* 0x000fe400078e0021 */
[----:B------:R-:W-:Y:S02]  /*17e0*/  IMAD.MOV.U32 R31, RZ, RZ, R35 ;  /* 0x000000ffff1f7224 */ /* 0x000fe400078e0023 */
[----:B------:R-:W-:Y:S02]  /*17f0*/  IMAD.MOV.U32 R4, RZ, RZ, R2 ;  /* 0x000000ffff047224 */ /* 0x000fe400078e0002 */
[----:B------:R-:W-:-:S06]  /*1800*/  IMAD.MOV.U32 R5, RZ, RZ, R3 ;  /* 0x000000ffff057224 */ /* 0x000fcc00078e0003 */
[----:B------:R-:W-:Y:S05]  /*1810*/  @!P0 BRA `(.L_x_399) ;  /* 0x0000000000388947 */ /* 0x000fea0003800000 */
        /* <DEDUP_REMOVED lines=14> */
.L_x_399:
[----:B------:R-:W-:Y:S05]  /*1900*/  BSYNC.RECONVERGENT B1 ;  /* 0x0000000000017941 */ /* 0x000fea0003800200 */
.L_x_398:
[----:B------:R-:W-:Y:S01]  /*1910*/  DSETP.GEU.AND P0, PT, R4, R18, PT ;  /* 0x000000120400722a */ /* 0x000fe20003f0e000 */
        /* <DEDUP_REMOVED lines=20> */
.L_x_401:
[----:B------:R-:W-:Y:S05]  /*1a60*/  BSYNC.RECONVERGENT B1 ;  /* 0x0000000000017941 */ /* 0x000fea0003800200 */
.L_x_400:
        /* <DEDUP_REMOVED lines=8> */
[----:B-1----:R-:W-:Y:S02]  /*1af0*/  IMAD.MOV.U32 R17, RZ, RZ, R20 ;  /* 0x000000ffff117224 */ /* 0x002fe400078e0014 */
        /* <DEDUP_REMOVED lines=12> */
.L_x_403:
[----:B------:R-:W-:Y:S05]  /*1bc0*/  BSYNC.RECONVERGENT B1 ;  /* 0x0000000000017941 */ /* 0x000fea0003800200 */
.L_x_402:
[----:B-1----:R-:W-:Y:S01]  /*1bd0*/  DSETP.GEU.AND P0, PT, R4, R22, PT ;  /* 0x000000160400722a */ /* 0x002fe20003f0e000 */
[----:B------:R-:W-:Y:S01]  /*1be0*/  BSSY.RECONVERGENT B1, `(.L_x_404) ;  /* 0x0000014000017945 */ /* 0x000fe20003800200 */
[----:B------:R-:W-:Y:S02]  /*1bf0*/  IMAD.MOV.U32 R13, RZ, RZ, R17 ;  /* 0x000000ffff0d7224 */ /* 0x000fe400078e0011 */
[----:B------:R-:W-:Y:S02]  /*1c00*/  IMAD.MOV.U32 R12, RZ, RZ, R19 ;  /* 0x000000ffff0c7224 */ /* 0x000fe400078e0013 */
[----:B------:R-:W-:Y:S02]  /*1c10*/  IMAD.MOV.U32 R6, RZ, RZ, R4 ;  /* 0x000000ffff067224 */ /* 0x000fe400078e0004 */
[----:B------:R-:W-:-:S06]  /*1c20*/  IMAD.MOV.U32 R7, RZ, RZ, R5 ;  /* 0x000000ffff077224 */ /* 0x000fcc00078e0005 */
[----:B------:R-:W-:Y:S05]  /*1c30*/  @!P0 BRA `(.L_x_405) ;  /* 0x0000000000388947 */ /* 0x000fea0003800000 */
[----:B------:R-:W-:Y:S01]  /*1c40*/  DSETP.GEU.AND P0, PT, R22, R4, PT ;  /* 0x000000041600722a */ /* 0x000fe20003f0e000 */
[----:B--2---:R-:W-:Y:S02]  /*1c50*/  IMAD.MOV.U32 R13, RZ, RZ, R8 ;  /* 0x000000ffff0d7224 */ /* 0x004fe400078e0008 */
        /* <DEDUP_REMOVED lines=12> */
.L_x_405:
[----:B------:R-:W-:Y:S05]  /*1d20*/  BSYNC.RECONVERGENT B1 ;  /* 0x0000000000017941 */ /* 0x000fea0003800200 */
.L_x_404:
[----:B--2---:R-:W-:Y:S01]  /*1d30*/  DSETP.GEU.AND P0, PT, R6, R10, PT ;  /* 0x0000000a0600722a */ /* 0x004fe20003f0e000 */
[----:B------:R-:W-:Y:S02]  /*1d40*/  IMAD.MOV.U32 R20, RZ, RZ, R13 ;  /* 0x000000ffff147224 */ /* 0x000fe400078e000d */
[----:B------:R-:W-:Y:S02]  /*1d50*/  IMAD.MOV.U32 R21, RZ, RZ, R12 ;  /* 0x000000ffff157224 */ /* 0x000fe400078e000c */
[----:B------:R-:W-:Y:S02]  /*1d60*/  IMAD.MOV.U32 R2, RZ, RZ, R6 ;  /* 0x000000ffff027224 */ /* 0x000fe400078e0006 */
[----:B------:R-:W-:-:S07]  /*1d70*/  IMAD.MOV.U32 R3, RZ, RZ, R7 ;  /* 0x000000ffff037224 */ /* 0x000fce00078e0007 */
[----:B------:R-:W-:Y:S05]  /*1d80*/  @!P0 BRA `(.L_x_393) ;  /* 0x0000005400b48947 */ /* 0x000fea0003800000 */
[----:B------:R2:W3:Y:S01]  /*1d90*/  LDS.64 R20, [R0+0x80] ;  /* 0x0000800000147984 */ /* 0x0004e20000000a00 */
[----:B------:R-:W-:Y:S01]  /*1da0*/  DSETP.GEU.AND P0, PT, R10, R6, PT ;  /* 0x000000060a00722a */ /* 0x000fe20003f0e000 */
[----:B------:R-:W-:Y:S02]  /*1db0*/  IMAD.MOV.U32 R2, RZ, RZ, R10 ;  /* 0x000000ffff027224 */ /* 0x000fe400078e000a */
[----:B------:R-:W-:-:S11]  /*1dc0*/  IMAD.MOV.U32 R3, RZ, RZ, R11 ;  /* 0x000000ffff037224 */ /* 0x000fd600078e000b */
[----:B--2---:R-:W-:Y:S05]  /*1dd0*/  @!P0 BRA `(.L_x_393) ;  /* 0x0000005400a08947 */ /* 0x004fea0003800000 */
[CC--:B---3--:R-:W-:Y:S02]  /*1de0*/  ISETP.GE.U32.AND P0, PT, R13.reuse, R20.reuse, PT ;  /* 0x000000140d00720c */ /* 0x0c8fe40003f06070 */
[----:B------:R-:W-:Y:S02]  /*1df0*/  ISETP.LT.U32.AND P2, PT, R13, R20, PT ;  /* 0x000000140d00720c */ /* 0x000fe40003f41070 */
[CC--:B------:R-:W-:Y:S02]  /*1e00*/  ISETP.GE.AND.EX P0, PT, R12.reuse, R21.reuse, PT, P0 ;  /* 0x000000150c00720c */ /* 0x0c0fe40003f06300 */
[----:B------:R-:W-:Y:S02]  /*1e10*/  ISETP.LT.AND.EX P2, PT, R12, R21, PT, P2 ;  /* 0x000000150c00720c */ /* 0x000fe40003f41320 */
[----:B------:R-:W-:Y:S02]  /*1e20*/  FSEL R2, R6, R10, !P0 ;  /* 0x0000000a06027208 */ /* 0x000fe40004000000 */
[----:B------:R-:W-:-:S02]  /*1e30*/  FSEL R3, R7, R11, !P0 ;  /* 0x0000000b07037208 */ /* 0x000fc40004000000 */
[----:B------:R-:W-:Y:S02]  /*1e40*/  SEL R20, R13, R20, P2 ;  /* 0x000000140d147207 */ /* 0x000fe40001000000 */
[----:B------:R-:W-:Y:S01]  /*1e50*/  SEL R21, R12, R21, P2 ;  /* 0x000000150c157207 */ /* 0x000fe20001000000 */
[----:B------:R-:W-:Y:S06]  /*1e60*/  BRA `(.L_x_393) ;  /* 0x00000054007c7947 */ /* 0x000fec0003800000 */
.L_x_380:
[----:B------:R-:W-:Y:S01]  /*1e70*/  LOP3.LUT R6, R0, 0x3e0, RZ, 0xc0, !PT ;  /* 0x000003e000067812 */ /* 0x000fe200078ec0ff */
[----:B------:R-:W-:Y:S01]  /*1e80*/  BSSY.RECONVERGENT B1, `(.L_x_406) ;  /* 0x0000020000017945 */ /* 0x000fe20003800200 */
[----:B-----5:R-:W-:Y:S02]  /*1e90*/  IMAD.MOV.U32 R14, RZ, RZ, R4 ;  /* 0x000000ffff0e7224 */ /* 0x020fe400078e0004 */
[----:B------:R-:W-:Y:S02]  /*1ea0*/  IMAD.MOV.U32 R16, RZ, RZ, R5 ;  /* 0x000000ffff107224 */ /* 0x000fe400078e0005 */
[----:B------:R-:W-:Y:S01]  /*1eb0*/  VIADD R7, R6, 0x20 ;  /* 0x0000002006077836 */ /* 0x000fe20000000000 */
[----:B------:R-:W-:Y:S01]  /*1ec0*/  LOP3.LUT R6, RZ, R6, RZ, 0x33, !PT ;  /* 0x00000006ff067212 */ /* 0x000fe200078e33ff */
[----:B01----:R-:W-:Y:S02]  /*1ed0*/  IMAD.MOV.U32 R8, RZ, RZ, R2 ;  /* 0x000000ffff087224 */ /* 0x003fe400078e0002 */
[----:B------:R-:W-:Y:S01]  /*1ee0*/  IMAD.MOV.U32 R9, RZ, RZ, R3 ;  /* 0x000000ffff097224 */ /* 0x000fe200078e0003 */
[----:B------:R-:W-:Y:S01]  /*1ef0*/  ISETP.GT.AND P0, PT, R7, UR4, PT ;  /* 0x0000000407007c0c */ /* 0x000fe2000bf04270 */
[----:B------:R-:W-:-:S05]  /*1f00*/  VIADD R6, R6, UR4 ;  /* 0x0000000406067c36 */ /* 0x000fca0008000000 */
[----:B------:R-:W-:Y:S02]  /*1f10*/  SEL R7, R6, 0x1f, P0 ;  /* 0x0000001f06077807 */ /* 0x000fe40000000000 */
[----:B------:R-:W0:Y:S03]  /*1f20*/  S2R R6, SR_LANEID ;  /* 0x0000000000067919 */ /* 0x000e260000000000 */
[----:B------:R-:W-:Y:S04]  /*1f30*/  SHFL.DOWN PT, R10, R2, 0x1, R7 ;  /* 0x08200000020a7989 */ /* 0x000fe800000e0007 */
[----:B------:R-:W1:Y:S04]  /*1f40*/  SHFL.DOWN PT, R11, R3, 0x1, R7 ;  /* 0x08200000030b7989 */ /* 0x000e6800000e0007 */
[----:B------:R2:W3:Y:S04]  /*1f50*/  SHFL.DOWN PT, R13, R4, 0x1, R7 ;  /* 0x08200000040d7989 */ /* 0x0004e800000e0007 */
[----:B------:R2:W4:Y:S01]  /*1f60*/  SHFL.DOWN PT, R15, R5, 0x1, R7 ;  /* 0x08200000050f7989 */ /* 0x00052200000e0007 */
[----:B-1----:R-:W-:-:S06]  /*1f70*/  DSETP.GEU.AND P0, PT, R2, R10, PT ;  /* 0x0000000a0200722a */ /* 0x002fcc0003f0e000 */
[----:B0-----:R-:W-:-:S13]  /*1f80*/  ISETP.GE.OR P0, PT, R6, R7, !P0 ;  /* 0x000000070600720c */ /* 0x001fda0004706670 */
[----:B--234-:R-:W-:Y:S05]  /*1f90*/  @P0 BRA `(.L_x_407) ;  /* 0x0000000000380947 */ /* 0x01cfea0003800000 */
        /* <DEDUP_REMOVED lines=14> */
.L_x_407:
[----:B------:R-:W-:Y:S05]  /*2080*/  BSYNC.RECONVERGENT B1 ;  /* 0x0000000000017941 */ /* 0x000fea0003800200 */
.L_x_406:
[----:B------:R-:W-:Y:S01]  /*2090*/  SHFL.DOWN PT, R4, R8, 0x2, R7 ;  /* 0x0840000008047989 */ /* 0x000fe200000e0007 */
[----:B------:R-:W-:Y:S01]  /*20a0*/  VIADD R2, R6, 0x2 ;  /* 0x0000000206027836 */ /* 0x000fe20000000000 */
[----:B------:R-:W-:Y:S01]  /*20b0*/  BSSY.RECONVERGENT B1, `(.L_x_408) ;  /* 0x0000019000017945 */ /* 0x000fe20003800200 */
[----:B------:R-:W-:Y:S01]  /*20c0*/  IMAD.MOV.U32 R10, RZ, RZ, R14 ;  /* 0x000000ffff0a7224 */ /* 0x000fe200078e000e */
[----:B------:R-:W0:Y:S01]  /*20d0*/  SHFL.DOWN PT, R5, R9, 0x2, R7 ;  /* 0x0840000009057989 */ /* 0x000e2200000e0007 */
[----:B------:R-:W-:Y:S02]  /*20e0*/  IMAD.MOV.U32 R12, RZ, RZ, R16 ;  /* 0x000000ffff0c7224 */ /* 0x000fe400078e0010 */
[----:B------:R-:W-:Y:S01]  /*20f0*/  IMAD.MOV.U32 R3, RZ, RZ, R9 ;  /* 0x000000ffff037224 */ /* 0x000fe200078e0009 */
[----:B------:R1:W2:Y:S04]  /*2100*/  SHFL.DOWN PT, R11, R14, 0x2, R7 ;  /* 0x084000000e0b7989 */ /* 0x0002a800000e0007 */
[----:B------:R1:W3:Y:S01]  /*2110*/  SHFL.DOWN PT, R13, R16, 0x2, R7 ;  /* 0x08400000100d7989 */ /* 0x0002e200000e0007 */
[----:B0-----:R-:W-:-:S06]  /*2120*/  DSETP.GEU.AND P0, PT, R8, R4, PT ;  /* 0x000000040800722a */ /* 0x001fcc0003f0e000 */
[----:B------:R-:W-:Y:S01]  /*2130*/  ISETP.GT.OR P0, PT, R2, R7, !P0 ;  /* 0x000000070200720c */ /* 0x000fe20004704670 */
[----:B------:R-:W-:-:S12]  /*2140*/  IMAD.MOV.U32 R2, RZ, RZ, R8 ;  /* 0x000000ffff027224 */ /* 0x000fd800078e0008 */
        /* <DEDUP_REMOVED lines=15> */
.L_x_409:
[----:B------:R-:W-:Y:S05]  /*2240*/  BSYNC.RECONVERGENT B1 ;  /* 0x0000000000017941 */ /* 0x000fea0003800200 */
.L_x_408:
        /* <DEDUP_REMOVED lines=27> */
.L_x_411:
[----:B------:R-:W-:Y:S05]  /*2400*/  BSYNC.RECONVERGENT B1 ;  /* 0x0000000000017941 */ /* 0x000fea0003800200 */
.L_x_410:
        /* <DEDUP_REMOVED lines=27> */
.L_x_413:
[----:B------:R-:W-:Y:S05]  /*25c0*/  BSYNC.RECONVERGENT B1 ;  /* 0x0000000000017941 */ /* 0x000fea0003800200 */
.L_x_412:
[----:B------:R-:W-:Y:S01]  /*25d0*/  SHFL.DOWN PT, R4, R8, 0x10, R7 ;  /* 0x0a00000008047989 */ /* 0x000fe200000e0007 */
[C---:B------:R-:W-:Y:S01]  /*25e0*/  VIADD R2, R6.reuse, 0x10 ;  /* 0x0000001006027836 */ /* 0x040fe20000000000 */
[----:B------:R-:W-:Y:S01]  /*25f0*/  BSSY.RECONVERGENT B1, `(.L_x_414) ;  /* 0x000001a000017945 */ /* 0x000fe20003800200 */
[----:B------:R-:W-:Y:S01]  /*2600*/  ISETP.NE.AND P1, PT, R6, RZ, PT ;  /* 0x000000ff0600720c */ /* 0x000fe20003f25270 */
[----:B------:R-:W0:Y:S01]  /*2610*/  SHFL.DOWN PT, R5, R9, 0x10, R7 ;  /* 0x0a00000009057989 */ /* 0x000e2200000e0007 */
[----:B------:R-:W-:Y:S02]  /*2620*/  IMAD.MOV.U32 R20, RZ, RZ, R10 ;  /* 0x000000ffff147224 */ /* 0x000fe400078e000a */
[----:B------:R-:W-:Y:S01]  /*2630*/  IMAD.MOV.U32 R21, RZ, RZ, R12 ;  /* 0x000000ffff157224 */ /* 0x000fe200078e000c */
[----:B------:R1:W2:Y:S01]  /*2640*/  SHFL.DOWN PT, R11, R10, 0x10, R7 ;  /* 0x0a0000000a0b7989 */ /* 0x0002a200000e0007 */
[----:B------:R-:W-:-:S03]  /*2650*/  IMAD.MOV.U32 R3, RZ, RZ, R9 ;  /* 0x000000ffff037224 */ /* 0x000fc600078e0009 */
        /* <DEDUP_REMOVED lines=19> */
.L_x_415:
[----:B------:R-:W-:Y:S05]  /*2790*/  BSYNC.RECONVERGENT B1 ;  /* 0x0000000000017941 */ /* 0x000fea0003800200 */
.L_x_414:
[----:B------:R-:W-:Y:S04]  /*27a0*/  BSSY.RECONVERGENT B1, `(.L_x_416) ;  /* 0x000000a000017945 */ /* 0x000fe80003800200 */
[----:B------:R-:W-:Y:S05]  /*27b0*/  @P1 BRA `(.L_x_417) ;  /* 0x0000000000201947 */ /* 0x000fea0003800000 */
[----:B------:R-:W0:Y:S01]  /*27c0*/  S2R R6, SR_CgaCtaId ;  /* 0x0000000000067919 */ /* 0x000e220000008800 */
[----:B------:R-:W-:Y:S02]  /*27d0*/  MOV R5, 0x400 ;  /* 0x0000040000057802 */ /* 0x000fe40000000f00 */
[----:B------:R-:W-:-:S04]  /*27e0*/  SHF.R.U32.HI R4, RZ, 0x1, R0 ;  /* 0x00000001ff047819 */ /* 0x000fc80000011600 */
[----:B------:R-:W-:Y:S02]  /*27f0*/  LOP3.LUT R4, R4, 0x1f0, RZ, 0xc0, !PT ;  /* 0x000001f004047812 */ /* 0x000fe400078ec0ff */
[----:B0-----:R-:W-:-:S05]  /*2800*/  LEA R5, R6, R5, 0x18 ;  /* 0x0000000506057211 */ /* 0x001fca00078ec0ff */
[----:B------:R-:W-:-:S05]  /*2810*/  IMAD.IADD R5, R4, 0x1, R5 ;  /* 0x0000000104057824 */ /* 0x000fca00078e0205 */
[----:B------:R0:W-:Y:S04]  /*2820*/  STS.64 [R5+0x10], R20 ;  /* 0x0000101405007388 */ /* 0x0001e80000000a00 */
[----:B------:R0:W-:Y:S02]  /*2830*/  STS.64 [R5+0x8], R2 ;  /* 0x0000080205007388 */ /* 0x0001e40000000a00 */
.L_x_417:
[----:B------:R-:W-:Y:S05]  /*2840*/  BSYNC.RECONVERGENT B1 ;  /* 0x0000000000017941 */ /* 0x000fea0003800200 */
.L_x_416:
[----:B------:R-:W-:Y:S01]  /*2850*/  BAR.SYNC.DEFER_BLOCKING 0x0 ;  /* 0x0000000000007b1d */ /* 0x000fe20000010000 */
[----:B------:R-:W-:-:S13]  /*2860*/  ISETP.NE.AND P1, PT, R0, RZ, PT ;  /* 0x000000ff0000720c */ /* 0x000fda0003f25270 */
[----:B------:R-:W-:Y:S05]  /*2870*/  @P1 BRA `(.L_x_393) ;  /* 0x0000004800f81947 */ /* 0x000fea0003800000 */
[----:B------:R-:W-:Y:S01]  /*2880*/  UISETP.GE.AND UP0, UPT, UR4, 0x21, UPT ;  /* 0x000000210400788c */ /* 0x000fe2000bf06270 */
[----:B------:R-:W-:Y:S02]  /*2890*/  IMAD.MOV.U32 R11, RZ, RZ, R20 ;  /* 0x000000ffff0b7224 */ /* 0x000fe400078e0014 */
[----:B------:R-:W-:Y:S02]  /*28a0*/  IMAD.MOV.U32 R8, RZ, RZ, R21 ;  /* 0x000000ffff087224 */ /* 0x000fe400078e0015 */
[----:B------:R-:W-:Y:S02]  /*28b0*/  IMAD.MOV.U32 R4, RZ, RZ, R2 ;  /* 0x000000ffff047224 */ /* 0x000fe400078e0002 */
[----:B0-----:R-:W-:Y:S02]  /*28c0*/  IMAD.MOV.U32 R5, RZ, RZ, R3 ;  /* 0x000000ffff057224 */ /* 0x001fe400078e0003 */
[----:B------:R-:W-:Y:S05]  /*28d0*/  BRA.U !UP0, `(.L_x_418) ;  /* 0x00000001086c7547 */ /* 0x000fea000b800000 */
[----:B------:R-:W0:Y:S01]  /*28e0*/  S2R R5, SR_CgaCtaId ;  /* 0x0000000000057919 */ /* 0x000e220000008800 */
[----:B------:R-:W-:Y:S01]  /*28f0*/  MOV R0, 0x400 ;  /* 0x0000040000007802 */ /* 0x000fe20000000f00 */
[----:B------:R-:W-:Y:S01]  /*2900*/  BSSY.RECONVERGENT B1, `(.L_x_418) ;  /* 0x0000018000017945 */ /* 0x000fe20003800200 */
[----:B------:R-:W-:Y:S02]  /*2910*/  IMAD.MOV.U32 R11, RZ, RZ, R20 ;  /* 0x000000ffff0b7224 */ /* 0x000fe400078e0014 */
[----:B------:R-:W-:Y:S02]  /*2920*/  IMAD.MOV.U32 R8, RZ, RZ, R21 ;  /* 0x000000ffff087224 */ /* 0x000fe400078e0015 */
[----:B------:R-:W-:Y:S01]  /*2930*/  IMAD.MOV.U32 R4, RZ, RZ, R2 ;  /* 0x000000ffff047224 */ /* 0x000fe200078e0002 */
[----:B0-----:R-:W-:Y:S01]  /*2940*/  LEA R0, R5, R0, 0x18 ;  /* 0x0000000005007211 */ /* 0x001fe200078ec0ff */
[----:B------:R-:W-:-:S04]  /*2950*/  IMAD.MOV.U32 R5, RZ, RZ, R3 ;  /* 0x000000ffff057224 */ /* 0x000fc800078e0003 */
[----:B------:R-:W0:Y:S02]  /*2960*/  LDS.64 R6, [R0+0x18] ;  /* 0x0000180000067984 */ /* 0x000e240000000a00 */
[----:B0-----:R-:W-:-:S14]  /*2970*/  DSETP.GEU.AND P0, PT, R2, R6, PT ;  /* 0x000000060200722a */ /* 0x001fdc0003f0e000 */
[----:B------:R-:W-:Y:S05]  /*2980*/  @!P0 BRA `(.L_x_419) ;  /* 0x00000000003c8947 */ /* 0x000fea0003800000 */
[----:B------:R-:W0:Y:S01]  /*2990*/  LDS.64 R12, [R0+0x20] ;  /* 0x00002000000c7984 */ /* 0x000e220000000a00 */
[----:B------:R-:W-:Y:S01]  /*29a0*/  DSETP.GEU.AND P0, PT, R6, R2, PT ;  /* 0x000000020600722a */ /* 0x000fe20003f0e000 */
[----:B------:R-:W-:Y:S02]  /*29b0*/  IMAD.MOV.U32 R4, RZ, RZ, R6 ;  /* 0x000000ffff047224 */ /* 0x000fe400078e0006 */
[----:B------:R-:W-:Y:S02]  /*29c0*/  IMAD.MOV.U32 R5, RZ, RZ, R7 ;  /* 0x000000ffff057224 */ /* 0x000fe400078e0007 */
[----:B0-----:R-:W-:Y:S02]  /*29d0*/  IMAD.MOV.U32 R11, RZ, RZ, R12 ;  /* 0x000000ffff0b7224 */ /* 0x001fe400078e000c */
        /* <DEDUP_REMOVED lines=10> */
.L_x_419:
[----:B------:R-:W-:Y:S05]  /*2a80*/  BSYNC.RECONVERGENT B1 ;  /* 0x0000000000017941 */ /* 0x000fea0003800200 */
.L_x_418:
[----:B------:R-:W-:Y:S01]  /*2a90*/  UISETP.GE.AND UP0, UPT, UR4, 0x41, UPT ;  /* 0x000000410400788c */ /* 0x000fe2000bf06270 */
[----:B------:R-:W-:Y:S02]  /*2aa0*/  IMAD.MOV.U32 R9, RZ, RZ, R11 ;  /* 0x000000ffff097224 */ /* 0x000fe400078e000b */
[----:B------:R-:W-:Y:S02]  /*2ab0*/  IMAD.MOV.U32 R0, RZ, RZ, R8 ;  /* 0x000000ffff007224 */ /* 0x000fe400078e0008 */
[----:B------:R-:W-:Y:S02]  /*2ac0*/  IMAD.MOV.U32 R2, RZ, RZ, R4 ;  /* 0x000000ffff027224 */ /* 0x000fe400078e0004 */
[----:B------:R-:W-:Y:S02]  /*2ad0*/  IMAD.MOV.U32 R3, RZ, RZ, R5 ;  /* 0x000000ffff037224 */ /* 0x000fe400078e0005 */
[----:B------:R-:W-:Y:S05]  /*2ae0*/  BRA.U !UP0, `(.L_x_420) ;  /* 0x00000001086c7547 */ /* 0x000fea000b800000 */
[----:B------:R-:W0:Y:S01]  /*2af0*/  S2R R3, SR_CgaCtaId ;  /* 0x0000000000037919 */ /* 0x000e220000008800 */
[----:B------:R-:W-:Y:S01]  /*2b00*/  MOV R0, 0x400 ;  /* 0x0000040000007802 */ /* 0x000fe20000000f00 */
[----:B------:R-:W-:Y:S01]  /*2b10*/  BSSY.RECONVERGENT B1, `(.L_x_420) ;  /* 0x0000018000017945 */ /* 0x000fe20003800200 */
[----:B------:R-:W-:Y:S02]  /*2b20*/  IMAD.MOV.U32 R9, RZ, RZ, R11 ;  /* 0x000000ffff097224 */ /* 0x000fe400078e000b */
[----:B------:R-:W-:Y:S01]  /*2b30*/  IMAD.MOV.U32 R2, RZ, RZ, R4 ;  /* 0x000000ffff027224 */ /* 0x000fe200078e0004 */
[----:B0-----:R-:W-:Y:S01]  /*2b40*/  LEA R10, R3, R0, 0x18 ;  /* 0x00000000030a7211 */ /* 0x001fe200078ec0ff */
[----:B------:R-:W-:Y:S02]  /*2b50*/  IMAD.MOV.U32 R0, RZ, RZ, R8 ;  /* 0x000000ffff007224 */ /* 0x000fe400078e0008 */
[----:B------:R-:W-:Y:S02]  /*2b60*/  IMAD.MOV.U32 R3, RZ, RZ, R5 ;  /* 0x000000ffff037224 */ /* 0x000fe400078e0005 */
        /* <DEDUP_REMOVED lines=18> */
.L_x_421:
[----:B------:R-:W-:Y:S05]  /*2c90*/  BSYNC.RECONVERGENT B1 ;  /* 0x0000000000017941 */ /* 0x000fea0003800200 */
.L_x_420:
        /* <DEDUP_REMOVED lines=32> */
.L_x_423:
[----:B------:R-:W-:Y:S05]  /*2ea0*/  BSYNC.RECONVERGENT B1 ;  /* 0x0000000000017941 */ /* 0x000fea0003800200 */
.L_x_422:
        /* <DEDUP_REMOVED lines=32> */
.L_x_425:
[----:B------:R-:W-:Y:S05]  /*30b0*/  BSYNC.RECONVERGENT B1 ;  /* 0x0000000000017941 */ /* 0x000fea0003800200 */
.L_x_424:
        /* <DEDUP_REMOVED lines=32> */
.L_x_427:
[----:B------:R-:W-:Y:S05]  /*32c0*/  BSYNC.RECONVERGENT B1 ;  /* 0x0000000000017941 */ /* 0x000fea0003800200 */
.L_x_426:
        /* <DEDUP_REMOVED lines=32> */
.L_x_429:
[----:B------:R-:W-:Y:S05]  /*34d0*/  BSYNC.RECONVERGENT B1 ;  /* 0x0000000000017941 */ /* 0x000fea0003800200 */
.L_x_428:
        /* <DEDUP_REMOVED lines=16> */
[----:B------:R2:W4:Y:S01]  /*35e0*/  LDS.64 R20, [R8+0x80] ;  /* 0x0000800008147984 */ /* 0x0005220000000a00 */
[----:B------:R-:W-:Y:S01]  /*35f0*/  DSETP.GEU.AND P0, PT, R4, R6, PT ;  /* 0x000000060400722a */ /* 0x000fe20003f0e000 */
[----:B------:R-:W-:Y:S02]  /*3600*/  IMAD.MOV.U32 R2, RZ, RZ, R4 ;  /* 0x000000ffff027224 */ /* 0x000fe400078e0004 */
[----:B------:R-:W-:-:S11]  /*3610*/  IMAD.MOV.U32 R3, RZ, RZ, R5 ;  /* 0x000000ffff037224 */ /* 0x000fd600078e0005 */
[----:B--2---:R-:W-:Y:S05]  /*3620*/  @!P0 BRA `(.L_x_393) ;  /* 0x0000003c008c8947 */ /* 0x004fea0003800000 */
[CC--:B----4-:R-:W-:Y:S02]  /*3630*/  ISETP.GE.U32.AND P0, PT, R9.reuse, R20.reuse, PT ;  /* 0x000000140900720c */ /* 0x0d0fe40003f06070 */
        /* <DEDUP_REMOVED lines=8> */
.L_x_361:
[----:B------:R-:W1:Y:S01]  /*36c0*/  S2R R0, SR_TID.X ;  /* 0x0000000000007919 */ /* 0x000e620000002100 */
[----:B------:R-:W1:Y:S02]  /*36d0*/  LDC.64 R12, c[0x0][0x380] ;  /* 0x0000e000ff0c7b82 */ /* 0x000e640000000a00 */
[----:B-1----:R-:W-:-:S05]  /*36e0*/  IMAD.WIDE.U32 R12, R0, 0x10, R12 ;  /* 0x00000010000c7825 */ /* 0x002fca00078e000c */
[----:B0-----:R-:W2:Y:S04]  /*36f0*/  LDG.E.64.CONSTANT R20, desc[UR10][R12.64] ;  /* 0x0000000a0c147981 */ /* 0x001ea8000c1e9b00 */
[----:B------:R-:W3:Y:S04]  /*3700*/  LDG.E.64.CONSTANT R10, desc[UR10][R12.64+0x1000] ;  /* 0x0010000a0c0a7981 */ /* 0x000ee8000c1e9b00 */
[----:B------:R-:W4:Y:S04]  /*3710*/  LDG.E.64.CONSTANT R22, desc[UR10][R12.64+0x8] ;  /* 0x0000080a0c167981 */ /* 0x000f28000c1e9b00 */
[----:B------:R0:W5:Y:S04]  /*3720*/  LDG.E.64.CONSTANT R16, desc[UR10][R12.64+0x2000] ;  /* 0x0020000a0c107981 */ /* 0x000168000c1e9b00 */
[----:B------:R0:W5:Y:S04]  /*3730*/  LDG.E.64.CONSTANT R8, desc[UR10][R12.64+0x3000] ;  /* 0x0030000a0c087981 */ /* 0x000168000c1e9b00 */
[----:B------:R0:W5:Y:S04]  /*3740*/  LDG.E.64.CONSTANT R4, desc[UR10][R12.64+0x4000] ;  /* 0x0040000a0c047981 */ /* 0x000168000c1e9b00 */
[----:B------:R0:W5:Y:S04]  /*3750*/  LDG.E.64.CONSTANT R24, desc[UR10][R12.64+0x2008] ;  /* 0x0020080a0c187981 */ /* 0x000168000c1e9b00 */
[----:B------:R0:W5:Y:S04]  /*3760*/  LDG.E.64.CONSTANT R6, desc[UR10][R12.64+0x3008] ;  /* 0x0030080a0c067981 */ /* 0x000168000c1e9b00 */
[----:B------:R0:W5:Y:S01]  /*3770*/  LDG.E.64.CONSTANT R2, desc[UR10][R12.64+0x4008] ;  /* 0x0040080a0c027981 */ /* 0x000162000c1e9b00 */
[----:B------:R-:W-:Y:S01]  /*3780*/  BSSY.RECONVERGENT B1, `(.L_x_430) ;  /* 0x0000014000017945 */ /* 0x000fe20003800200 */
[----:B--2---:R-:W-:-:S02]  /*3790*/  IMAD.MOV.U32 R18, RZ, RZ, R20 ;  /* 0x000000ffff127224 */ /* 0x004fc400078e0014 */
[----:B------:R-:W-:Y:S01]  /*37a0*/  IMAD.MOV.U32 R19, RZ, RZ, R21 ;  /* 0x000000ffff137224 */ /* 0x000fe200078e0015 */
[----:B---3--:R-:W-:Y:S01]  /*37b0*/  DSETP.GEU.AND P0, PT, R20, R10, PT ;  /* 0x0000000a1400722a */ /* 0x008fe20003f0e000 */
[----:B----4-:R-:W-:Y:S02]  /*37c0*/  IMAD.MOV.U32 R14, RZ, RZ, R22 ;  /* 0x000000ffff0e7224 */ /* 0x010fe400078e0016 */
[----:B------:R-:W-:-:S11]  /*37d0*/  IMAD.MOV.U32 R15, RZ, RZ, R23 ;  /* 0x000000ffff0f7224 */ /* 0x000fd600078e0017 */
[----:B0-----:R-:W-:Y:S05]  /*37e0*/  @!P0 BRA `(.L_x_431) ;  /* 0x0000000000348947 */ /* 0x001fea0003800000 */
[----:B------:R0:W5:Y:S01]  /*37f0*/  LDG.E.64.CONSTANT R14, desc[UR10][R12.64+0x1008] ;  /* 0x0010080a0c0e7981 */ /* 0x000162000c1e9b00 */
[----:B------:R-:W-:Y:S01]  /*3800*/  DSETP.GEU.AND P0, PT, R10, R20, PT ;  /* 0x000000140a00722a */ /* 0x000fe20003f0e000 */
[----:B------:R-:W-:Y:S02]  /*3810*/  IMAD.MOV.U32 R18, RZ, RZ, R10 ;  /* 0x000000ffff127224 */ /* 0x000fe400078e000a */
[----:B------:R-:W-:-:S11]  /*3820*/  IMAD.MOV.U32 R19, RZ, RZ, R11 ;  /* 0x000000ffff137224 */ /* 0x000fd600078e000b */
[----:B0-----:R-:W-:Y:S05]  /*3830*/  @!P0 BRA `(.L_x_431) ;  /* 0x0000000000208947 */ /* 0x001fea0003800000 */
        /* <DEDUP_REMOVED lines=8> */
.L_x_431:
[----:B------:R-:W-:Y:S05]  /*38c0*/  BSYNC.RECONVERGENT B1 ;  /* 0x0000000000017941 */ /* 0x000fea0003800200 */
.L_x_430:
[----:B-----5:R-:W-:Y:S01]  /*38d0*/  DSETP.GEU.AND P0, PT, R18, R16, PT ;  /* 0x000000101200722a */ /* 0x020fe20003f0e000 */
[----:B------:R-:W-:Y:S01]  /*38e0*/  BSSY.RECONVERGENT B1, `(.L_x_432) ;  /* 0x0000014000017945 */ /* 0x000fe20003800200 */
[----:B------:R-:W-:Y:S02]  /*38f0*/  IMAD.MOV.U32 R21, RZ, RZ, R14 ;  /* 0x000000ffff157224 */ /* 0x000fe400078e000e */
[----:B------:R-:W-:Y:S02]  /*3900*/  IMAD.MOV.U32 R22, RZ, RZ, R15 ;  /* 0x000000ffff167224 */ /* 0x000fe400078e000f */
[----:B------:R-:W-:Y:S02]  /*3910*/  IMAD.MOV.U32 R10, RZ, RZ, R18 ;  /* 0x000000ffff0a7224 */ /* 0x000fe400078e0012 */
[----:B------:R-:W-:-:S06]  /*3920*/  IMAD.MOV.U32 R11, RZ, RZ, R19 ;  /* 0x000000ffff0b7224 */ /* 0x000fcc00078e0013 */
[----:B------:R-:W-:Y:S05]  /*3930*/  @!P0 BRA `(.L_x_433) ;  /* 0x0000000000388947 */ /* 0x000fea0003800000 */
        /* <DEDUP_REMOVED lines=14> */
.L_x_433:
[----:B------:R-:W-:Y:S05]  /*3a20*/  BSYNC.RECONVERGENT B1 ;  /* 0x0000000000017941 */ /* 0x000fea0003800200 */
.L_x_432:
[----:B------:R-:W-:Y:S01]  /*3a30*/  DSETP.GEU.AND P0, PT, R10, R8, PT ;  /* 0x000000080a00722a */ /* 0x000fe20003f0e000 */
        /* <DEDUP_REMOVED lines=20> */
.L_x_435:
[----:B------:R-:W-:Y:S05]  /*3b80*/  BSYNC.RECONVERGENT B1 ;  /* 0x0000000000017941 */ /* 0x000fea0003800200 */
.L_x_434:
        /* <DEDUP_REMOVED lines=21> */
.L_x_437:
[----:B------:R-:W-:Y:S05]  /*3ce0*/  BSYNC.RECONVERGENT B1 ;  /* 0x0000000000017941 */ /* 0x000fea0003800200 */
.L_x_436:
[----:B------:R-:W-:Y:S01]  /*3cf0*/  UISETP.GE.U32.AND UP0, UPT, UR8, 0xa00, UPT ;  /* 0x00000a000800788c */ /* 0x000fe2000bf06070 */
[----:B------:R-:W-:Y:S02]  /*3d00*/  IMAD.MOV.U32 R17, RZ, RZ, 0x500 ;  /* 0x00000500ff117424 */ /* 0x000fe400078e00ff */
[----:B------:R-:W-:-:S06]  /*3d10*/  IMAD.MOV.U32 R15, RZ, RZ, RZ ;  /* 0x000000ffff0f7224 */ /* 0x000fcc00078e00ff */
[----:B------:R-:W-:Y:S05]  /*3d20*/  BRA.U !UP0, `(.L_x_438) ;  /* 0x00000019084c7547 */ /* 0x000fea000b800000 */
[----:B------:R-:W-:Y:S01]  /*3d30*/  UIADD3 UR9, UP0, UPT, UR8, -0xa00, URZ ;  /* 0xfffff60008097890 */ /* 0x000fe2000ff1e0ff */
[----:B------:R-:W-:Y:S02]  /*3d40*/  IMAD.MOV.U32 R17, RZ, RZ, 0x500 ;  /* 0x00000500ff117424 */ /* 0x000fe400078e00ff */
[----:B------:R-:W-:Y:S01]  /*3d50*/  IMAD.MOV.U32 R15, RZ, RZ, RZ ;  /* 0x000000ffff0f7224 */ /* 0x000fe200078e00ff */
[----:B------:R-:W-:Y:S02]  /*3d60*/  ULEA.HI.X.SX32 UR8, UR8, 0xffffffff, 0x1, UP0 ;  /* 0xffffffff08087891 */ /* 0x000fe400080f0eff */
[----:B------:R-:W-:Y:S02]  /*3d70*/  UIMAD.WIDE.U32 UR12, UR9, -0x33333333, URZ ;  /* 0xcccccccd090c78a5 */ /* 0x000fe4000f8e00ff */
[----:B------:R-:W-:-:S04]  /*3d80*/  UIMAD.WIDE.U32 UR4, UR8, -0x33333333, URZ ;  /* 0xcccccccd080478a5 */ /* 0x000fc8000f8e00ff */
[----:B------:R-:W-:-:S04]  /*3d90*/  UIMAD.WIDE.U32 UR4, UP0, UR9, -0x33333334, UR4 ;  /* 0xcccccccc090478a5 */ /* 0x000fc8000f800004 */
[----:B------:R-:W-:Y:S02]  /*3da0*/  UIADD3.X UR7, UPT, UPT, URZ, URZ, URZ, UP0, !UPT ;  /* 0x000000ffff077290 */ /* 0x000fe400087fe4ff */
[----:B------:R-:W-:Y:S01]  /*3db0*/  UIADD3 URZ, UP0, UPT, UR13, UR4, URZ ;  /* 0x000000040dff7290 */ /* 0x000fe2000ff1e0ff */
[----:B------:R-:W-:-:S03]  /*3dc0*/  UMOV UR6, UR5 ;  /* 0x0000000500067c82 */ /* 0x000fc60008000000 */
[----:B------:R-:W-:Y:S02]  /*3dd0*/  UIMAD.WIDE.U32.X UR4, UR8, -0x33333334, UR6, UP0 ;  /* 0xcccccccc080478a5 */ /* 0x000fe400080e0406 */
[----:B------:R-:W-:Y:S02]  /*3de0*/  UISETP.GE.U32.AND UP0, UPT, UR9, 0x500, UPT ;  /* 0x000005000900788c */ /* 0x000fe4000bf06070 */
[----:B------:R-:W-:Y:S02]  /*3df0*/  USHF.R.U64 UR6, UR4, 0xa, UR5 ;  /* 0x0000000a04067899 */ /* 0x000fe40008001205 */
[----:B------:R-:W-:-:S09]  /*3e00*/  UISETP.GE.U32.AND.EX UP0, UPT, UR8, URZ, UPT, UP0 ;  /* 0x000000ff0800728c */ /* 0x000fd2000bf06100 */
[----:B------:R-:W-:Y:S05]  /*3e10*/  BRA.U !UP0, `(.L_x_439) ;  /* 0x0000001108107547 */ /* 0x000fea000b800000 */
[----:B------:R-:W0:Y:S01]  /*3e20*/  LDCU.64 UR8, c[0x0][0x380] ;  /* 0x00007000ff0877ac */ /* 0x000e220008000a00 */
[----:B------:R-:W-:Y:S02]  /*3e30*/  IMAD.MOV.U32 R17, RZ, RZ, 0x500 ;  /* 0x00000500ff117424 */ /* 0x000fe400078e00ff */
[----:B------:R-:W-:Y:S01]  /*3e40*/  IMAD.MOV.U32 R15, RZ, RZ, RZ ;  /* 0x000000ffff0f7224 */ /* 0x000fe200078e00ff */
[----:B------:R-:W-:-:S04]  /*3e50*/  UIADD3 UR4, UP0, UPT, UR6, 0x1, URZ ;  /* 0x0000000106047890 */ /* 0x000fc8000ff1e0ff */
[----:B------:R-:W-:Y:S02]  /*3e60*/  ULEA.HI.X UR5, UR5, URZ, URZ, 0x16, UP0 ;  /* 0x000000ff05057291 */ /* 0x000fe400080fb4ff */
[----:B------:R-:W-:Y:S02]  /*3e70*/  ULOP3.LUT UR4, UR4, 0xfffffffe, URZ, 0xc0, !UPT ;  /* 0xfffffffe04047892 */ /* 0x000fe4000f8ec0ff */
[----:B------:R-:W-:Y:S01]  /*3e80*/  ULOP3.LUT UR5, UR5, 0x7fffff, URZ, 0xc0, !UPT ;  /* 0x007fffff05057892 */ /* 0x000fe2000f8ec0ff */
[----:B0-----:R-:W-:-:S04]  /*3e90*/  LEA R10, P0, R0, UR8, 0x4 ;  /* 0x00000008000a7c11 */ /* 0x001fc8000f8020ff */
[----:B------:R-:W-:Y:S02]  /*3ea0*/  IADD3 R10, P1, PT, R10, 0xe008, RZ ;  /* 0x0000e0080a0a7810 */ /* 0x000fe40007f3e0ff */
[----:B------:R-:W-:-:S05]  /*3eb0*/  LEA.HI.X R11, R0, UR9, RZ, 0x4, P0 ;  /* 0x00000009000b7c11 */ /* 0x000fca00080f24ff */
[----:B------:R-:W-:-:S07]  /*3ec0*/  IMAD.X R11, RZ, RZ, R11, P1 ;  /* 0x000000ffff0b7224 */ /* 0x000fce00008e060b */
.L_x_460:
[----:B------:R-:W2:Y:S04]  /*3ed0*/  LDG.E.64.CONSTANT R28, desc[UR10][R10.64+-0x9008] ;  /* 0xff6ff80a0a1c7981 */ /* 0x000ea8000c1e9b00 */
[----:B------:R0:W5:Y:S04]  /*3ee0*/  LDG.E.64.CONSTANT R26, desc[UR10][R10.64+-0x8008] ;  /* 0xff7ff80a0a1a7981 */ /* 0x000168000c1e9b00 */
[----:B------:R0:W5:Y:S04]  /*3ef0*/  LDG.E.64.CONSTANT R22, desc[UR10][R10.64+-0x7008] ;  /* 0xff8ff80a0a167981 */ /* 0x000168000c1e9b00 */
[----:B------:R0:W5:Y:S04]  /*3f00*/  LDG.E.64.CONSTANT R4, desc[UR10][R10.64+-0x6008] ;  /* 0xff9ff80a0a047981 */ /* 0x000168000c1e9b00 */
[----:B------:R0:W5:Y:S04]  /*3f10*/  LDG.E.64.CONSTANT R2, desc[UR10][R10.64+-0x5008] ;  /* 0xffaff80a0a027981 */ /* 0x000168000c1e9b00 */
[----:B------:R0:W5:Y:S04]  /*3f20*/  LDG.E.64.CONSTANT R8, desc[UR10][R10.64+-0x4008] ;  /* 0xffbff80a0a087981 */ /* 0x000168000c1e9b00 */
[----:B------:R0:W5:Y:S01]  /*3f30*/  LDG.E.64.CONSTANT R6, desc[UR10][R10.64+-0x3008] ;  /* 0xffcff80a0a067981 */ /* 0x000162000c1e9b00 */
[----:B------:R-:W-:Y:S01]  /*3f40*/  UIADD3 UR4, UP0, UPT, UR4, -0x2, URZ ;  /* 0xfffffffe04047890 */ /* 0x000fe2000ff1e0ff */
[----:B------:R-:W-:Y:S01]  /*3f50*/  BSSY.RECONVERGENT B1, `(.L_x_440) ;  /* 0x0000019000017945 */ /* 0x000fe20003800200 */
[----:B------:R-:W-:-:S02]  /*3f60*/  IMAD.MOV.U32 R37, RZ, RZ, R14 ;  /* 0x000000ffff257224 */ /* 0x000fc400078e000e */
[----:B------:R-:W-:Y:S01]  /*3f70*/  UIADD3.X UR5, UPT, UPT, UR5, -0x1, URZ, UP0, !UPT ;  /* 0xffffffff05057890 */ /* 0x000fe200087fe4ff */
[----:B------:R-:W-:Y:S01]  /*3f80*/  IMAD.MOV.U32 R16, RZ, RZ, R21 ;  /* 0x000000ffff107224 */ /* 0x000fe200078e0015 */
[----:B------:R-:W-:Y:S01]  /*3f90*/  UISETP.NE.U32.AND UP0, UPT, UR4, URZ, UPT ;  /* 0x000000ff0400728c */ /* 0x000fe2000bf05070 */
[----:B------:R-:W-:Y:S02]  /*3fa0*/  IMAD.MOV.U32 R24, RZ, RZ, R18 ;  /* 0x000000ffff187224 */ /* 0x000fe400078e0012 */
[----:B------:R-:W-:Y:S01]  /*3fb0*/  IMAD.MOV.U32 R25, RZ, RZ, R19 ;  /* 0x000000ffff197224 */ /* 0x000fe200078e0013 */
[----:B------:R-:W-:Y:S01]  /*3fc0*/  UISETP.NE.AND.EX UP0, UPT, UR5, URZ, UPT, UP0 ;  /* 0x000000ff0500728c */ /* 0x000fe2000bf05300 */
        /* <DEDUP_REMOVED lines=17> */
.L_x_441:
[----:B------:R-:W-:Y:S05]  /*40e0*/  BSYNC.RECONVERGENT B1 ;  /* 0x0000000000017941 */ /* 0x000fea0003800200 */
.L_x_440:
[----:B------:R0:W5:Y:S02]  /*40f0*/  LDG.E.64.CONSTANT R18, desc[UR10][R10.64+-0x8000] ;  /* 0xff80000a0a127981 */ /* 0x000164000c1e9b00 */
[----:B-----5:R-:W-:Y:S01]  /*4100*/  DSETP.GEU.AND P0, PT, R24, R26, PT ;  /* 0x0000001a1800722a */ /* 0x020fe20003f0e000 */
[----:B------:R-:W-:Y:S01]  /*4110*/  BSSY.RECONVERGENT B1, `(.L_x_442) ;  /* 0x0000014000017945 */ /* 0x000fe20003800200 */
[----:B------:R-:W-:Y:S02]  /*4120*/  IMAD.MOV.U32 R33, RZ, RZ, R37 ;  /* 0x000000ffff217224 */ /* 0x000fe400078e0025 */
[----:B------:R-:W-:Y:S02]  /*4130*/  IMAD.MOV.U32 R35, RZ, RZ, R16 ;  /* 0x000000ffff237224 */ /* 0x000fe400078e0010 */
[----:B------:R-:W-:Y:S02]  /*4140*/  IMAD.MOV.U32 R20, RZ, RZ, R24 ;  /* 0x000000ffff147224 */ /* 0x000fe400078e0018 */
[----:B------:R-:W-:-:S06]  /*4150*/  IMAD.MOV.U32 R21, RZ, RZ, R25 ;  /* 0x000000ffff157224 */ /* 0x000fcc00078e0019 */
[----:B0-----:R-:W-:Y:S05]  /*4160*/  @!P0 BRA `(.L_x_443) ;  /* 0x0000000000388947 */ /* 0x001fea0003800000 */
        /* <DEDUP_REMOVED lines=14> */
.L_x_443:
[----:B------:R-:W-:Y:S05]  /*4250*/  BSYNC.RECONVERGENT B1 ;  /* 0x0000000000017941 */ /* 0x000fea0003800200 */
.L_x_442:
[----:B------:R0:W5:Y:S01]  /*4260*/  LDG.E.64.CONSTANT R24, desc[UR10][R10.64+-0x7000] ;  /* 0xff90000a0a187981 */ /* 0x000162000c1e9b00 */
[----:B------:R-:W-:Y:S01]  /*4270*/  DSETP.GEU.AND P0, PT, R20, R22, PT ;  /* 0x000000161400722a */ /* 0x000fe20003f0e000 */
[----:B------:R-:W-:Y:S01]  /*4280*/  BSSY.RECONVERGENT B1, `(.L_x_444) ;  /* 0x0000014000017945 */ /* 0x000fe20003800200 */
[----:B------:R-:W-:Y:S02]  /*4290*/  IMAD.MOV.U32 R29, RZ, RZ, R33 ;  /* 0x000000ffff1d7224 */ /* 0x000fe400078e0021 */
[----:B------:R-:W-:Y:S02]  /*42a0*/  IMAD.MOV.U32 R31, RZ, RZ, R35 ;  /* 0x000000ffff1f7224 */ /* 0x000fe400078e0023 */
[----:B------:R-:W-:Y:S02]  /*42b0*/  IMAD.MOV.U32 R18, RZ, RZ, R20 ;  /* 0x000000ffff127224 */ /* 0x000fe400078e0014 */
[----:B------:R-:W-:-:S06]  /*42c0*/  IMAD.MOV.U32 R19, RZ, RZ, R21 ;  /* 0x000000ffff137224 */ /* 0x000fcc00078e0015 */
[----:B0-----:R-:W-:Y:S05]  /*42d0*/  @!P0 BRA `(.L_x_445) ;  /* 0x0000000000388947 */ /* 0x001fea0003800000 */
[----:B------:R-:W-:Y:S01]  /*42e0*/  DSETP.GT.AND P0, PT, R20, R22, PT ;  /* 0x000000161400722a */ /* 0x000fe20003f04000 */
[----:B-----5:R-:W-:Y:S02]  /*42f0*/  IMAD.MOV.U32 R29, RZ, RZ, R24 ;  /* 0x000000ffff1d7224 */ /* 0x020fe400078e0018 */
        /* <DEDUP_REMOVED lines=12> */
.L_x_445:
[----:B------:R-:W-:Y:S05]  /*43c0*/  BSYNC.RECONVERGENT B1 ;  /* 0x0000000000017941 */ /* 0x000fea0003800200 */
.L_x_444:
[----:B------:R0:W5:Y:S01]  /*43d0*/  LDG.E.64.CONSTANT R22, desc[UR10][R10.64+-0x6000] ;  /* 0xffa0000a0a167981 */ /* 0x000162000c1e9b00 */
[----:B------:R-:W-:Y:S01]  /*43e0*/  DSETP.GEU.AND P0, PT, R18, R4, PT ;  /* 0x000000041200722a */ /* 0x000fe20003f0e000 */
[----:B------:R-:W-:Y:S01]  /*43f0*/  BSSY.RECONVERGENT B1, `(.L_x_446) ;  /* 0x0000014000017945 */ /* 0x000fe20003800200 */
[----:B-----5:R-:W-:Y:S02]  /*4400*/  IMAD.MOV.U32 R25, RZ, RZ, R29 ;  /* 0x000000ffff197224 */ /* 0x020fe400078e001d */
        /* <DEDUP_REMOVED lines=18> */
.L_x_447:
[----:B------:R-:W-:Y:S05]  /*4530*/  BSYNC.RECONVERGENT B1 ;  /* 0x0000000000017941 */ /* 0x000fea0003800200 */
.L_x_446:
        /* <DEDUP_REMOVED lines=22> */
.L_x_449:
[----:B------:R-:W-:Y:S05]  /*46a0*/  BSYNC.RECONVERGENT B1 ;  /* 0x0000000000017941 */ /* 0x000fea0003800200 */
.L_x_448:
[----:B------:R0:W5:Y:S04]  /*46b0*/  LDG.E.64.CONSTANT R20, desc[UR10][R10.64+-0x3000] ;  /* 0xffd0000a0a147981 */ /* 0x000168000c1e9b00 */
[----:B------:R0:W5:Y:S04]  /*46c0*/  LDG.E.64.CONSTANT R22, desc[UR10][R10.64+-0x2008] ;  /* 0xffdff80a0a167981 */ /* 0x000168000c1e9b00 */
[----:B------:R0:W5:Y:S04]  /*46d0*/  LDG.E.64.CONSTANT R24, desc[UR10][R10.64+-0x2000] ;  /* 0xffe0000a0a187981 */ /* 0x000168000c1e9b00 */
[----:B------:R0:W5:Y:S04]  /*46e0*/  LDG.E.64.CONSTANT R26, desc[UR10][R10.64+-0x1008] ;  /* 0xffeff80a0a1a7981 */ /* 0x000168000c1e9b00 */
[----:B------:R0:W5:Y:S04]  /*46f0*/  LDG.E.64.CONSTANT R28, desc[UR10][R10.64+-0x1000] ;  /* 0xfff0000a0a1c7981 */ /* 0x000168000c1e9b00 */
[----:B-----5:R0:W5:Y:S04]  /*4700*/  LDG.E.64.CONSTANT R4, desc[UR10][R10.64+-0x8] ;  /* 0xfffff80a0a047981 */ /* 0x020168000c1e9b00 */
[----:B------:R0:W5:Y:S01]  /*4710*/  LDG.E.64.CONSTANT R2, desc[UR10][R10.64] ;  /* 0x0000000a0a027981 */ /* 0x000162000c1e9b00 */
[----:B------:R-:W-:Y:S01]  /*4720*/  DSETP.GEU.AND P0, PT, R18, R8, PT ;  /* 0x000000081200722a */ /* 0x000fe20003f0e000 */
[----:B------:R-:W-:Y:S01]  /*4730*/  BSSY.RECONVERGENT B1, `(.L_x_450) ;  /* 0x0000015000017945 */ /* 0x000fe20003800200 */
[----:B------:R-:W-:-:S02]  /*4740*/  IMAD.MOV.U32 R16, RZ, RZ, R35 ;  /* 0x000000ffff107224 */ /* 0x000fc400078e0023 */
[----:B------:R-:W-:Y:S02]  /*4750*/  IMAD.MOV.U32 R14, RZ, RZ, R37 ;  /* 0x000000ffff0e7224 */ /* 0x000fe400078e0025 */
[----:B------:R-:W-:Y:S02]  /*4760*/  IMAD.MOV.U32 R30, RZ, RZ, R18 ;  /* 0x000000ffff1e7224 */ /* 0x000fe400078e0012 */
[----:B------:R-:W-:-:S06]  /*4770*/  IMAD.MOV.U32 R31, RZ, RZ, R19 ;  /* 0x000000ffff1f7224 */ /* 0x000fcc00078e0013 */
        /* <DEDUP_REMOVED lines=16> */
.L_x_451:
[----:B------:R-:W-:Y:S05]  /*4880*/  BSYNC.RECONVERGENT B1 ;  /* 0x0000000000017941 */ /* 0x000fea0003800200 */
.L_x_450:
        /* <DEDUP_REMOVED lines=21> */
.L_x_453:
[----:B------:R-:W-:Y:S05]  /*49e0*/  BSYNC.RECONVERGENT B1 ;  /* 0x0000000000017941 */ /* 0x000fea0003800200 */
.L_x_452:
        /* <DEDUP_REMOVED lines=21> */
.L_x_455:
[----:B------:R-:W-:Y:S05]  /*4b40*/  BSYNC.RECONVERGENT B1 ;  /* 0x0000000000017941 */ /* 0x000fea0003800200 */
.L_x_454:
        /* <DEDUP_REMOVED lines=21> */
.L_x_457:
[----:B------:R-:W-:Y:S05]  /*4ca0*/  BSYNC.RECONVERGENT B1 ;  /* 0x0000000000017941 */ /* 0x000fea0003800200 */
.L_x_456:
        /* <DEDUP_REMOVED lines=21> */
.L_x_459:
[----:B------:R-:W-:Y:S05]  /*4e00*/  BSYNC.RECONVERGENT B1 ;  /* 0x0000000000017941 */ /* 0x000fea0003800200 */
.L_x_458:
[----:B------:R-:W-:Y:S02]  /*4e10*/  IADD3 R17, P0, PT, R17, 0xa00, RZ ;  /* 0x00000a0011117810 */ /* 0x000fe40007f1e0ff */
[----:B------:R-:W-:-:S03]  /*4e20*/  IADD3 R10, P1, PT, R10, 0xa000, RZ ;  /* 0x0000a0000a0a7810 */ /* 0x000fc60007f3e0ff */
[----:B------:R-:W-:Y:S02]  /*4e30*/  IMAD.X R15, RZ, RZ, R15, P0 ;  /* 0x000000ffff0f7224 */ /* 0x000fe400000e060f */
[----:B------:R-:W-:Y:S01]  /*4e40*/  IMAD.X R11, RZ, RZ, R11, P1 ;  /* 0x000000ffff0b7224 */ /* 0x000fe200008e060b */
[----:B------:R-:W-:Y:S07]  /*4e50*/  BRA.U UP0, `(.L_x_460) ;  /* 0xfffffff1001c7547 */ /* 0x000fee000b83ffff */
.L_x_439:
[----:B------:R-:W-:-:S04]  /*4e60*/  ULOP3.LUT UR4, UR6, 0x1, URZ, 0xc0, !UPT ;  /* 0x0000000106047892 */ /* 0x000fc8000f8ec0ff */
[----:B------:R-:W-:-:S04]  /*4e70*/  UISETP.NE.U32.AND UP0, UPT, UR4, 0x1, UPT ;  /* 0x000000010400788c */ /* 0x000fc8000bf05070 */
[----:B------:R-:W-:-:S09]  /*4e80*/  UISETP.NE.U32.AND.EX UP0, UPT, URZ, URZ, UPT, UP0 ;  /* 0x000000ffff00728c */ /* 0x000fd2000bf05100 */
[----:B------:R-:W-:Y:S05]  /*4e90*/  BRA.U !UP0, `(.L_x_438) ;  /* 0x0000000508f07547 */ /* 0x000fea000b800000 */
[----:B------:R-:W-:-:S04]  /*4ea0*/  LEA R30, P0, R17, R12, 0x4 ;  /* 0x0000000c111e7211 */ /* 0x000fc800078020ff */
[----:B------:R-:W-:-:S05]  /*4eb0*/  LEA.HI.X R31, R17, R13, R15, 0x4, P0 ;  /* 0x0000000d111f7211 */ /* 0x000fca00000f240f */
[----:B------:R-:W2:Y:S04]  /*4ec0*/  LDG.E.64.CONSTANT R28, desc[UR10][R30.64] ;  /* 0x0000000a1e1c7981 */ /* 0x000ea8000c1e9b00 */
[----:B------:R0:W5:Y:S04]  /*4ed0*/  LDG.E.64.CONSTANT R26, desc[UR10][R30.64+0x1000] ;  /* 0x0010000a1e1a7981 */ /* 0x000168000c1e9b00 */
[----:B------:R0:W5:Y:S04]  /*4ee0*/  LDG.E.64.CONSTANT R24, desc[UR10][R30.64+0x1008] ;  /* 0x0010080a1e187981 */ /* 0x000168000c1e9b00 */
[----:B------:R0:W5:Y:S04]  /*4ef0*/  LDG.E.64.CONSTANT R22, desc[UR10][R30.64+0x2000] ;  /* 0x0020000a1e167981 */ /* 0x000168000c1e9b00 */
[----:B------:R0:W5:Y:S04]  /*4f00*/  LDG.E.64.CONSTANT R12, desc[UR10][R30.64+0x2008] ;  /* 0x0020080a1e0c7981 */ /* 0x000168000c1e9b00 */
[----:B------:R0:W5:Y:S04]  /*4f10*/  LDG.E.64.CONSTANT R10, desc[UR10][R30.64+0x3000] ;  /* 0x0030000a1e0a7981 */ /* 0x000168000c1e9b00 */
[----:B------:R0:W5:Y:S04]  /*4f20*/  LDG.E.64.CONSTANT R8, desc[UR10][R30.64+0x3008] ;  /* 0x0030080a1e087981 */ /* 0x000168000c1e9b00 */
        /* <DEDUP_REMOVED lines=24> */
.L_x_462:
[----:B------:R-:W-:Y:S05]  /*50b0*/  BSYNC.RECONVERGENT B1 ;  /* 0x0000000000017941 */ /* 0x000fea0003800200 */
.L_x_461:
        /* <DEDUP_REMOVED lines=21> */
.L_x_464:
[----:B------:R-:W-:Y:S05]  /*5210*/  BSYNC.RECONVERGENT B1 ;  /* 0x0000000000017941 */ /* 0x000fea0003800200 */
.L_x_463:
        /* <DEDUP_REMOVED lines=21> */
.L_x_466:
[----:B------:R-:W-:Y:S05]  /*5370*/  BSYNC.RECONVERGENT B1 ;  /* 0x0000000000017941 */ /* 0x000fea0003800200 */
.L_x_465:
        /* <DEDUP_REMOVED lines=21> */
.L_x_468:
[----:B------:R-:W-:Y:S05]  /*54d0*/  BSYNC.RECONVERGENT B1 ;  /* 0x0000000000017941 */ /* 0x000fea0003800200 */
.L_x_467:
[----:B------:R-:W-:Y:S01]  /*54e0*/  DSETP.GEU.AND P0, PT, R12, R6, PT ;  /* 0x000000060c00722a */ /* 0x000fe20003f0e000 */
[----:B------:R-:W-:Y:S01]  /*54f0*/  BSSY.RECONVERGENT B1, `(.L_x_469) ;  /* 0x0000015000017945 */ /* 0x000fe20003800200 */
[----:B------:R-:W-:Y:S01]  /*5500*/  IADD3 R17, P2, PT, R17, 0x500, RZ ;  /* 0x0000050011117810 */ /* 0x000fe20007f5e0ff */
[----:B------:R-:W-:Y:S02]  /*5510*/  IMAD.MOV.U32 R14, RZ, RZ, R23 ;  /* 0x000000ffff0e7224 */ /* 0x000fe400078e0017 */
[----:B------:R-:W-:Y:S02]  /*5520*/  IMAD.MOV.U32 R21, RZ, RZ, R25 ;  /* 0x000000ffff157224 */ /* 0x000fe400078e0019 */
[----:B------:R-:W-:Y:S02]  /*5530*/  IMAD.MOV.U32 R18, RZ, RZ, R12 ;  /* 0x000000ffff127224 */ /* 0x000fe400078e000c */
[----:B------:R-:W-:-:S05]  /*5540*/  IMAD.MOV.U32 R19, RZ, RZ, R13 ;  /* 0x000000ffff137224 */ /* 0x000fca00078e000d */
        /* <DEDUP_REMOVED lines=15> */
.L_x_470:
[----:B------:R-:W-:Y:S05]  /*5640*/  BSYNC.RECONVERGENT B1 ;  /* 0x0000000000017941 */ /* 0x000fea0003800200 */
.L_x_469:
[----:B------:R-:W-:-:S07]  /*5650*/  IMAD.X R15, RZ, RZ, R15, P2 ;  /* 0x000000ffff0f7224 */ /* 0x000fce00010e060f */
.L_x_438:
[----:B------:R-:W0:Y:S02]  /*5660*/  LDCU UR4, c[0x0][0x390] ;  /* 0x00007200ff0477ac */ /* 0x000e240008000800 */
[----:B0-----:R-:W-:Y:S02]  /*5670*/  USHF.R.S32.HI UR5, URZ, 0x1f, UR4 ;  /* 0x0000001fff057899 */ /* 0x001fe40008011404 */
[----:B------:R-:W-:-:S04]  /*5680*/  ISETP.GE.U32.AND P0, PT, R17, UR4, PT ;  /* 0x0000000411007c0c */ /* 0x000fc8000bf06070 */
[----:B------:R-:W-:-:S13]  /*5690*/  ISETP.GE.AND.EX P0, PT, R15, UR5, PT, P0 ;  /* 0x000000050f007c0c */ /* 0x000fda000bf06300 */
[----:B------:R-:W-:Y:S05]  /*56a0*/  @P0 BRA `(.L_x_471) ;  /* 0x00000008008c0947 */ /* 0x000fea0003800000 */
[----:B------:R-:W-:Y:S01]  /*56b0*/  IADD3 R3, PT, PT, -R17, UR4, RZ ;  /* 0x0000000411037c10 */ /* 0x000fe2000fffe1ff */
[----:B------:R-:W-:Y:S03]  /*56c0*/  BSSY.RECONVERGENT B1, `(.L_x_471) ;  /* 0x00000a1000017945 */ /* 0x000fe60003800200 */
[----:B------:R-:W-:-:S13]  /*56d0*/  ISETP.GE.AND P0, PT, R0, R3, PT ;  /* 0x000000030000720c */ /* 0x000fda0003f06270 */
[----:B------:R-:W-:Y:S05]  /*56e0*/  @P0 BRA `(.L_x_472) ;  /* 0x0000000800780947 */ /* 0x000fea0003800000 */
[----:B------:R-:W-:Y:S01]  /*56f0*/  LOP3.LUT R2, RZ, R0, RZ, 0x33, !PT ;  /* 0x00000000ff027212 */ /* 0x000fe200078e33ff */
[----:B------:R-:W-:Y:S03]  /*5700*/  BSSY.RECONVERGENT B2, `(.L_x_473) ;  /* 0x000002e000027945 */ /* 0x000fe60003800200 */
[----:B------:R-:W-:-:S04]  /*5710*/  IADD3 R16, PT, PT, -R17, UR4, R2 ;  /* 0x0000000411107c10 */ /* 0x000fc8000fffe102 */
[----:B------:R-:W-:-:S04]  /*5720*/  LOP3.LUT R2, R16, 0x300, RZ, 0xc0, !PT ;  /* 0x0000030010027812 */ /* 0x000fc800078ec0ff */
[----:B------:R-:W-:Y:S01]  /*5730*/  ISETP.NE.AND P0, PT, R2, 0x300, PT ;  /* 0x000003000200780c */ /* 0x000fe20003f05270 */
[----:B------:R-:W-:-:S12]  /*5740*/  IMAD.MOV.U32 R2, RZ, RZ, R0 ;  /* 0x000000ffff027224 */ /* 0x000fd800078e0000 */
[----:B------:R-:W-:Y:S05]  /*5750*/  @!P0 BRA `(.L_x_474) ;  /* 0x0000000000a08947 */ /* 0x000fea0003800000 */
[----:B------:R-:W0:Y:S01]  /*5760*/  LDCU.64 UR6, c[0x0][0x380] ;  /* 0x00007000ff0677ac */ /* 0x000e220008000a00 */
[----:B------:R-:W-:Y:S02]  /*5770*/  IADD3 R5, P0, PT, R0, R17, RZ ;  /* 0x0000001100057210 */ /* 0x000fe40007f1e0ff */
[----:B------:R-:W-:-:S03]  /*5780*/  LEA.HI R2, R16, 0x1, RZ, 0x18 ;  /* 0x0000000110027811 */ /* 0x000fc600078fc0ff */
[----:B------:R-:W-:Y:S01]  /*5790*/  IMAD.X R6, RZ, RZ, R15, P0 ;  /* 0x000000ffff067224 */ /* 0x000fe200000e060f */
[----:B------:R-:W-:Y:S01]  /*57a0*/  LOP3.LUT R4, R2, 0x3, RZ, 0xc0, !PT ;  /* 0x0000000302047812 */ /* 0x000fe200078ec0ff */
[----:B------:R-:W-:-:S04]  /*57b0*/  IMAD.MOV.U32 R2, RZ, RZ, R0 ;  /* 0x000000ffff027224 */ /* 0x000fc800078e0000 */
[----:B------:R-:W-:Y:S01]  /*57c0*/  IMAD.MOV R10, RZ, RZ, -R4 ;  /* 0x000000ffff0a7224 */ /* 0x000fe200078e0a04 */
[----:B0-----:R-:W-:-:S04]  /*57d0*/  LEA R12, P1, R5, UR6, 0x4 ;  /* 0x00000006050c7c11 */ /* 0x001fc8000f8220ff */
[----:B------:R-:W-:-:S09]  /*57e0*/  LEA.HI.X R5, R5, UR7, R6, 0x4, P1 ;  /* 0x0000000705057c11 */ /* 0x000fd200088f2406 */
.L_x_477:
[----:B------:R-:W-:-:S05]  /*57f0*/  IMAD.MOV.U32 R4, RZ, RZ, R12 ;  /* 0x000000ffff047224 */ /* 0x000fca00078e000c */
[----:B------:R-:W2:Y:S01]  /*5800*/  LDG.E.64.CONSTANT R8, desc[UR10][R4.64] ;  /* 0x0000000a04087981 */ /* 0x000ea2000c1e9b00 */
[----:B------:R-:W-:Y:S01]  /*5810*/  VIADD R10, R10, 0x1 ;  /* 0x000000010a0a7836 */ /* 0x000fe20000000000 */
[----:B------:R-:W-:Y:S01]  /*5820*/  BSSY.RECONVERGENT B3, `(.L_x_475) ;  /* 0x0000018000037945 */ /* 0x000fe20003800200 */
[----:B------:R-:W-:-:S03]  /*5830*/  IADD3 R12, P3, PT, R4, 0x1000, RZ ;  /* 0x00001000040c7810 */ /* 0x000fc60007f7e0ff */
[----:B------:R-:W-:Y:S01]  /*5840*/  ISETP.NE.AND P2, PT, R10, RZ, PT ;  /* 0x000000ff0a00720c */ /* 0x000fe20003f45270 */
[----:B--2---:R-:W-:-:S14]  /*5850*/  DSETP.GEU.AND P0, PT, R18, R8, PT ;  /* 0x000000081200722a */ /* 0x004fdc0003f0e000 */
        /* <DEDUP_REMOVED lines=20> */
.L_x_476:
[----:B------:R-:W-:Y:S05]  /*59a0*/  BSYNC.RECONVERGENT B3 ;  /* 0x0000000000037941 */ /* 0x000fea0003800200 */
.L_x_475:
[----:B------:R-:W-:Y:S02]  /*59b0*/  IMAD.X R5, RZ, RZ, R5, P3 ;  /* 0x000000ffff057224 */ /* 0x000fe400018e0605 */
[----:B------:R-:W-:Y:S01]  /*59c0*/  VIADD R2, R2, 0x100 ;  /* 0x0000010002027836 */ /* 0x000fe20000000000 */
[----:B------:R-:W-:Y:S06]  /*59d0*/  @P2 BRA `(.L_x_477) ;  /* 0xfffffffc00842947 */ /* 0x000fec000383ffff */
.L_x_474:
[----:B------:R-:W-:Y:S05]  /*59e0*/  BSYNC.RECONVERGENT B2 ;  /* 0x0000000000027941 */ /* 0x000fea0003800200 */
.L_x_473:
[----:B------:R-:W-:-:S13]  /*59f0*/  ISETP.GE.U32.AND P0, PT, R16, 0x300, PT ;  /* 0x000003001000780c */ /* 0x000fda0003f06070 */
[----:B------:R-:W-:Y:S05]  /*5a00*/  @!P0 BRA `(.L_x_472) ;  /* 0x0000000400b08947 */ /* 0x000fea0003800000 */
[----:B------:R-:W0:Y:S01]  /*5a10*/  LDCU.64 UR6, c[0x0][0x380] ;  /* 0x00007000ff0677ac */ /* 0x000e220008000a00 */
[----:B------:R-:W-:-:S05]  /*5a20*/  IADD3 R5, P0, PT, R2, R17, RZ ;  /* 0x0000001102057210 */ /* 0x000fca0007f1e0ff */
[----:B------:R-:W-:Y:S01]  /*5a30*/  IMAD.X R6, RZ, RZ, R15, P0 ;  /* 0x000000ffff067224 */ /* 0x000fe200000e060f */
[----:B0-----:R-:W-:-:S04]  /*5a40*/  LEA R4, P1, R5, UR6, 0x4 ;  /* 0x0000000605047c11 */ /* 0x001fc8000f8220ff */
[----:B------:R-:W-:Y:S02]  /*5a50*/  IADD3 R4, P0, PT, R4, 0x3008, RZ ;  /* 0x0000300804047810 */ /* 0x000fe40007f1e0ff */
[----:B------:R-:W-:-:S05]  /*5a60*/  LEA.HI.X R5, R5, UR7, R6, 0x4, P1 ;  /* 0x0000000705057c11 */ /* 0x000fca00088f2406 */
[----:B------:R-:W-:-:S07]  /*5a70*/  IMAD.X R5, RZ, RZ, R5, P0 ;  /* 0x000000ffff057224 */ /* 0x000fce00000e0605 */
.L_x_486:
[----:B------:R-:W2:Y:S04]  /*5a80*/  LDG.E.64.CONSTANT R16, desc[UR10][R4.64+-0x3008] ;  /* 0xffcff80a04107981 */ /* 0x000ea8000c1e9b00 */
        /* <DEDUP_REMOVED lines=25> */
.L_x_479:
[----:B------:R-:W-:Y:S05]  /*5c20*/  BSYNC.RECONVERGENT B2 ;  /* 0x0000000000027941 */ /* 0x000fea0003800200 */
.L_x_478:
        /* <DEDUP_REMOVED lines=22> */
.L_x_481:
[----:B------:R-:W-:Y:S05]  /*5d90*/  BSYNC.RECONVERGENT B2 ;  /* 0x0000000000027941 */ /* 0x000fea0003800200 */
.L_x_480:
        /* <DEDUP_REMOVED lines=22> */
.L_x_483:
[----:B------:R-:W-:Y:S05]  /*5f00*/  BSYNC.RECONVERGENT B2 ;  /* 0x0000000000027941 */ /* 0x000fea0003800200 */
.L_x_482:
        /* <DEDUP_REMOVED lines=22> */
.L_x_485:
[----:B------:R-:W-:Y:S05]  /*6070*/  BSYNC.RECONVERGENT B2 ;  /* 0x0000000000027941 */ /* 0x000fea0003800200 */
.L_x_484:
[----:B------:R-:W-:Y:S01]  /*6080*/  VIADD R2, R2, 0x400 ;  /* 0x0000040002027836 */ /* 0x000fe20000000000 */
[----:B------:R-:W-:-:S04]  /*6090*/  IADD3 R4, P1, PT, R4, 0x4000, RZ ;  /* 0x0000400004047810 */ /* 0x000fc80007f3e0ff */
[----:B------:R-:W-:Y:S01]  /*60a0*/  ISETP.GE.AND P0, PT, R2, R3, PT ;  /* 0x000000030200720c */ /* 0x000fe20003f06270 */
[----:B------:R-:W-:-:S12]  /*60b0*/  IMAD.X R5, RZ, RZ, R5, P1 ;  /* 0x000000ffff057224 */ /* 0x000fd800008e0605 */
[----:B------:R-:W-:Y:S05]  /*60c0*/  @!P0 BRA `(.L_x_486) ;  /* 0xfffffff8006c8947 */ /* 0x000fea000383ffff */
.L_x_472:
[----:B------:R-:W-:Y:S05]  /*60d0*/  BSYNC.RECONVERGENT B1 ;  /* 0x0000000000017941 */ /* 0x000fea0003800200 */
.L_x_471:
[----:B------:R-:W0:Y:S01]  /*60e0*/  S2R R2, SR_LANEID ;  /* 0x0000000000027919 */ /* 0x000e220000000000 */
[----:B------:R-:W-:Y:S01]  /*60f0*/  BSSY.RECONVERGENT B1, `(.L_x_487) ;  /* 0x000001a000017945 */ /* 0x000fe20003800200 */
[----:B------:R-:W-:Y:S01]  /*6100*/  IMAD.MOV.U32 R3, RZ, RZ, R14 ;  /* 0x000000ffff037224 */ /* 0x000fe200078e000e */
[----:B------:R-:W-:Y:S01]  /*6110*/  SHFL.DOWN PT, R6, R18, 0x1, 0x1f ;  /* 0x08201f0012067f89 */ /* 0x000fe200000e0000 */
[----:B------:R-:W-:Y:S02]  /*6120*/  IMAD.MOV.U32 R12, RZ, RZ, R21 ;  /* 0x000000ffff0c7224 */ /* 0x000fe400078e0015 */
[----:B------:R-:W-:Y:S01]  /*6130*/  IMAD.MOV.U32 R4, RZ, RZ, R18 ;  /* 0x000000ffff047224 */ /* 0x000fe200078e0012 */
[----:B------:R-:W1:Y:S01]  /*6140*/  SHFL.DOWN PT, R7, R19, 0x1, 0x1f ;  /* 0x08201f0013077f89 */ /* 0x000e6200000e0000 */
[----:B------:R-:W-:-:S03]  /*6150*/  IMAD.MOV.U32 R5, RZ, RZ, R19 ;  /* 0x000000ffff057224 */ /* 0x000fc600078e0013 */
[----:B------:R2:W3:Y:S04]  /*6160*/  SHFL.DOWN PT, R9, R14, 0x1, 0x1f ;  /* 0x08201f000e097f89 */ /* 0x0004e800000e0000 */
[----:B------:R2:W4:Y:S01]  /*6170*/  SHFL.DOWN PT, R8, R21, 0x1, 0x1f ;  /* 0x08201f0015087f89 */ /* 0x00052200000e0000 */
[----:B-1----:R-:W-:-:S06]  /*6180*/  DSETP.GEU.AND P0, PT, R18, R6, PT ;  /* 0x000000061200722a */ /* 0x002fcc0003f0e000 */
[----:B0-----:R-:W-:-:S13]  /*6190*/  ISETP.GT.OR P0, PT, R2, 0x1e, !P0 ;  /* 0x0000001e0200780c */ /* 0x001fda0004704670 */
[----:B--234-:R-:W-:Y:S05]  /*61a0*/  @P0 BRA `(.L_x_488) ;  /* 0x0000000000380947 */ /* 0x01cfea0003800000 */
        /* <DEDUP_REMOVED lines=14> */
.L_x_488:
[----:B------:R-:W-:Y:S05]  /*6290*/  BSYNC.RECONVERGENT B1 ;  /* 0x0000000000017941 */ /* 0x000fea0003800200 */
.L_x_487:
        /* <DEDUP_REMOVED lines=26> */
.L_x_490:
[----:B------:R-:W-:Y:S05]  /*6440*/  BSYNC.RECONVERGENT B1 ;  /* 0x0000000000017941 */ /* 0x000fea0003800200 */
.L_x_489:
        /* <DEDUP_REMOVED lines=26> */
.L_x_492:
[----:B------:R-:W-:Y:S05]  /*65f0*/  BSYNC.RECONVERGENT B1 ;  /* 0x0000000000017941 */ /* 0x000fea0003800200 */
.L_x_491:
        /* <DEDUP_REMOVED lines=26> */
.L_x_494:
[----:B------:R-:W-:Y:S05]  /*67a0*/  BSYNC.RECONVERGENT B1 ;  /* 0x0000000000017941 */ /* 0x000fea0003800200 */
.L_x_493:
[----:B------:R-:W-:Y:S01]  /*67b0*/  SHFL.DOWN PT, R4, R6, 0x10, 0x1f ;  /* 0x0a001f0006047f89 */ /* 0x000fe200000e0000 */
[----:B------:R-:W-:Y:S01]  /*67c0*/  BSSY.RECONVERGENT B1, `(.L_x_495) ;  /* 0x000001a000017945 */ /* 0x000fe20003800200 */
[----:B------:R-:W-:Y:S01]  /*67d0*/  ISETP.NE.AND P1, PT, R2, RZ, PT ;  /* 0x000000ff0200720c */ /* 0x000fe20003f25270 */
[----:B------:R-:W-:Y:S01]  /*67e0*/  IMAD.MOV.U32 R20, RZ, RZ, R10 ;  /* 0x000000ffff147224 */ /* 0x000fe200078e000a */
[----:B------:R-:W0:Y:S01]  /*67f0*/  SHFL.DOWN PT, R5, R7, 0x10, 0x1f ;  /* 0x0a001f0007057f89 */ /* 0x000e2200000e0000 */
[----:B------:R-:W-:Y:S02]  /*6800*/  IMAD.MOV.U32 R21, RZ, RZ, R11 ;  /* 0x000000ffff157224 */ /* 0x000fe400078e000b */
[----:B------:R-:W-:Y:S01]  /*6810*/  IMAD.MOV.U32 R3, RZ, RZ, R7 ;  /* 0x000000ffff037224 */ /* 0x000fe200078e0007 */
[----:B------:R1:W2:Y:S04]  /*6820*/  SHFL.DOWN PT, R9, R10, 0x10, 0x1f ;  /* 0x0a001f000a097f89 */ /* 0x0002a800000e0000 */
[----:B------:R1:W3:Y:S01]  /*6830*/  SHFL.DOWN PT, R8, R11, 0x10, 0x1f ;  /* 0x0a001f000b087f89 */ /* 0x0002e200000e0000 */
[----:B0-----:R-:W-:-:S06]  /*6840*/  DSETP.GEU.AND P0, PT, R6, R4, PT ;  /* 0x000000040600722a */ /* 0x001fcc0003f0e000 */
[----:B------:R-:W-:Y:S01]  /*6850*/  ISETP.GT.OR P0, PT, R2, 0xf, !P0 ;  /* 0x0000000f0200780c */ /* 0x000fe20004704670 */
        /* <DEDUP_REMOVED lines=16> */
.L_x_496:
[----:B------:R-:W-:Y:S05]  /*6960*/  BSYNC.RECONVERGENT B1 ;  /* 0x0000000000017941 */ /* 0x000fea0003800200 */
.L_x_495:
        /* <DEDUP_REMOVED lines=10> */
.L_x_498:
[----:B------:R-:W-:Y:S05]  /*6a10*/  BSYNC.RECONVERGENT B1 ;  /* 0x0000000000017941 */ /* 0x000fea0003800200 */
.L_x_497:
[----:B------:R-:W-:Y:S01]  /*6a20*/  BAR.SYNC.DEFER_BLOCKING 0x0 ;  /* 0x0000000000007b1d */ /* 0x000fe20000010000 */
[----:B------:R-:W-:-:S13]  /*6a30*/  ISETP.NE.AND P1, PT, R0, RZ, PT ;  /* 0x000000ff0000720c */ /* 0x000fda0003f25270 */
[----:B------:R-:W-:Y:S05]  /*6a40*/  @P1 BRA `(.L_x_393) ;  /* 0x0000000800841947 */ /* 0x000fea0003800000 */
[----:B0-----:R-:W0:Y:S01]  /*6a50*/  S2R R5, SR_CgaCtaId ;  /* 0x0000000000057919 */ /* 0x001e220000008800 */
[----:B------:R-:W-:Y:S01]  /*6a60*/  MOV R0, 0x400 ;  /* 0x0000040000007802 */ /* 0x000fe20000000f00 */
[----:B------:R-:W-:Y:S01]  /*6a70*/  BSSY.RECONVERGENT B1, `(.L_x_499) ;  /* 0x000001a000017945 */ /* 0x000fe20003800200 */
[----:B------:R-:W-:Y:S02]  /*6a80*/  IMAD.MOV.U32 R33, RZ, RZ, R20 ;  /* 0x000000ffff217224 */ /* 0x000fe400078e0014 */
[----:B------:R-:W-:Y:S02]  /*6a90*/  IMAD.MOV.U32 R31, RZ, RZ, R21 ;  /* 0x000000ffff1f7224 */ /* 0x000fe400078e0015 */
[----:B------:R-:W-:Y:S02]  /*6aa0*/  IMAD.MOV.U32 R28, RZ, RZ, R2 ;  /* 0x000000ffff1c7224 */ /* 0x000fe400078e0002 */
[----:B------:R-:W-:Y:S01]  /*6ab0*/  IMAD.MOV.U32 R29, RZ, RZ, R3 ;  /* 0x000000ffff1d7224 */ /* 0x000fe200078e0003 */
[----:B0-----:R-:W-:-:S05]  /*6ac0*/  LEA R0, R5, R0, 0x18 ;  /* 0x0000000005007211 */ /* 0x001fca00078ec0ff */
[----:B------:R-:W0:Y:S04]  /*6ad0*/  LDS.64 R16, [R0+0x18] ;  /* 0x0000180000107984 */ /* 0x000e280000000a00 */
[----:B------:R1:W2:Y:S04]  /*6ae0*/  LDS.128 R12, [R0+0x40] ;  /* 0x00004000000c7984 */ /* 0x0002a80000000c00 */
[----:B------:R1:W3:Y:S04]  /*6af0*/  LDS.128 R8, [R0+0x50] ;  /* 0x0000500000087984 */ /* 0x0002e80000000c00 */
[----:B------:R1:W4:Y:S01]  /*6b00*/  LDS.128 R4, [R0+0x20] ;  /* 0x0000200000047984 */ /* 0x0003220000000c00 */
[----:B0-----:R-:W-:-:S14]  /*6b10*/  DSETP.GEU.AND P0, PT, R2, R16, PT ;  /* 0x000000100200722a */ /* 0x001fdc0003f0e000 */
[----:B-1234-:R-:W-:Y:S05]  /*6b20*/  @!P0 BRA `(.L_x_500) ;  /* 0x0000000000388947 */ /* 0x01efea0003800000 */
        /* <DEDUP_REMOVED lines=14> */
.L_x_500:
[----:B------:R-:W-:Y:S05]  /*6c10*/  BSYNC.RECONVERGENT B1 ;  /* 0x0000000000017941 */ /* 0x000fea0003800200 */
.L_x_499:
        /* <DEDUP_REMOVED lines=24> */
.L_x_502:
[----:B------:R-:W-:Y:S05]  /*6da0*/  BSYNC.RECONVERGENT B1 ;  /* 0x0000000000017941 */ /* 0x000fea0003800200 */
.L_x_501:
        /* <DEDUP_REMOVED lines=21> */
.L_x_504:
[----:B------:R-:W-:Y:S05]  /*6f00*/  BSYNC.RECONVERGENT B1 ;  /* 0x0000000000017941 */ /* 0x000fea0003800200 */
.L_x_503:
        /* <DEDUP_REMOVED lines=21> */
.L_x_506:
[----:B------:R-:W-:Y:S05]  /*7060*/  BSYNC.RECONVERGENT B1 ;  /* 0x0000000000017941 */ /* 0x000fea0003800200 */
.L_x_505:
        /* <DEDUP_REMOVED lines=21> */
.L_x_508:
[----:B------:R-:W-:Y:S05]  /*71c0*/  BSYNC.RECONVERGENT B1 ;  /* 0x0000000000017941 */ /* 0x000fea0003800200 */
.L_x_507:
        /* <DEDUP_REMOVED lines=21> */
.L_x_510:
[----:B------:R-:W-:Y:S05]  /*7320*/  BSYNC.RECONVERGENT B1 ;  /* 0x0000000000017941 */ /* 0x000fea0003800200 */
.L_x_509:
[----:B--2---:R-:W-:Y:S01]  /*7330*/  DSETP.GEU.AND P0, PT, R6, R18, PT ;  /* 0x000000120600722a */ /* 0x004fe20003f0e000 */
[----:B------:R-:W-:Y:S02]  /*7340*/  IMAD.MOV.U32 R20, RZ, RZ, R9 ;  /* 0x000000ffff147224 */ /* 0x000fe400078e0009 */
[----:B------:R-:W-:Y:S02]  /*7350*/  IMAD.MOV.U32 R21, RZ, RZ, R8 ;  /* 0x000000ffff157224 */ /* 0x000fe400078e0008 */
[----:B------:R-:W-:Y:S02]  /*7360*/  IMAD.MOV.U32 R2, RZ, RZ, R6 ;  /* 0x000000ffff027224 */ /* 0x000fe400078e0006 */
[----:B------:R-:W-:-:S07]  /*7370*/  IMAD.MOV.U32 R3, RZ, RZ, R7 ;  /* 0x000000ffff037224 */ /* 0x000fce00078e0007 */
[----:B------:R-:W-:Y:S05]  /*7380*/  @!P0 BRA `(.L_x_393) ;  /* 0x0000000000348947 */ /* 0x000fea0003800000 */
[----:B------:R2:W1:Y:S01]  /*7390*/  LDS.64 R20, [R0+0x80] ;  /* 0x0000800000147984 */ /* 0x0004620000000a00 */
[----:B------:R-:W-:Y:S01]  /*73a0*/  DSETP.GEU.AND P0, PT, R18, R6, PT ;  /* 0x000000061200722a */ /* 0x000fe20003f0e000 */
[----:B------:R-:W-:Y:S02]  /*73b0*/  IMAD.MOV.U32 R2, RZ, RZ, R18 ;  /* 0x000000ffff027224 */ /* 0x000fe400078e0012 */
[----:B------:R-:W-:-:S11]  /*73c0*/  IMAD.MOV.U32 R3, RZ, RZ, R19 ;  /* 0x000000ffff037224 */ /* 0x000fd600078e0013 */
[----:B--2---:R-:W-:Y:S05]  /*73d0*/  @!P0 BRA `(.L_x_393) ;  /* 0x0000000000208947 */ /* 0x004fea0003800000 */
[CC--:B-1----:R-:W-:Y:S02]  /*73e0*/  ISETP.GE.U32.AND P0, PT, R9.reuse, R20.reuse, PT ;  /* 0x000000140900720c */ /* 0x0c2fe40003f06070 */
[----:B------:R-:W-:Y:S02]  /*73f0*/  ISETP.LT.U32.AND P2, PT, R9, R20, PT ;  /* 0x000000140900720c */ /* 0x000fe40003f41070 */
[CC--:B------:R-:W-:Y:S02]  /*7400*/  ISETP.GE.AND.EX P0, PT, R8.reuse, R21.reuse, PT, P0 ;  /* 0x000000150800720c */ /* 0x0c0fe40003f06300 */
[----:B------:R-:W-:Y:S02]  /*7410*/  ISETP.LT.AND.EX P2, PT, R8, R21, PT, P2 ;  /* 0x000000150800720c */ /* 0x000fe40003f41320 */
[----:B------:R-:W-:Y:S02]  /*7420*/  FSEL R2, R6, R18, !P0 ;  /* 0x0000001206027208 */ /* 0x000fe40004000000 */
[----:B------:R-:W-:-:S02]  /*7430*/  FSEL R3, R7, R19, !P0 ;  /* 0x0000001307037208 */ /* 0x000fc40004000000 */
[----:B------:R-:W-:Y:S02]  /*7440*/  SEL R20, R9, R20, P2 ;  /* 0x0000001409147207 */ /* 0x000fe40001000000 */
[----:B------:R-:W-:-:S07]  /*7450*/  SEL R21, R8, R21, P2 ;  /* 0x0000001508157207 */ /* 0x000fce0001000000 */
.L_x_393:
[----:B------:R-:W-:Y:S05]  /*7460*/  BSYNC.RECONVERGENT B0 ;  /* 0x0000000000007941 */ /* 0x000fea0003800200 */
.L_x_360:
[----:B------:R-:W-:Y:S05]  /*7470*/  @P1 EXIT ;  /* 0x000000000000194d */ /* 0x000fea0003800000 */
[----:B01----:R-:W0:Y:S02]  /*7480*/  LDC.64 R4, c[0x0][0x388] ;  /* 0x0000e200ff047b82 */ /* 0x003e240000000a00 */
[----:B0-----:R-:W-:Y:S04]  /*7490*/  STG.E.64 desc[UR10][R4.64], R2 ;  /* 0x0000000204007986 */ /* 0x001fe8000c101b0a */
[----:B---34-:R-:W-:Y:S01]  /*74a0*/  STG.E.64 desc[UR10][R4.64+0x8], R20 ;  /* 0x0000081404007986 */ /* 0x018fe2000c101b0a */
[----:B------:R-:W-:Y:S05]  /*74b0*/  EXIT ;  /* 0x000000000000794d */ /* 0x000fea0003800000 */
.L_x_511:
        /* <DEDUP_REMOVED lines=12> */
.L_x_1957:


//--------------------- .text._ZN6thrust24THRUST_300001_SM_1000_NS8cuda_cub4core6detail13_kernel_agentINS1_8__reduce11ReduceAgentINS0_12zip_iteratorIN4cuda3std3__45tupleIJNS0_6detail15normal_iteratorINS0_10device_ptrIdEEEENS0_17counting_iteratorIlNS0_11use_defaultESI_SI_EEEEEEEPNSB_IJdlEEESM_lNS1_9__extrema9arg_min_fIdlNSA_4lessIdEEEEEEJSL_SN_lN3cub18CUB_300001_SM_100013GridEvenShareIlEENSV_9GridQueueIyEESS_EEEvDpT0_ --------------------------
	.section	.text._ZN6thrust24THRUST_300001_SM_1000_NS8cuda_cub4core6detail13_kernel_agentINS1_8__reduce11ReduceAgentINS0_12zip_iteratorIN4cuda3std3__45tupleIJNS0_6detail15normal_iteratorINS0_10device_ptrIdEEEENS0_17counting_iteratorIlNS0_11use_defaultESI_SI_EEEEEEEPNSB_IJdlEEESM_lNS1_9__extrema9arg_min_fIdlNSA_4lessIdEEEEEEJSL_SN_lN3cub18CUB_300001_SM_100013GridEvenShareIlEENSV_9GridQueueIyEESS_EEEvDpT0_,"ax",@progbits
	.align	128
        .global         _ZN6thrust24THRUST_300001_SM_1000_NS8cuda_cub4core6detail13_kernel_agentINS1_8__reduce11ReduceAgentINS0_12zip_iteratorIN4cuda3std3__45tupleIJNS0_6detail15normal_iteratorINS0_10device_ptrIdEEEENS0_17counting_iteratorIlNS0_11use_defaultESI_SI_EEEEEEEPNSB_IJdlEEESM_lNS1_9__extrema9arg_min_fIdlNSA_4lessIdEEEEEEJSL_SN_lN3cub18CUB_300001_SM_100013GridEvenShareIlEENSV_9GridQueueIyEESS_EEEvDpT0_
        .type           _ZN6thrust24THRUST_300001_SM_1000_NS8cuda_cub4core6detail13_kernel_agentINS1_8__reduce11ReduceAgentINS0_12zip_iteratorIN4cuda3std3__45tupleIJNS0_6detail15normal_iteratorINS0_10device_ptrIdEEEENS0_17counting_iteratorIlNS0_11use_defaultESI_SI_EEEEEEEPNSB_IJdlEEESM_lNS1_9__extrema9arg_min_fIdlNSA_4lessIdEEEEEEJSL_SN_lN3cub18CUB_300001_SM_100013GridEvenShareIlEENSV_9GridQueueIyEESS_EEEvDpT0_,@function
        .size           _ZN6thrust24THRUST_300001_SM_1000_NS8cuda_cub4core6detail13_kernel_agentINS1_8__reduce11ReduceAgentINS0_12zip_iteratorIN4cuda3std3__45tupleIJNS0_6detail15normal_iteratorINS0_10device_ptrIdEEEENS0_17counting_iteratorIlNS0_11use_defaultESI_SI_EEEEEEEPNSB_IJdlEEESM_lNS1_9__extrema9arg_min_fIdlNSA_4lessIdEEEEEEJSL_SN_lN3cub18CUB_300001_SM_100013GridEvenShareIlEENSV_9GridQueueIyEESS_EEEvDpT0_,(.L_x_1958 - _ZN6thrust24THRUST_300001_SM_1000_NS8cuda_cub4core6detail13_kernel_agentINS1_8__reduce11ReduceAgentINS0_12zip_iteratorIN4cuda3std3__45tupleIJNS0_6detail15normal_iteratorINS0_10device_ptrIdEEEENS0_17counting_iteratorIlNS0_11use_defaultESI_SI_EEEEEEEPNSB_IJdlEEESM_lNS1_9__extrema9arg_min_fIdlNSA_4lessIdEEEEEEJSL_SN_lN3cub18CUB_300001_SM_100013GridEvenShareIlEENSV_9GridQueueIyEESS_EEEvDpT0_)
        .other          _ZN6thrust24THRUST_300001_SM_1000_NS8cuda_cub4core6detail13_kernel_agentINS1_8__reduce11ReduceAgentINS0_12zip_iteratorIN4cuda3std3__45tupleIJNS0_6detail15normal_iteratorINS0_10device_ptrIdEEEENS0_17counting_iteratorIlNS0_11use_defaultESI_SI_EEEEEEEPNSB_IJdlEEESM_lNS1_9__extrema9arg_min_fIdlNSA_4lessIdEEEEEEJSL_SN_lN3cub18CUB_300001_SM_100013GridEvenShareIlEENSV_9GridQueueIyEESS_EEEvDpT0_,@"STO_CUDA_ENTRY STV_DEFAULT"
_ZN6thrust24THRUST_300001_SM_1000_NS8cuda_cub4core6detail13_kernel_agentINS1_8__reduce11ReduceAgentINS0_12zip_iteratorIN4cuda3std3__45tupleIJNS0_6detail15normal_iteratorINS0_10device_ptrIdEEEENS0_17counting_iteratorIlNS0_11use_defaultESI_SI_EEEEEEEPNSB_IJdlEEESM_lNS1_9__extrema9arg_min_fIdlNSA_4lessIdEEEEEEJSL_SN_lN3cub18CUB_300001_SM_100013GridEvenShareIlEENSV_9GridQueueIyEESS_EEEvDpT0_:
.text._ZN6thrust24THRUST_300001_SM_1000_NS8cuda_cub4core6detail13_kernel_agentINS1_8__reduce11ReduceAgentINS0_12zip_iteratorIN4cuda3std3__45tupleIJNS0_6detail15normal_iteratorINS0_10device_ptrIdEEEENS0_17counting_iteratorIlNS0_11use_defaultESI_SI_EEEEEEEPNSB_IJdlEEESM_lNS1_9__extrema9arg_min_fIdlNSA_4lessIdEEEEEEJSL_SN_lN3cub18CUB_300001_SM_100013GridEvenShareIlEENSV_9GridQueueIyEESS_EEEvDpT0_:
[----:B------:R-:W-:Y:S01]  /*0000*/  LDC R1, c[0x0][0x37c] ;  /* 0x0000df00ff017b82 */ /* 0x000fe20000000800 */
[----:B------:R-:W0:Y:S01]  /*0010*/  S2R R0, SR_CTAID.X ;  /* 0x0000000000007919 */ /* 0x000e220000002500 */
[----:B------:R-:W1:Y:S01]  /*0020*/  LDCU.64 UR4, c[0x0][0x398] ;  /* 0x00007300ff0477ac */ /* 0x000e620008000a00 */
[----:B------:R-:W-:Y:S01]  /*0030*/  BSSY.RECONVERGENT B0, `(.L_x_512) ;  /* 0x000067b000007945 */ /* 0x000fe20003800200 */
[----:B------:R-:W2:Y:S01]  /*0040*/  LDCU UR6, c[0x0][0x370] ;  /* 0x00006e00ff0677ac */ /* 0x000ea20008000800 */
[----:B------:R-:W3:Y:S01]  /*0050*/  LDCU.64 UR10, c[0x0][0x358] ;  /* 0x00006b00ff0a77ac */ /* 0x000ee20008000a00 */
[----:B-1----:R-:W-:Y:S02]  /*0060*/  IMAD.U32 R13, RZ, RZ, UR4 ;  /* 0x00000004ff0d7e24 */ /* 0x002fe4000f8e00ff */
[----:B------:R-:W-:Y:S01]  /*0070*/  IMAD.U32 R12, RZ, RZ, UR5 ;  /* 0x00000005ff0c7e24 */ /* 0x000fe2000f8e00ff */
[----:B--2---:R-:W-:Y:S01]  /*0080*/  UIMAD UR6, UR6, 0x500, URZ ;  /* 0x00000500060678a4 */ /* 0x004fe2000f8e02ff */
[----:B0-----:R-:W-:-:S05]  /*0090*/  IMAD R5, R0, 0x500, RZ ;  /* 0x0000050000057824 */ /* 0x001fca00078e02ff */
[----:B------:R-:W-:-:S04]  /*00a0*/  IADD3 R2, P1, PT, R5, 0x500, RZ ;  /* 0x0000050005027810 */ /* 0x000fc80007f3e0ff */
[----:B------:R-:W-:Y:S01]  /*00b0*/  ISETP.GT.U32.AND P0, PT, R2, R13, PT ;  /* 0x0000000d0200720c */ /* 0x000fe20003f04070 */
[----:B------:R-:W-:-:S05]  /*00c0*/  IMAD.X R3, RZ, RZ, RZ, P1 ;  /* 0x000000ffff037224 */ /* 0x000fca00008e06ff */
[----:B------:R-:W-:-:S13]  /*00d0*/  ISETP.GT.AND.EX P0, PT, R3, R12, PT, P0 ;  /* 0x0000000c0300720c */ /* 0x000fda0003f04300 */
[----:B---3--:R-:W-:Y:S05]  /*00e0*/  @!P0 BRA `(.L_x_513) ;  /* 0x0000003800008947 */ /* 0x008fea0003800000 */
[----:B------:R-:W0:Y:S01]  /*00f0*/  S2R R6, SR_TID.X ;  /* 0x0000000000067919 */ /* 0x000e220000002100 */
[----:B------:R-:W-:Y:S01]  /*0100*/  IMAD.IADD R4, R13, 0x1, -R5 ;  /* 0x000000010d047824 */ /* 0x000fe200078e0a05 */
[----:B------:R-:W-:Y:S01]  /*0110*/  BSSY.RECONVERGENT B1, `(.L_x_514) ;  /* 0x0000010000017945 */ /* 0x000fe20003800200 */
[----:B------:R-:W-:Y:S01]  /*0120*/  IMAD.MOV.U32 R7, RZ, RZ, RZ ;  /* 0x000000ffff077224 */ /* 0x000fe200078e00ff */
[----:B------:R-:W-:Y:S01]  /*0130*/  CS2R R2, SRZ ;  /* 0x0000000000027805 */ /* 0x000fe2000001ff00 */
[----:B------:R-:W-:Y:S01]  /*0140*/  IMAD.MOV.U32 R8, RZ, RZ, RZ ;  /* 0x000000ffff087224 */ /* 0x000fe200078e00ff */
[----:B0-----:R-:W-:Y:S01]  /*0150*/  ISETP.GE.AND P0, PT, R6, R4, PT ;  /* 0x000000040600720c */ /* 0x001fe20003f06270 */
[----:B------:R-:W-:-:S12]  /*0160*/  IMAD.MOV.U32 R9, RZ, RZ, R6 ;  /* 0x000000ffff097224 */ /* 0x000fd800078e0006 */
[----:B------:R-:W-:Y:S05]  /*0170*/  @P0 BRA `(.L_x_515) ;  /* 0x0000000000240947 */ /* 0x000fea0003800000 */
[----:B------:R-:W0:Y:S01]  /*0180*/  LDCU.128 UR4, c[0x0][0x380] ;  /* 0x00007000ff0477ac */ /* 0x000e220008000c00 */
[----:B------:R-:W-:-:S05]  /*0190*/  IADD3 R7, P0, PT, R5, R6, RZ ;  /* 0x0000000605077210 */ /* 0x000fca0007f1e0ff */
[----:B------:R-:W-:Y:S01]  /*01a0*/  IMAD.X R8, RZ, RZ, RZ, P0 ;  /* 0x000000ffff087224 */ /* 0x000fe200000e06ff */
[----:B0-----:R-:W-:-:S04]  /*01b0*/  LEA R2, P1, R7, UR4, 0x3 ;  /* 0x0000000407027c11 */ /* 0x001fc8000f8218ff */
[----:B------:R-:W-:-:S06]  /*01c0*/  LEA.HI.X R3, R7, UR5, R8, 0x3, P1 ;  /* 0x0000000507037c11 */ /* 0x000fcc00088f1c08 */
[----:B------:R-:W5:Y:S01]  /*01d0*/  LDG.E.64 R2, desc[UR10][R2.64] ;  /* 0x0000000a02027981 */ /* 0x000f62000c1e1b00 */
[----:B------:R-:W-:Y:S01]  /*01e0*/  IADD3 R7, P0, PT, R7, UR6, RZ ;  /* 0x0000000607077c10 */ /* 0x000fe2000ff1e0ff */
[----:B------:R-:W-:-:S03]  /*01f0*/  VIADD R9, R6, 0x100 ;  /* 0x0000010006097836 */ /* 0x000fc60000000000 */
[----:B------:R-:W-:-:S09]  /*0200*/  IADD3.X R8, PT, PT, R8, UR7, RZ, P0, !PT ;  /* 0x0000000708087c10 */ /* 0x000fd200087fe4ff */
.L_x_515:
[----:B------:R-:W-:Y:S05]  /*0210*/  BSYNC.RECONVERGENT B1 ;  /* 0x0000000000017941 */ /* 0x000fea0003800200 */
.L_x_514:
[----:B------:R-:W-:Y:S01]  /*0220*/  ISETP.GE.AND P0, PT, R9, R4, PT ;  /* 0x000000040900720c */ /* 0x000fe20003f06270 */
[----:B------:R-:W-:-:S12]  /*0230*/  BSSY.RECONVERGENT B1, `(.L_x_516) ;  /* 0x00000ab000017945 */ /* 0x000fd80003800200 */
[----:B------:R-:W-:Y:S05]  /*0240*/  @P0 BRA `(.L_x_517) ;  /* 0x0000000800a40947 */ /* 0x000fea0003800000 */
[----:B------:R-:W-:Y:S01]  /*0250*/  LOP3.LUT R10, RZ, R9, RZ, 0x33, !PT ;  /* 0x00000009ff0a7212 */ /* 0x000fe200078e33ff */
[----:B------:R-:W-:Y:S03]  /*0260*/  BSSY.RECONVERGENT B2, `(.L_x_518) ;  /* 0x0000030000027945 */ /* 0x000fe60003800200 */
[----:B------:R-:W-:-:S04]  /*0270*/  IADD3 R20, PT, PT, -R5, R13, R10 ;  /* 0x0000000d05147210 */ /* 0x000fc80007ffe10a */
[----:B------:R-:W-:-:S04]  /*0280*/  LOP3.LUT R10, R20, 0x300, RZ, 0xc0, !PT ;  /* 0x00000300140a7812 */ /* 0x000fc800078ec0ff */
[----:B------:R-:W-:-:S13]  /*0290*/  ISETP.NE.AND P0, PT, R10, 0x300, PT ;  /* 0x000003000a00780c */ /* 0x000fda0003f05270 */
[----:B------:R-:W-:Y:S05]  /*02a0*/  @!P0 BRA `(.L_x_519) ;  /* 0x0000000000ac8947 */ /* 0x000fea0003800000 */
[----:B------:R-:W0:Y:S01]  /*02b0*/  LDCU.128 UR4, c[0x0][0x380] ;  /* 0x00007000ff0477ac */ /* 0x000e220008000c00 */
[----:B------:R-:W-:Y:S02]  /*02c0*/  IADD3 R18, P0, PT, R5, R9, RZ ;  /* 0x0000000905127210 */ /* 0x000fe40007f1e0ff */
[----:B------:R-:W-:-:S03]  /*02d0*/  LEA.HI R10, R20, 0x1, RZ, 0x18 ;  /* 0x00000001140a7811 */ /* 0x000fc600078fc0ff */
[----:B------:R-:W-:Y:S01]  /*02e0*/  IMAD.X R21, RZ, RZ, RZ, P0 ;  /* 0x000000ffff157224 */ /* 0x000fe200000e06ff */
[----:B------:R-:W-:-:S05]  /*02f0*/  LOP3.LUT R10, R10, 0x3, RZ, 0xc0, !PT ;  /* 0x000000030a0a7812 */ /* 0x000fca00078ec0ff */
[----:B------:R-:W-:Y:S01]  /*0300*/  IMAD.MOV R12, RZ, RZ, -R10 ;  /* 0x000000ffff0c7224 */ /* 0x000fe200078e0a0a */
[C---:B0-----:R-:W-:Y:S02]  /*0310*/  LEA R17, P2, R18.reuse, UR4, 0x3 ;  /* 0x0000000412117c11 */ /* 0x041fe4000f8418ff */
[C---:B------:R-:W-:Y:S02]  /*0320*/  IADD3 R19, P1, PT, R18.reuse, UR6, RZ ;  /* 0x0000000612137c10 */ /* 0x040fe4000ff3e0ff */
[----:B------:R-:W-:Y:S02]  /*0330*/  LEA.HI.X R18, R18, UR5, R21, 0x3, P2 ;  /* 0x0000000512127c11 */ /* 0x000fe400090f1c15 */
[----:B------:R-:W-:-:S09]  /*0340*/  IADD3.X R21, PT, PT, R21, UR7, RZ, P1, !PT ;  /* 0x0000000715157c10 */ /* 0x000fd20008ffe4ff */
.L_x_522:
[----:B------:R-:W-:Y:S02]  /*0350*/  IMAD.MOV.U32 R10, RZ, RZ, R17 ;  /* 0x000000ffff0a7224 */ /* 0x000fe400078e0011 */
[----:B------:R-:W-:-:S06]  /*0360*/  IMAD.MOV.U32 R11, RZ, RZ, R18 ;  /* 0x000000ffff0b7224 */ /* 0x000fcc00078e0012 */
[----:B------:R-:W2:Y:S01]  /*0370*/  LDG.E.64 R10, desc[UR10][R10.64] ;  /* 0x0000000a0a0a7981 */ /* 0x000ea2000c1e1b00 */
[----:B------:R-:W-:Y:S01]  /*0380*/  VIADD R12, R12, 0x1 ;  /* 0x000000010c0c7836 */ /* 0x000fe20000000000 */
[----:B------:R-:W-:Y:S01]  /*0390*/  BSSY.RECONVERGENT B3, `(.L_x_520) ;  /* 0x0000017000037945 */ /* 0x000fe20003800200 */
[----:B------:R-:W-:-:S03]  /*03a0*/  IADD3 R17, P3, PT, R17, 0x800, RZ ;  /* 0x0000080011117810 */ /* 0x000fc60007f7e0ff */
[----:B------:R-:W-:Y:S01]  /*03b0*/  ISETP.NE.AND P2, PT, R12, RZ, PT ;  /* 0x000000ff0c00720c */ /* 0x000fe20003f45270 */
[----:B--2--5:R-:W-:-:S14]  /*03c0*/  DSETP.GEU.AND P0, PT, R2, R10, PT ;  /* 0x0000000a0200722a */ /* 0x024fdc0003f0e000 */
[----:B------:R-:W-:Y:S05]  /*03d0*/  @!P0 BRA `(.L_x_521) ;  /* 0x0000000000488947 */ /* 0x000fea0003800000 */
[----:B------:R-:W-:Y:S01]  /*03e0*/  DSETP.GEU.AND P0, PT, R10, R2, PT ;  /* 0x000000020a00722a */ /* 0x000fe20003f0e000 */
[----:B------:R-:W-:Y:S02]  /*03f0*/  IMAD.MOV.U32 R13, RZ, RZ, R2 ;  /* 0x000000ffff0d7224 */ /* 0x000fe400078e0002 */
[----:B------:R-:W-:Y:S02]  /*0400*/  IMAD.MOV.U32 R15, RZ, RZ, R3 ;  /* 0x000000ffff0f7224 */ /* 0x000fe400078e0003 */
[----:B------:R-:W-:Y:S02]  /*0410*/  IMAD.MOV.U32 R14, RZ, RZ, R7 ;  /* 0x000000ffff0e7224 */ /* 0x000fe400078e0007 */
[----:B------:R-:W-:Y:S02]  /*0420*/  IMAD.MOV.U32 R16, RZ, RZ, R8 ;  /* 0x000000ffff107224 */ /* 0x000fe400078e0008 */
[----:B------:R-:W-:Y:S02]  /*0430*/  IMAD.MOV.U32 R7, RZ, RZ, R19 ;  /* 0x000000ffff077224 */ /* 0x000fe400078e0013 */
[----:B------:R-:W-:-:S02]  /*0440*/  IMAD.MOV.U32 R8, RZ, RZ, R21 ;  /* 0x000000ffff087224 */ /* 0x000fc400078e0015 */
[----:B------:R-:W-:Y:S02]  /*0450*/  IMAD.MOV.U32 R2, RZ, RZ, R10 ;  /* 0x000000ffff027224 */ /* 0x000fe400078e000a */
[----:B------:R-:W-:Y:S01]  /*0460*/  IMAD.MOV.U32 R3, RZ, RZ, R11 ;  /* 0x000000ffff037224 */ /* 0x000fe200078e000b */
[----:B------:R-:W-:Y:S06]  /*0470*/  @!P0 BRA `(.L_x_521) ;  /* 0x0000000000208947 */ /* 0x000fec0003800000 */
        /* <DEDUP_REMOVED lines=8> */
.L_x_521:
[----:B------:R-:W-:Y:S05]  /*0500*/  BSYNC.RECONVERGENT B3 ;  /* 0x0000000000037941 */ /* 0x000fea0003800200 */
.L_x_520:
[----:B------:R-:W-:Y:S01]  /*0510*/  IADD3 R19, P0, PT, R19, 0x100, RZ ;  /* 0x0000010013137810 */ /* 0x000fe20007f1e0ff */
[----:B------:R-:W-:Y:S02]  /*0520*/  VIADD R9, R9, 0x100 ;  /* 0x0000010009097836 */ /* 0x000fe40000000000 */
[----:B------:R-:W-:Y:S02]  /*0530*/  IMAD.X R18, RZ, RZ, R18, P3 ;  /* 0x000000ffff127224 */ /* 0x000fe400018e0612 */
[----:B------:R-:W-:Y:S01]  /*0540*/  IMAD.X R21, RZ, RZ, R21, P0 ;  /* 0x000000ffff157224 */ /* 0x000fe200000e0615 */
[----:B------:R-:W-:Y:S07]  /*0550*/  @P2 BRA `(.L_x_522) ;  /* 0xfffffffc007c2947 */ /* 0x000fee000383ffff */
.L_x_519:
[----:B------:R-:W-:Y:S05]  /*0560*/  BSYNC.RECONVERGENT B2 ;  /* 0x0000000000027941 */ /* 0x000fea0003800200 */
.L_x_518:
[----:B------:R-:W-:-:S13]  /*0570*/  ISETP.GE.U32.AND P0, PT, R20, 0x300, PT ;  /* 0x000003001400780c */ /* 0x000fda0003f06070 */
[----:B------:R-:W-:Y:S05]  /*0580*/  @!P0 BRA `(.L_x_517) ;  /* 0x0000000400d48947 */ /* 0x000fea0003800000 */
[----:B------:R-:W0:Y:S01]  /*0590*/  LDC.64 R10, c[0x0][0x380] ;  /* 0x0000e000ff0a7b82 */ /* 0x000e220000000a00 */
[----:B------:R-:W-:-:S07]  /*05a0*/  VIADD R9, R9, 0x200 ;  /* 0x0000020009097836 */ /* 0x000fce0000000000 */
[----:B------:R-:W1:Y:S02]  /*05b0*/  LDC.64 R12, c[0x0][0x388] ;  /* 0x0000e200ff0c7b82 */ /* 0x000e640000000a00 */
.L_x_531:
[----:B------:R-:W-:-:S05]  /*05c0*/  VIADD R14, R9, 0xfffffe00 ;  /* 0xfffffe00090e7836 */ /* 0x000fca0000000000 */
[----:B------:R-:W-:-:S04]  /*05d0*/  IADD3 R21, P0, PT, R5, R14, RZ ;  /* 0x0000000e05157210 */ /* 0x000fc80007f1e0ff */
[----:B------:R-:W-:Y:S02]  /*05e0*/  LEA.HI.X.SX32 R30, R14, RZ, 0x1, P0 ;  /* 0x000000ff0e1e7211 */ /* 0x000fe400000f0eff */
[----:B0-----:R-:W-:-:S04]  /*05f0*/  LEA R24, P0, R21, R10, 0x3 ;  /* 0x0000000a15187211 */ /* 0x001fc800078018ff */
[----:B------:R-:W-:-:S05]  /*0600*/  LEA.HI.X R25, R21, R11, R30, 0x3, P0 ;  /* 0x0000000b15197211 */ /* 0x000fca00000f1c1e */
[----:B------:R-:W2:Y:S04]  /*0610*/  LDG.E.64 R22, desc[UR10][R24.64] ;  /* 0x0000000a18167981 */ /* 0x000ea8000c1e1b00 */
[----:B-----5:R0:W5:Y:S04]  /*0620*/  LDG.E.64 R18, desc[UR10][R24.64+0x800] ;  /* 0x0008000a18127981 */ /* 0x020168000c1e1b00 */
[----:B------:R0:W5:Y:S04]  /*0630*/  LDG.E.64 R14, desc[UR10][R24.64+0x1000] ;  /* 0x0010000a180e7981 */ /* 0x000168000c1e1b00 */
[----:B------:R0:W5:Y:S01]  /*0640*/  LDG.E.64 R16, desc[UR10][R24.64+0x1800] ;  /* 0x0018000a18107981 */ /* 0x000162000c1e1b00 */
[----:B-1----:R-:W-:Y:S01]  /*0650*/  IADD3 R32, P1, PT, R21, R12, RZ ;  /* 0x0000000c15207210 */ /* 0x002fe20007f3e0ff */
[----:B------:R-:W-:Y:S01]  /*0660*/  BSSY.RECONVERGENT B2, `(.L_x_523) ;  /* 0x0000017000027945 */ /* 0x000fe20003800200 */
[----:B------:R-:W-:-:S02]  /*0670*/  IMAD.MOV.U32 R27, RZ, RZ, R7 ;  /* 0x000000ffff1b7224 */ /* 0x000fc400078e0007 */
[----:B------:R-:W-:Y:S02]  /*0680*/  IMAD.MOV.U32 R28, RZ, RZ, R8 ;  /* 0x000000ffff1c7224 */ /* 0x000fe400078e0008 */
[----:B------:R-:W-:Y:S02]  /*0690*/  VIADD R26, R9, 0xffffff00 ;  /* 0xffffff00091a7836 */ /* 0x000fe40000000000 */
[----:B------:R-:W-:Y:S02]  /*06a0*/  IMAD.MOV.U32 R20, RZ, RZ, R2 ;  /* 0x000000ffff147224 */ /* 0x000fe400078e0002 */
[----:B------:R-:W-:Y:S02]  /*06b0*/  IMAD.MOV.U32 R21, RZ, RZ, R3 ;  /* 0x000000ffff157224 */ /* 0x000fe400078e0003 */
[----:B------:R-:W-:Y:S01]  /*06c0*/  IMAD.X R29, R30, 0x1, R13, P1 ;  /* 0x000000011e1d7824 */ /* 0x000fe200008e060d */
[----:B--2---:R-:W-:-:S14]  /*06d0*/  DSETP.GEU.AND P0, PT, R2, R22, PT ;  /* 0x000000160200722a */ /* 0x004fdc0003f0e000 */
[----:B0-----:R-:W-:Y:S05]  /*06e0*/  @!P0 BRA `(.L_x_524) ;  /* 0x0000000000388947 */ /* 0x001fea0003800000 */
        /* <DEDUP_REMOVED lines=14> */
.L_x_524:
[----:B------:R-:W-:Y:S05]  /*07d0*/  BSYNC.RECONVERGENT B2 ;  /* 0x0000000000027941 */ /* 0x000fea0003800200 */
.L_x_523:
[----:B-----5:R-:W-:Y:S01]  /*07e0*/  DSETP.GEU.AND P0, PT, R20, R18, PT ;  /* 0x000000121400722a */ /* 0x020fe20003f0e000 */
[----:B------:R-:W-:Y:S01]  /*07f0*/  SHF.R.S32.HI R2, RZ, 0x1f, R26 ;  /* 0x0000001fff027819 */ /* 0x000fe2000001141a */
[----:B------:R-:W-:Y:S01]  /*0800*/  BSSY.RECONVERGENT B2, `(.L_x_525) ;  /* 0x0000016000027945 */ /* 0x000fe20003800200 */
[----:B------:R-:W-:Y:S01]  /*0810*/  IADD3 R26, P1, P2, R26, R12, R5 ;  /* 0x0000000c1a1a7210 */ /* 0x000fe20007a3e005 */
[----:B------:R-:W-:Y:S02]  /*0820*/  IMAD.MOV.U32 R22, RZ, RZ, R27 ;  /* 0x000000ffff167224 */ /* 0x000fe400078e001b */
[----:B------:R-:W-:Y:S01]  /*0830*/  IMAD.MOV.U32 R23, RZ, RZ, R28 ;  /* 0x000000ffff177224 */ /* 0x000fe200078e001c */
[----:B------:R-:W-:Y:S01]  /*0840*/  IADD3.X R7, PT, PT, R2, R13, RZ, P1, P2 ;  /* 0x0000000d02077210 */ /* 0x000fe20000fe44ff */
[----:B------:R-:W-:Y:S02]  /*0850*/  IMAD.MOV.U32 R2, RZ, RZ, R20 ;  /* 0x000000ffff027224 */ /* 0x000fe400078e0014 */
[----:B------:R-:W-:-:S04]  /*0860*/  IMAD.MOV.U32 R3, RZ, RZ, R21 ;  /* 0x000000ffff037224 */ /* 0x000fc800078e0015 */
        /* <DEDUP_REMOVED lines=15> */
.L_x_526:
[----:B------:R-:W-:Y:S05]  /*0960*/  BSYNC.RECONVERGENT B2 ;  /* 0x0000000000027941 */ /* 0x000fea0003800200 */
.L_x_525:
[----:B------:R-:W-:Y:S01]  /*0970*/  DSETP.GEU.AND P0, PT, R2, R14, PT ;  /* 0x0000000e0200722a */ /* 0x000fe20003f0e000 */
[----:B------:R-:W-:Y:S01]  /*0980*/  SHF.R.S32.HI R8, RZ, 0x1f, R9 ;  /* 0x0000001fff087819 */ /* 0x000fe20000011409 */
[C---:B------:R-:W-:Y:S01]  /*0990*/  VIADD R7, R9.reuse, 0x100 ;  /* 0x0000010009077836 */ /* 0x040fe20000000000 */
[----:B------:R-:W-:Y:S01]  /*09a0*/  IADD3 R25, P1, P2, R9, R12, R5 ;  /* 0x0000000c09197210 */ /* 0x000fe20007a3e005 */
[----:B------:R-:W-:Y:S01]  /*09b0*/  BSSY.RECONVERGENT B2, `(.L_x_527) ;  /* 0x0000016000027945 */ /* 0x000fe20003800200 */
[----:B------:R-:W-:Y:S02]  /*09c0*/  IMAD.MOV.U32 R20, RZ, RZ, R22 ;  /* 0x000000ffff147224 */ /* 0x000fe400078e0016 */
[----:B------:R-:W-:Y:S01]  /*09d0*/  IADD3.X R24, PT, PT, R8, R13, RZ, P1, P2 ;  /* 0x0000000d08187210 */ /* 0x000fe20000fe44ff */
[----:B------:R-:W-:Y:S01]  /*09e0*/  IMAD.MOV.U32 R21, RZ, RZ, R23 ;  /* 0x000000ffff157224 */ /* 0x000fe200078e0017 */
[----:B------:R-:W-:Y:S01]  /*09f0*/  SHF.R.S32.HI R8, RZ, 0x1f, R7 ;  /* 0x0000001fff087819 */ /* 0x000fe20000011407 */
[----:B------:R-:W-:-:S02]  /*0a00*/  IMAD.MOV.U32 R18, RZ, RZ, R2 ;  /* 0x000000ffff127224 */ /* 0x000fc400078e0002 */
[----:B------:R-:W-:Y:S02]  /*0a10*/  IMAD.MOV.U32 R19, RZ, RZ, R3 ;  /* 0x000000ffff137224 */ /* 0x000fe400078e0003 */
        /* <DEDUP_REMOVED lines=15> */
.L_x_528:
[----:B------:R-:W-:Y:S05]  /*0b10*/  BSYNC.RECONVERGENT B2 ;  /* 0x0000000000027941 */ /* 0x000fea0003800200 */
.L_x_527:
[----:B------:R-:W-:Y:S01]  /*0b20*/  DSETP.GEU.AND P0, PT, R18, R16, PT ;  /* 0x000000101200722a */ /* 0x000fe20003f0e000 */
[----:B------:R-:W-:Y:S01]  /*0b30*/  IADD3 R15, P1, P2, R7, R12, R5 ;  /* 0x0000000c070f7210 */ /* 0x000fe20007a3e005 */
[----:B------:R-:W-:Y:S01]  /*0b40*/  BSSY.RECONVERGENT B2, `(.L_x_529) ;  /* 0x0000015000027945 */ /* 0x000fe20003800200 */
[----:B------:R-:W-:Y:S02]  /*0b50*/  IMAD.MOV.U32 R7, RZ, RZ, R20 ;  /* 0x000000ffff077224 */ /* 0x000fe400078e0014 */
[----:B------:R-:W-:Y:S01]  /*0b60*/  IADD3.X R14, PT, PT, R8, R13, RZ, P1, P2 ;  /* 0x0000000d080e7210 */ /* 0x000fe20000fe44ff */
[----:B------:R-:W-:Y:S02]  /*0b70*/  IMAD.MOV.U32 R8, RZ, RZ, R21 ;  /* 0x000000ffff087224 */ /* 0x000fe400078e0015 */
        /* <DEDUP_REMOVED lines=17> */
.L_x_530:
[----:B------:R-:W-:Y:S05]  /*0c90*/  BSYNC.RECONVERGENT B2 ;  /* 0x0000000000027941 */ /* 0x000fea0003800200 */
.L_x_529:
[C---:B------:R-:W-:Y:S02]  /*0ca0*/  VIADD R15, R9.reuse, 0x200 ;  /* 0x00000200090f7836 */ /* 0x040fe40000000000 */
[----:B------:R-:W-:-:S03]  /*0cb0*/  VIADD R9, R9, 0x400 ;  /* 0x0000040009097836 */ /* 0x000fc60000000000 */
[----:B------:R-:W-:-:S13]  /*0cc0*/  ISETP.GE.AND P0, PT, R15, R4, PT ;  /* 0x000000040f00720c */ /* 0x000fda0003f06270 */
[----:B------:R-:W-:Y:S05]  /*0cd0*/  @!P0 BRA `(.L_x_531) ;  /* 0xfffffff800388947 */ /* 0x000fea000383ffff */
.L_x_517:
[----:B------:R-:W-:Y:S05]  /*0ce0*/  BSYNC.RECONVERGENT B1 ;  /* 0x0000000000017941 */ /* 0x000fea0003800200 */
.L_x_516:
[----:B------:R-:W-:-:S13]  /*0cf0*/  ISETP.GE.AND P0, PT, R4, 0x100, PT ;  /* 0x000001000400780c */ /* 0x000fda0003f06270 */
[----:B------:R-:W-:Y:S05]  /*0d00*/  @!P0 BRA `(.L_x_532) ;  /* 0x0000001000e48947 */ /* 0x000fea0003800000 */
[----:B------:R-:W0:Y:S01]  /*0d10*/  S2R R4, SR_LANEID ;  /* 0x0000000000047919 */ /* 0x000e220000000000 */
[----:B------:R-:W-:Y:S01]  /*0d20*/  BSSY.RECONVERGENT B1, `(.L_x_533) ;  /* 0x000001a000017945 */ /* 0x000fe20003800200 */
[----:B------:R-:W-:Y:S01]  /*0d30*/  IMAD.MOV.U32 R14, RZ, RZ, R7 ;  /* 0x000000ffff0e7224 */ /* 0x000fe200078e0007 */
[----:B-----5:R-:W-:Y:S01]  /*0d40*/  SHFL.DOWN PT, R12, R2, 0x1, 0x1f ;  /* 0x08201f00020c7f89 */ /* 0x020fe200000e0000 */
        /* <DEDUP_REMOVED lines=23> */
.L_x_534:
[----:B------:R-:W-:Y:S05]  /*0ec0*/  BSYNC.RECONVERGENT B1 ;  /* 0x0000000000017941 */ /* 0x000fea0003800200 */
.L_x_533:
        /* <DEDUP_REMOVED lines=26> */
.L_x_536:
[----:B------:R-:W-:Y:S05]  /*1070*/  BSYNC.RECONVERGENT B1 ;  /* 0x0000000000017941 */ /* 0x000fea0003800200 */
.L_x_535:
        /* <DEDUP_REMOVED lines=26> */
.L_x_538:
[----:B------:R-:W-:Y:S05]  /*1220*/  BSYNC.RECONVERGENT B1 ;  /* 0x0000000000017941 */ /* 0x000fea0003800200 */
.L_x_537:
        /* <DEDUP_REMOVED lines=26> */
.L_x_540:
[----:B------:R-:W-:Y:S05]  /*13d0*/  BSYNC.RECONVERGENT B1 ;  /* 0x0000000000017941 */ /* 0x000fea0003800200 */
.L_x_539:
        /* <DEDUP_REMOVED lines=27> */
.L_x_542:
[----:B------:R-:W-:Y:S05]  /*1590*/  BSYNC.RECONVERGENT B1 ;  /* 0x0000000000017941 */ /* 0x000fea0003800200 */
.L_x_541:
[----:B------:R-:W-:Y:S04]  /*15a0*/  BSSY.RECONVERGENT B1, `(.L_x_543) ;  /* 0x000000a000017945 */ /* 0x000fe80003800200 */
[----:B------:R-:W-:Y:S05]  /*15b0*/  @P2 BRA `(.L_x_544) ;  /* 0x0000000000202947 */ /* 0x000fea0003800000 */
[----:B------:R-:W1:Y:S01]  /*15c0*/  S2R R8, SR_CgaCtaId ;  /* 0x0000000000087919 */ /* 0x000e620000008800 */
[----:B------:R-:W-:Y:S02]  /*15d0*/  MOV R5, 0x400 ;  /* 0x0000040000057802 */ /* 0x000fe40000000f00 */
[----:B0-----:R-:W-:-:S04]  /*15e0*/  SHF.R.U32.HI R4, RZ, 0x1, R6 ;  /* 0x00000001ff047819 */ /* 0x001fc80000011606 */
[----:B------:R-:W-:Y:S02]  /*15f0*/  LOP3.LUT R4, R4, 0x1f0, RZ, 0xc0, !PT ;  /* 0x000001f004047812 */ /* 0x000fe400078ec0ff */
[----:B-1----:R-:W-:-:S05]  /*1600*/  LEA R5, R8, R5, 0x18 ;  /* 0x0000000508057211 */ /* 0x002fca00078ec0ff */
[----:B------:R-:W-:-:S05]  /*1610*/  IMAD.IADD R5, R4, 0x1, R5 ;  /* 0x0000000104057824 */ /* 0x000fca00078e0205 */
[----:B------:R1:W-:Y:S04]  /*1620*/  STS.64 [R5+0x10], R16 ;  /* 0x0000101005007388 */ /* 0x0003e80000000a00 */
[----:B------:R1:W-:Y:S02]  /*1630*/  STS.64 [R5+0x8], R2 ;  /* 0x0000080205007388 */ /* 0x0003e40000000a00 */
.L_x_544:
[----:B------:R-:W-:Y:S05]  /*1640*/  BSYNC.RECONVERGENT B1 ;  /* 0x0000000000017941 */ /* 0x000fea0003800200 */
.L_x_543:
        /* <DEDUP_REMOVED lines=12> */
[----:B0-----:R0:W2:Y:S04]  /*1710*/  LDS.128 R4, [R32+0x40] ;  /* 0x0000400020047984 */ /* 0x0010a80000000c00 */
[----:B------:R0:W3:Y:S04]  /*1720*/  LDS.128 R8, [R32+0x50] ;  /* 0x0000500020087984 */ /* 0x0000e80000000c00 */
[----:B------:R0:W4:Y:S01]  /*1730*/  LDS.128 R12, [R32+0x20] ;  /* 0x00002000200c7984 */ /* 0x0001220000000c00 */
        /* <DEDUP_REMOVED lines=16> */
.L_x_547:
[----:B------:R-:W-:Y:S05]  /*1840*/  BSYNC.RECONVERGENT B1 ;  /* 0x0000000000017941 */ /* 0x000fea0003800200 */
.L_x_546:
        /* <DEDUP_REMOVED lines=24> */
.L_x_549:
[----:B------:R-:W-:Y:S05]  /*19d0*/  BSYNC.RECONVERGENT B1 ;  /* 0x0000000000017941 */ /* 0x000fea0003800200 */
.L_x_548:
        /* <DEDUP_REMOVED lines=21> */
.L_x_551:
[----:B------:R-:W-:Y:S05]  /*1b30*/  BSYNC.RECONVERGENT B1 ;  /* 0x0000000000017941 */ /* 0x000fea0003800200 */
.L_x_550:
        /* <DEDUP_REMOVED lines=21> */
.L_x_553:
[----:B------:R-:W-:Y:S05]  /*1c90*/  BSYNC.RECONVERGENT B1 ;  /* 0x0000000000017941 */ /* 0x000fea0003800200 */
.L_x_552:
        /* <DEDUP_REMOVED lines=21> */
.L_x_555:
[----:B------:R-:W-:Y:S05]  /*1df0*/  BSYNC.RECONVERGENT B1 ;  /* 0x0000000000017941 */ /* 0x000fea0003800200 */
.L_x_554:
        /* <DEDUP_REMOVED lines=21> */
.L_x_557:
[----:B------:R-:W-:Y:S05]  /*1f50*/  BSYNC.RECONVERGENT B1 ;  /* 0x0000000000017941 */ /* 0x000fea0003800200 */
.L_x_556:
        /* <DEDUP_REMOVED lines=20> */
.L_x_532:
[----:B------:R-:W-:Y:S01]  /*20a0*/  LOP3.LUT R5, R6, 0x3e0, RZ, 0xc0, !PT ;  /* 0x000003e006057812 */ /* 0x000fe200078ec0ff */
[----:B------:R-:W-:Y:S01]  /*20b0*/  BSSY.RECONVERGENT B1, `(.L_x_558) ;  /* 0x0000020000017945 */ /* 0x000fe20003800200 */
[----:B------:R-:W-:Y:S02]  /*20c0*/  IMAD.MOV.U32 R16, RZ, RZ, R7 ;  /* 0x000000ffff107224 */ /* 0x000fe400078e0007 */
[----:B------:R-:W-:Y:S02]  /*20d0*/  IMAD.MOV.U32 R18, RZ, RZ, R8 ;  /* 0x000000ffff127224 */ /* 0x000fe400078e0008 */
[----:B------:R-:W-:Y:S01]  /*20e0*/  VIADD R9, R5, 0x20 ;  /* 0x0000002005097836 */ /* 0x000fe20000000000 */
[----:B------:R-:W-:Y:S01]  /*20f0*/  LOP3.LUT R5, RZ, R5, RZ, 0x33, !PT ;  /* 0x00000005ff057212 */ /* 0x000fe200078e33ff */
[----:B-----5:R-:W-:Y:S02]  /*2100*/  IMAD.MOV.U32 R10, RZ, RZ, R2 ;  /* 0x000000ffff0a7224 */ /* 0x020fe400078e0002 */
[----:B------:R-:W-:Y:S01]  /*2110*/  IMAD.MOV.U32 R11, RZ, RZ, R3 ;  /* 0x000000ffff0b7224 */ /* 0x000fe200078e0003 */
[----:B------:R-:W-:Y:S01]  /*2120*/  ISETP.GT.AND P0, PT, R9, R4, PT ;  /* 0x000000040900720c */ /* 0x000fe20003f04270 */
[----:B------:R-:W-:-:S05]  /*2130*/  IMAD.IADD R5, R4, 0x1, R5 ;  /* 0x0000000104057824 */ /* 0x000fca00078e0205 */
        /* <DEDUP_REMOVED lines=23> */
.L_x_559:
[----:B------:R-:W-:Y:S05]  /*22b0*/  BSYNC.RECONVERGENT B1 ;  /* 0x0000000000017941 */ /* 0x000fea0003800200 */
.L_x_558:
        /* <DEDUP_REMOVED lines=27> */
.L_x_561:
[----:B------:R-:W-:Y:S05]  /*2470*/  BSYNC.RECONVERGENT B1 ;  /* 0x0000000000017941 */ /* 0x000fea0003800200 */
.L_x_560:
[----:B------:R-:W-:Y:S01]  /*2480*/  SHFL.DOWN PT, R12, R2, 0x4, R9 ;  /* 0x08800000020c7989 */ /* 0x000fe200000e0009 */
[----:B------:R-:W-:Y:S01]  /*2490*/  VIADD R8, R5, 0x4 ;  /* 0x0000000405087836 */ /* 0x000fe20000000000 */
[----:B------:R-:W-:Y:S01]  /*24a0*/  BSSY.RECONVERGENT B1, `(.L_x_562) ;  /* 0x0000019000017945 */ /* 0x000fe20003800200 */
[----:B------:R-:W-:Y:S01]  /*24b0*/  IMAD.MOV.U32 R16, RZ, RZ, R14 ;  /* 0x000000ffff107224 */ /* 0x000fe200078e000e */
[----:B------:R-:W0:Y:S01]  /*24c0*/  SHFL.DOWN PT, R13, R3, 0x4, R9 ;  /* 0x08800000030d7989 */ /* 0x000e2200000e0009 */
[----:B------:R-:W-:Y:S02]  /*24d0*/  IMAD.MOV.U32 R18, RZ, RZ, R20 ;  /* 0x000000ffff127224 */ /* 0x000fe400078e0014 */
[----:B------:R-:W-:Y:S01]  /*24e0*/  IMAD.MOV.U32 R10, RZ, RZ, R2 ;  /* 0x000000ffff0a7224 */ /* 0x000fe200078e0002 */
[----:B------:R1:W2:Y:S01]  /*24f0*/  SHFL.DOWN PT, R7, R14, 0x4, R9 ;  /* 0x088000000e077989 */ /* 0x0002a200000e0009 */
[----:B------:R-:W-:-:S03]  /*2500*/  IMAD.MOV.U32 R11, RZ, RZ, R3 ;  /* 0x000000ffff0b7224 */ /* 0x000fc600078e0003 */
[----:B------:R1:W3:Y:S01]  /*2510*/  SHFL.DOWN PT, R15, R20, 0x4, R9 ;  /* 0x08800000140f7989 */ /* 0x0002e200000e0009 */
[----:B0-----:R-:W-:-:S06]  /*2520*/  DSETP.GEU.AND P0, PT, R2, R12, PT ;  /* 0x0000000c0200722a */ /* 0x001fcc0003f0e000 */
[----:B------:R-:W-:-:S13]  /*2530*/  ISETP.GT.OR P0, PT, R8, R9, !P0 ;  /* 0x000000090800720c */ /* 0x000fda0004704670 */
        /* <DEDUP_REMOVED lines=15> */
.L_x_563:
[----:B------:R-:W-:Y:S05]  /*2630*/  BSYNC.RECONVERGENT B1 ;  /* 0x0000000000017941 */ /* 0x000fea0003800200 */
.L_x_562:
        /* <DEDUP_REMOVED lines=27> */
.L_x_565:
[----:B------:R-:W-:Y:S05]  /*27f0*/  BSYNC.RECONVERGENT B1 ;  /* 0x0000000000017941 */ /* 0x000fea0003800200 */
.L_x_564:
[----:B------:R-:W-:Y:S01]  /*2800*/  SHFL.DOWN PT, R10, R12, 0x10, R9 ;  /* 0x0a0000000c0a7989 */ /* 0x000fe200000e0009 */
[C---:B------:R-:W-:Y:S01]  /*2810*/  VIADD R2, R5.reuse, 0x10 ;  /* 0x0000001005027836 */ /* 0x040fe20000000000 */
[----:B------:R-:W-:Y:S01]  /*2820*/  ISETP.NE.AND P2, PT, R5, RZ, PT ;  /* 0x000000ff0500720c */ /* 0x000fe20003f45270 */
[----:B------:R-:W-:Y:S01]  /*2830*/  BSSY.RECONVERGENT B1, `(.L_x_566) ;  /* 0x0000019000017945 */ /* 0x000fe20003800200 */
        /* <DEDUP_REMOVED lines=24> */
.L_x_567:
[----:B------:R-:W-:Y:S05]  /*29c0*/  BSYNC.RECONVERGENT B1 ;  /* 0x0000000000017941 */ /* 0x000fea0003800200 */
.L_x_566:
        /* <DEDUP_REMOVED lines=10> */
.L_x_569:
[----:B------:R-:W-:Y:S05]  /*2a70*/  BSYNC.RECONVERGENT B1 ;  /* 0x0000000000017941 */ /* 0x000fea0003800200 */
.L_x_568:
[----:B------:R-:W-:Y:S01]  /*2a80*/  BAR.SYNC.DEFER_BLOCKING 0x0 ;  /* 0x0000000000007b1d */ /* 0x000fe20000010000 */
[----:B------:R-:W-:-:S13]  /*2a90*/  ISETP.NE.AND P1, PT, R6, RZ, PT ;  /* 0x000000ff0600720c */ /* 0x000fda0003f25270 */
[----:B------:R-:W-:Y:S05]  /*2aa0*/  @P1 BRA `(.L_x_545) ;  /* 0x0000003c004c1947 */ /* 0x000fea0003800000 */
[----:B------:R-:W-:Y:S01]  /*2ab0*/  ISETP.GE.AND P0, PT, R4, 0x21, PT ;  /* 0x000000210400780c */ /* 0x000fe20003f06270 */
[----:B0-----:R-:W-:Y:S02]  /*2ac0*/  IMAD.MOV.U32 R5, RZ, RZ, R16 ;  /* 0x000000ffff057224 */ /* 0x001fe400078e0010 */
[----:B------:R-:W-:Y:S02]  /*2ad0*/  IMAD.MOV.U32 R12, RZ, RZ, R17 ;  /* 0x000000ffff0c7224 */ /* 0x000fe400078e0011 */
[----:B------:R-:W-:Y:S02]  /*2ae0*/  IMAD.MOV.U32 R6, RZ, RZ, R2 ;  /* 0x000000ffff067224 */ /* 0x000fe400078e0002 */
[----:B------:R-:W-:-:S06]  /*2af0*/  IMAD.MOV.U32 R7, RZ, RZ, R3 ;  /* 0x000000ffff077224 */ /* 0x000fcc00078e0003 */
[----:B------:R-:W-:Y:S05]  /*2b00*/  @!P0 BRA `(.L_x_570) ;  /* 0x00000000006c8947 */ /* 0x000fea0003800000 */
        /* <DEDUP_REMOVED lines=26> */
.L_x_571:
[----:B------:R-:W-:Y:S05]  /*2cb0*/  BSYNC.RECONVERGENT B1 ;  /* 0x0000000000017941 */ /* 0x000fea0003800200 */
.L_x_570:
[----:B------:R-:W-:Y:S01]  /*2cc0*/  ISETP.GE.AND P0, PT, R4, 0x41, PT ;  /* 0x000000410400780c */ /* 0x000fe20003f06270 */
[----:B------:R-:W-:Y:S02]  /*2cd0*/  IMAD.MOV.U32 R11, RZ, RZ, R5 ;  /* 0x000000ffff0b7224 */ /* 0x000fe400078e0005 */
        /* <DEDUP_REMOVED lines=30> */
.L_x_573:
[----:B------:R-:W-:Y:S05]  /*2ec0*/  BSYNC.RECONVERGENT B1 ;  /* 0x0000000000017941 */ /* 0x000fea0003800200 */
.L_x_572:
        /* <DEDUP_REMOVED lines=32> */
.L_x_575:
[----:B------:R-:W-:Y:S05]  /*30d0*/  BSYNC.RECONVERGENT B1 ;  /* 0x0000000000017941 */ /* 0x000fea0003800200 */
.L_x_574:
        /* <DEDUP_REMOVED lines=32> */
.L_x_577:
[----:B------:R-:W-:Y:S05]  /*32e0*/  BSYNC.RECONVERGENT B1 ;  /* 0x0000000000017941 */ /* 0x000fea0003800200 */
.L_x_576:
        /* <DEDUP_REMOVED lines=32> */
.L_x_579:
[----:B------:R-:W-:Y:S05]  /*34f0*/  BSYNC.RECONVERGENT B1 ;  /* 0x0000000000017941 */ /* 0x000fea0003800200 */
.L_x_578:
        /* <DEDUP_REMOVED lines=11> */
[----:B------:R-:W-:Y:S02]  /*35b0*/  IMAD.MOV.U32 R6, RZ, RZ, R8 ;  /* 0x000000ffff067224 */ /* 0x000fe400078e0008 */
[----:B------:R-:W-:Y:S01]  /*35c0*/  IMAD.MOV.U32 R7, RZ, RZ, R9 ;  /* 0x000000ffff077224 */ /* 0x000fe200078e0009 */
[----:B0-----:R-:W-:-:S05]  /*35d0*/  LEA R13, R3, R2, 0x18 ;  /* 0x00000002030d7211 */ /* 0x001fca00078ec0ff */
        /* <DEDUP_REMOVED lines=18> */
.L_x_581:
[----:B------:R-:W-:Y:S05]  /*3700*/  BSYNC.RECONVERGENT B1 ;  /* 0x0000000000017941 */ /* 0x000fea0003800200 */
.L_x_580:
        /* <DEDUP_REMOVED lines=30> */
.L_x_513:
[----:B------:R-:W0:Y:S01]  /*38f0*/  S2R R7, SR_TID.X ;  /* 0x0000000000077919 */ /* 0x000e220000002100 */
[----:B------:R-:W1:Y:S02]  /*3900*/  LDCU.128 UR12, c[0x0][0x380] ;  /* 0x00007000ff0c77ac */ /* 0x000e640008000c00 */
[----:B-1----:R-:W-:Y:S02]  /*3910*/  IMAD.U32 R18, RZ, RZ, UR12 ;  /* 0x0000000cff127e24 */ /* 0x002fe4000f8e00ff */
[----:B------:R-:W-:Y:S01]  /*3920*/  IMAD.U32 R17, RZ, RZ, UR13 ;  /* 0x0000000dff117e24 */ /* 0x000fe2000f8e00ff */
[----:B0-----:R-:W-:-:S05]  /*3930*/  IADD3 R2, P0, PT, R5, R7, RZ ;  /* 0x0000000705027210 */ /* 0x001fca0007f1e0ff */
[----:B------:R-:W-:Y:S01]  /*3940*/  IMAD.X R3, RZ, RZ, RZ, P0 ;  /* 0x000000ffff037224 */ /* 0x000fe200000e06ff */
[----:B------:R-:W-:-:S04]  /*3950*/  LEA R22, P0, R2, R18, 0x3 ;  /* 0x0000001202167211 */ /* 0x000fc800078018ff */
[----:B------:R-:W-:-:S05]  /*3960*/  LEA.HI.X R23, R2, R17, R3, 0x3, P0 ;  /* 0x0000001102177211 */ /* 0x000fca00000f1c03 */
[----:B------:R-:W2:Y:S04]  /*3970*/  LDG.E.64 R8, desc[UR10][R22.64] ;  /* 0x0000000a16087981 */ /* 0x000ea8000c1e1b00 */
[----:B------:R-:W2:Y:S04]  /*3980*/  LDG.E.64 R14, desc[UR10][R22.64+0x800] ;  /* 0x0008000a160e7981 */ /* 0x000ea8000c1e1b00 */
[----:B------:R-:W3:Y:S04]  /*3990*/  LDG.E.64 R20, desc[UR10][R22.64+0x1000] ;  /* 0x0010000a16147981 */ /* 0x000ee8000c1e1b00 */
[----:B------:R-:W4:Y:S04]  /*39a0*/  LDG.E.64 R2, desc[UR10][R22.64+0x1800] ;  /* 0x0018000a16027981 */ /* 0x000f28000c1e1b00 */
[----:B------:R0:W5:Y:S01]  /*39b0*/  LDG.E.64 R10, desc[UR10][R22.64+0x2000] ;  /* 0x0020000a160a7981 */ /* 0x000162000c1e1b00 */
[C---:B------:R-:W-:Y:S01]  /*39c0*/  VIADD R4, R7.reuse, 0x100 ;  /* 0x0000010007047836 */ /* 0x040fe20000000000 */
[----:B------:R-:W-:Y:S01]  /*39d0*/  UMOV UR4, URZ ;  /* 0x000000ff00047c82 */ /* 0x000fe20008000000 */
[----:B------:R-:W-:Y:S01]  /*39e0*/  IMAD.U32 R16, RZ, RZ, UR14 ;  /* 0x0000000eff107e24 */ /* 0x000fe2000f8e00ff */
[----:B------:R-:W-:Y:S01]  /*39f0*/  BSSY.RECONVERGENT B1, `(.L_x_582) ;  /* 0x0000018000017945 */ /* 0x000fe20003800200 */
[----:B------:R-:W-:Y:S01]  /*3a00*/  VIADD R6, R7, 0x200 ;  /* 0x0000020007067836 */ /* 0x000fe20000000000 */
[----:B------:R-:W-:Y:S01]  /*3a10*/  ISETP.LE.U32.AND P0, PT, R13, UR6, PT ;  /* 0x000000060d007c0c */ /* 0x000fe2000bf03070 */
[----:B--2---:R-:W-:-:S06]  /*3a20*/  DSETP.GEU.AND P2, PT, R14, R8, PT ;  /* 0x000000080e00722a */ /* 0x004fcc0003f4e000 */
[----:B------:R-:W-:Y:S02]  /*3a30*/  FSEL R8, R14, R8, !P2 ;  /* 0x000000080e087208 */ /* 0x000fe40005000000 */
[----:B------:R-:W-:-:S06]  /*3a40*/  FSEL R9, R15, R9, !P2 ;  /* 0x000000090f097208 */ /* 0x000fcc0005000000 */
[----:B---3--:R-:W-:-:S06]  /*3a50*/  DSETP.GEU.AND P3, PT, R20, R8, PT ;  /* 0x000000081400722a */ /* 0x008fcc0003f6e000 */
[----:B------:R-:W-:Y:S02]  /*3a60*/  FSEL R14, R20, R8, !P3 ;  /* 0x00000008140e7208 */ /* 0x000fe40005800000 */
[----:B------:R-:W-:Y:S01]  /*3a70*/  FSEL R15, R21, R9, !P3 ;  /* 0x00000009150f7208 */ /* 0x000fe20005800000 */
[----:B------:R-:W-:Y:S01]  /*3a80*/  IMAD.U32 R9, RZ, RZ, UR15 ;  /* 0x0000000fff097e24 */ /* 0x000fe2000f8e00ff */
[----:B------:R-:W-:-:S03]  /*3a90*/  IADD3 R8, P1, PT, R5, R16, RZ ;  /* 0x0000001005087210 */ /* 0x000fc60007f3e0ff */
[----:B------:R-:W-:Y:S01]  /*3aa0*/  IMAD.MOV.U32 R5, RZ, RZ, R15 ;  /* 0x000000ffff057224 */ /* 0x000fe200078e000f */
[----:B----4-:R-:W-:Y:S01]  /*3ab0*/  DSETP.GEU.AND P4, PT, R14, R2, PT ;  /* 0x000000020e00722a */ /* 0x010fe20003f8e000 */
[----:B------:R-:W-:Y:S01]  /*3ac0*/  @P3 SEL R6, R4, R7, !P2 ;  /* 0x0000000704063207 */ /* 0x000fe20005000000 */
[----:B------:R-:W-:-:S04]  /*3ad0*/  IMAD.MOV.U32 R4, RZ, RZ, R14 ;  /* 0x000000ffff047224 */ /* 0x000fc800078e000e */
[----:B------:R-:W-:-:S08]  /*3ae0*/  IMAD.MOV.U32 R19, RZ, RZ, R6 ;  /* 0x000000ffff137224 */ /* 0x000fd000078e0006 */
[----:B0-----:R-:W-:Y:S05]  /*3af0*/  @!P4 BRA `(.L_x_583) ;  /* 0x00000000001cc947 */ /* 0x001fea0003800000 */
[----:B------:R-:W-:Y:S01]  /*3b00*/  DSETP.GEU.AND P2, PT, R2, R14, PT ;  /* 0x0000000e0200722a */ /* 0x000fe20003f4e000 */
[----:B------:R-:W-:Y:S02]  /*3b10*/  IMAD.MOV.U32 R4, RZ, RZ, R2 ;  /* 0x000000ffff047224 */ /* 0x000fe400078e0002 */
[----:B------:R-:W-:Y:S02]  /*3b20*/  IMAD.MOV.U32 R5, RZ, RZ, R3 ;  /* 0x000000ffff057224 */ /* 0x000fe400078e0003 */
[----:B------:R-:W-:-:S09]  /*3b30*/  VIADD R19, R7, 0x300 ;  /* 0x0000030007137836 */ /* 0x000fd20000000000 */
[----:B------:R-:W-:Y:S02]  /*3b40*/  @P2 IMAD.MOV.U32 R4, RZ, RZ, R14 ;  /* 0x000000ffff042224 */ /* 0x000fe400078e000e */
[----:B------:R-:W-:Y:S02]  /*3b50*/  @P2 IMAD.MOV.U32 R5, RZ, RZ, R15 ;  /* 0x000000ffff052224 */ /* 0x000fe400078e000f */
[----:B------:R-:W-:-:S07]  /*3b60*/  @P2 IMAD.MOV.U32 R19, RZ, RZ, R6 ;  /* 0x000000ffff132224 */ /* 0x000fce00078e0006 */
.L_x_583:
[----:B------:R-:W-:Y:S05]  /*3b70*/  BSYNC.RECONVERGENT B1 ;  /* 0x0000000000017941 */ /* 0x000fea0003800200 */
.L_x_582:
[----:B------:R-:W-:Y:S01]  /*3b80*/  IMAD.X R20, RZ, RZ, R9, P1 ;  /* 0x000000ffff147224 */ /* 0x000fe200008e0609 */
[----:B-----5:R-:W-:Y:S01]  /*3b90*/  DSETP.GEU.AND P1, PT, R4, R10, PT ;  /* 0x0000000a0400722a */ /* 0x020fe20003f2e000 */
[----:B------:R-:W-:Y:S01]  /*3ba0*/  LOP3.LUT R14, R7, 0x400, RZ, 0xfc, !PT ;  /* 0x00000400070e7812 */ /* 0x000fe200078efcff */
[----:B------:R-:W-:Y:S01]  /*3bb0*/  BSSY.RECONVERGENT B1, `(.L_x_584) ;  /* 0x0000019000017945 */ /* 0x000fe20003800200 */
[-C--:B------:R-:W-:Y:S01]  /*3bc0*/  IADD3 R22, P3, PT, R19, R8.reuse, RZ ;  /* 0x0000000813167210 */ /* 0x080fe20007f7e0ff */
[----:B------:R-:W-:Y:S01]  /*3bd0*/  IMAD.MOV.U32 R2, RZ, RZ, R4 ;  /* 0x000000ffff027224 */ /* 0x000fe200078e0004 */
[----:B------:R-:W-:Y:S01]  /*3be0*/  IADD3 R15, P2, PT, R14, R8, RZ ;  /* 0x000000080e0f7210 */ /* 0x000fe20007f5e0ff */
[----:B------:R-:W-:Y:S01]  /*3bf0*/  IMAD.MOV.U32 R3, RZ, RZ, R5 ;  /* 0x000000ffff037224 */ /* 0x000fe200078e0005 */
[----:B------:R-:W-:Y:S01]  /*3c00*/  IADD3.X R21, PT, PT, R20, UR4, RZ, P3, !PT ;  /* 0x0000000414157c10 */ /* 0x000fe20009ffe4ff */
[----:B------:R-:W-:Y:S01]  /*3c10*/  IMAD.MOV.U32 R8, RZ, RZ, R22 ;  /* 0x000000ffff087224 */ /* 0x000fe200078e0016 */
[----:B------:R-:W-:Y:S01]  /*3c20*/  ISETP.GE.U32.AND.EX P0, PT, RZ, R12, PT, P0 ;  /* 0x0000000cff00720c */ /* 0x000fe20003f06100 */
[----:B------:R-:W-:-:S02]  /*3c30*/  IMAD.X R20, RZ, RZ, R20, P2 ;  /* 0x000000ffff147224 */ /* 0x000fc400010e0614 */
[----:B------:R-:W-:Y:S02]  /*3c40*/  IMAD.MOV.U32 R6, RZ, RZ, R21 ;  /* 0x000000ffff067224 */ /* 0x000fe400078e0015 */
[----:B------:R-:W-:Y:S08]  /*3c50*/  @!P1 BRA `(.L_x_585) ;  /* 0x0000000000389947 */ /* 0x000ff00003800000 */
[----:B------:R-:W-:Y:S01]  /*3c60*/  DSETP.GEU.AND P2, PT, R10, R4, PT ;  /* 0x000000040a00722a */ /* 0x000fe20003f4e000 */
[----:B------:R-:W-:Y:S02]  /*3c70*/  IMAD.U32 R2, RZ, RZ, UR4 ;  /* 0x00000004ff027e24 */ /* 0x000fe4000f8e00ff */
[----:B------:R-:W-:Y:S02]  /*3c80*/  IMAD.MOV.U32 R8, RZ, RZ, R15 ;  /* 0x000000ffff087224 */ /* 0x000fe400078e000f */
[----:B------:R-:W-:Y:S02]  /*3c90*/  IMAD.MOV.U32 R6, RZ, RZ, R20 ;  /* 0x000000ffff067224 */ /* 0x000fe400078e0014 */
[----:B------:R-:W-:-:S07]  /*3ca0*/  IMAD.MOV.U32 R3, RZ, RZ, R11 ;  /* 0x000000ffff037224 */ /* 0x000fce00078e000b */
[----:B------:R-:W-:-:S04]  /*3cb0*/  @P2 ISETP.GE.U32.AND P1, PT, R19, R14, PT ;  /* 0x0000000e1300220c */ /* 0x000fc80003f26070 */
[----:B------:R-:W-:Y:S01]  /*3cc0*/  @P2 ISETP.GE.AND.EX P1, PT, R2, RZ, PT, P1 ;  /* 0x000000ff0200220c */ /* 0x000fe20003f26310 */
[----:B------:R-:W-:-:S03]  /*3cd0*/  IMAD.MOV.U32 R2, RZ, RZ, R10 ;  /* 0x000000ffff027224 */ /* 0x000fc600078e000a */
[----:B------:R-:W-:Y:S02]  /*3ce0*/  @P2 FSEL R4, R4, R10, !P1 ;  /* 0x0000000a04042208 */ /* 0x000fe40004800000 */
[----:B------:R-:W-:Y:S02]  /*3cf0*/  @P2 FSEL R5, R5, R11, !P1 ;  /* 0x0000000b05052208 */ /* 0x000fe40004800000 */
[----:B------:R-:W-:Y:S01]  /*3d00*/  @P2 SEL R8, R22, R15, !P1 ;  /* 0x0000000f16082207 */ /* 0x000fe20004800000 */
[----:B------:R-:W-:Y:S01]  /*3d10*/  @P2 IMAD.MOV.U32 R2, RZ, RZ, R4 ;  /* 0x000000ffff022224 */ /* 0x000fe200078e0004 */
[----:B------:R-:W-:Y:S01]  /*3d20*/  @P2 SEL R6, R21, R20, !P1 ;  /* 0x0000001415062207 */ /* 0x000fe20004800000 */
[----:B------:R-:W-:-:S07]  /*3d30*/  @P2 IMAD.MOV.U32 R3, RZ, RZ, R5 ;  /* 0x000000ffff032224 */ /* 0x000fce00078e0005 */
.L_x_585:
[----:B------:R-:W-:Y:S05]  /*3d40*/  BSYNC.RECONVERGENT B1 ;  /* 0x0000000000017941 */ /* 0x000fea0003800200 */
.L_x_584:
[----:B------:R-:W-:Y:S05]  /*3d50*/  @P0 BRA `(.L_x_586) ;  /* 0x0000001400c00947 */ /* 0x000fea0003800000 */
[----:B------:R-:W0:Y:S01]  /*3d60*/  LDCU.64 UR8, c[0x0][0x3e8] ;  /* 0x00007d00ff0877ac */ /* 0x000e220008000a00 */
[----:B------:R-:W-:Y:S01]  /*3d70*/  ISETP.NE.AND P0, PT, R7, RZ, PT ;  /* 0x000000ff0700720c */ /* 0x000fe20003f05270 */
[----:B------:R-:W-:Y:S01]  /*3d80*/  BSSY.RECONVERGENT B1, `(.L_x_587) ;  /* 0x0000012000017945 */ /* 0x000fe20003800200 */
[----:B------:R-:W-:Y:S01]  /*3d90*/  UMOV UR4, 0x8 ;  /* 0x0000000800047882 */ /* 0x000fe20000000000 */
[----:B------:R-:W-:Y:S02]  /*3da0*/  UMOV UR5, 0x0 ;  /* 0x0000000000057882 */ /* 0x000fe40000000000 */
[----:B0-----:R-:W-:-:S04]  /*3db0*/  UIMAD.WIDE.U32 UR4, UR8, 0x1, UR4 ;  /* 0x00000001080478a5 */ /* 0x001fc8000f8e0004 */
[----:B------:R-:W-:Y:S02]  /*3dc0*/  UIADD3 UR7, UPT, UPT, UR5, UR9, URZ ;  /* 0x0000000905077290 */ /* 0x000fe4000fffe0ff */
[----:B------:R-:W-:Y:S02]  /*3dd0*/  IMAD.U32 R5, RZ, RZ, UR5 ;  /* 0x00000005ff057e24 */ /* 0x000fe4000f8e00ff */
[----:B------:R-:W-:Y:S02]  /*3de0*/  IMAD.U32 R4, RZ, RZ, UR4 ;  /* 0x00000004ff047e24 */ /* 0x000fe4000f8e00ff */
[----:B------:R-:W-:Y:S01]  /*3df0*/  IMAD.U32 R5, RZ, RZ, UR7 ;  /* 0x00000007ff057e24 */ /* 0x000fe2000f8e00ff */
[----:B------:R-:W-:Y:S06]  /*3e00*/  @P0 BRA `(.L_x_588) ;  /* 0x0000000000240947 */ /* 0x000fec0003800000 */
[----:B------:R-:W-:Y:S02]  /*3e10*/  IMAD.MOV.U32 R14, RZ, RZ, 0x500 ;  /* 0x00000500ff0e7424 */ /* 0x000fe400078e00ff */
[----:B------:R-:W-:-:S05]  /*3e20*/  IMAD.MOV.U32 R15, RZ, RZ, 0x0 ;  /* 0x00000000ff0f7424 */ /* 0x000fca00078e00ff */
[----:B------:R-:W2:Y:S01]  /*3e30*/  ATOMG.E.ADD.64.STRONG.GPU PT, R10, desc[UR10][R4.64], R14 ;  /* 0x8000000e040a79a8 */ /* 0x000ea200081ef50a */
[----:B------:R-:W0:Y:S01]  /*3e40*/  S2UR UR5, SR_CgaCtaId ;  /* 0x00000000000579c3 */ /* 0x000e220000008800 */
[----:B------:R-:W-:Y:S02]  /*3e50*/  UMOV UR4, 0x400 ;  /* 0x0000040000047882 */ /* 0x000fe40000000000 */
[----:B0-----:R-:W-:Y:S01]  /*3e60*/  ULEA UR4, UR5, UR4, 0x18 ;  /* 0x0000000405047291 */ /* 0x001fe2000f8ec0ff */
[----:B--2---:R-:W-:-:S05]  /*3e70*/  IADD3 R10, P0, PT, R10, UR6, RZ ;  /* 0x000000060a0a7c10 */ /* 0x004fca000ff1e0ff */
[----:B------:R-:W-:-:S05]  /*3e80*/  IMAD.X R11, RZ, RZ, R11, P0 ;  /* 0x000000ffff0b7224 */ /* 0x000fca00000e060b */
[----:B------:R0:W-:Y:S03]  /*3e90*/  STS.64 [UR4+0x98], R10 ;  /* 0x0000980aff007988 */ /* 0x0001e60008000a04 */
.L_x_588:
[----:B------:R-:W-:Y:S05]  /*3ea0*/  BSYNC.RECONVERGENT B1 ;  /* 0x0000000000017941 */ /* 0x000fea0003800200 */
.L_x_587:
[----:B------:R-:W1:Y:S08]  /*3eb0*/  S2UR UR5, SR_CgaCtaId ;  /* 0x00000000000579c3 */ /* 0x000e700000008800 */
[----:B------:R-:W-:Y:S06]  /*3ec0*/  BAR.SYNC.DEFER_BLOCKING 0x0 ;  /* 0x0000000000007b1d */ /* 0x000fec0000010000 */
[----:B------:R-:W-:-:S02]  /*3ed0*/  UMOV UR4, 0x400 ;  /* 0x0000040000047882 */ /* 0x000fc40000000000 */
[----:B-1----:R-:W-:-:S06]  /*3ee0*/  ULEA UR4, UR5, UR4, 0x18 ;  /* 0x0000000405047291 */ /* 0x002fcc000f8ec0ff */
[----:B------:R-:W-:-:S05]  /*3ef0*/  IMAD.U32 R19, RZ, RZ, UR4 ;  /* 0x00000004ff137e24 */ /* 0x000fca000f8e00ff */
[----:B0-----:R-:W0:Y:S02]  /*3f00*/  LDS.64 R10, [R19+0x98] ;  /* 0x00009800130a7984 */ /* 0x001e240000000a00 */
[----:B0-----:R-:W-:-:S04]  /*3f10*/  IADD3 R14, P1, PT, R10, 0x500, RZ ;  /* 0x000005000a0e7810 */ /* 0x001fc80007f3e0ff */
[----:B------:R-:W-:Y:S01]  /*3f20*/  ISETP.GT.U32.AND P0, PT, R14, R13, PT ;  /* 0x0000000d0e00720c */ /* 0x000fe20003f04070 */
[----:B------:R-:W-:-:S05]  /*3f30*/  IMAD.X R15, RZ, RZ, R11, P1 ;  /* 0x000000ffff0f7224 */ /* 0x000fca00008e060b */
[----:B------:R-:W-:-:S13]  /*3f40*/  ISETP.GT.AND.EX P0, PT, R15, R12, PT, P0 ;  /* 0x0000000c0f00720c */ /* 0x000fda0003f04300 */
[----:B------:R-:W-:Y:S05]  /*3f50*/  @P0 BRA `(.L_x_589) ;  /* 0x0000000800840947 */ /* 0x000fea0003800000 */
[----:B------:R-:W-:Y:S01]  /*3f60*/  BSSY.RECONVERGENT B1, `(.L_x_589) ;  /* 0x00000a0000017945 */ /* 0x000fe20003800200 */
[----:B------:R-:W0:Y:S01]  /*3f70*/  LDCU.64 UR8, c[0x0][0x398] ;  /* 0x00007300ff0877ac */ /* 0x000e220008000a00 */
[----:B------:R-:W1:Y:S02]  /*3f80*/  LDCU.128 UR12, c[0x0][0x380] ;  /* 0x00007000ff0c77ac */ /* 0x000e640008000c00 */
.L_x_602:
[----:B------:R-:W-:Y:S01]  /*3f90*/  IADD3 R29, P0, PT, R7, R10, RZ ;  /* 0x0000000a071d7210 */ /* 0x000fe20007f1e0ff */
[----:B-1----:R-:W-:Y:S02]  /*3fa0*/  IMAD.U32 R18, RZ, RZ, UR12 ;  /* 0x0000000cff127e24 */ /* 0x002fe4000f8e00ff */
[----:B------:R-:W-:Y:S02]  /*3fb0*/  IMAD.U32 R17, RZ, RZ, UR13 ;  /* 0x0000000dff117e24 */ /* 0x000fe4000f8e00ff */
[----:B------:R-:W-:Y:S01]  /*3fc0*/  IMAD.X R26, RZ, RZ, R11, P0 ;  /* 0x000000ffff1a7224 */ /* 0x000fe200000e060b */
[----:B------:R-:W-:-:S04]  /*3fd0*/  LEA R30, P0, R29, R18, 0x3 ;  /* 0x000000121d1e7211 */ /* 0x000fc800078018ff */
[----:B------:R-:W-:-:S05]  /*3fe0*/  LEA.HI.X R31, R29, R17, R26, 0x3, P0 ;  /* 0x000000111d1f7211 */ /* 0x000fca00000f1c1a */
[----:B------:R-:W2:Y:S04]  /*3ff0*/  LDG.E.64 R24, desc[UR10][R30.64] ;  /* 0x0000000a1e187981 */ /* 0x000ea8000c1e1b00 */
[----:B------:R1:W5:Y:S04]  /*4000*/  LDG.E.64 R22, desc[UR10][R30.64+0x800] ;  /* 0x0008000a1e167981 */ /* 0x000368000c1e1b00 */
[----:B------:R1:W5:Y:S04]  /*4010*/  LDG.E.64 R14, desc[UR10][R30.64+0x1000] ;  /* 0x0010000a1e0e7981 */ /* 0x000368000c1e1b00 */
[----:B------:R1:W5:Y:S04]  /*4020*/  LDG.E.64 R12, desc[UR10][R30.64+0x1800] ;  /* 0x0018000a1e0c7981 */ /* 0x000368000c1e1b00 */
[----:B------:R1:W5:Y:S01]  /*4030*/  LDG.E.64 R10, desc[UR10][R30.64+0x2000] ;  /* 0x0020000a1e0a7981 */ /* 0x000362000c1e1b00 */
[----:B------:R-:W-:Y:S01]  /*4040*/  IMAD.U32 R16, RZ, RZ, UR14 ;  /* 0x0000000eff107e24 */ /* 0x000fe2000f8e00ff */
[----:B------:R-:W-:Y:S01]  /*4050*/  BSSY.RECONVERGENT B2, `(.L_x_590) ;  /* 0x0000018000027945 */ /* 0x000fe20003800200 */
[----:B------:R-:W-:-:S02]  /*4060*/  IMAD.U32 R9, RZ, RZ, UR15 ;  /* 0x0000000fff097e24 */ /* 0x000fc4000f8e00ff */
[----:B------:R-:W-:Y:S01]  /*4070*/  IMAD.MOV.U32 R32, RZ, RZ, R8 ;  /* 0x000000ffff207224 */ /* 0x000fe200078e0008 */
[----:B------:R-:W-:Y:S01]  /*4080*/  IADD3 R29, P1, PT, R29, R16, RZ ;  /* 0x000000101d1d7210 */ /* 0x000fe20007f3e0ff */
[----:B------:R-:W-:Y:S02]  /*4090*/  IMAD.MOV.U32 R33, RZ, RZ, R6 ;  /* 0x000000ffff217224 */ /* 0x000fe400078e0006 */
[----:B------:R-:W-:Y:S02]  /*40a0*/  IMAD.MOV.U32 R20, RZ, RZ, R2 ;  /* 0x000000ffff147224 */ /* 0x000fe400078e0002 */
[----:B------:R-:W-:Y:S02]  /*40b0*/  IMAD.MOV.U32 R21, RZ, RZ, R3 ;  /* 0x000000ffff157224 */ /* 0x000fe400078e0003 */
[----:B------:R-:W-:Y:S01]  /*40c0*/  IMAD.X R27, R26, 0x1, R9, P1 ;  /* 0x000000011a1b7824 */ /* 0x000fe200008e0609 */
[----:B--2---:R-:W-:-:S14]  /*40d0*/  DSETP.GEU.AND P0, PT, R2, R24, PT ;  /* 0x000000180200722a */ /* 0x004fdc0003f0e000 */
[----:B-1----:R-:W-:Y:S05]  /*40e0*/  @!P0 BRA `(.L_x_591) ;  /* 0x0000000000388947 */ /* 0x002fea0003800000 */
        /* <DEDUP_REMOVED lines=14> */
.L_x_591:
[----:B0-----:R-:W-:Y:S05]  /*41d0*/  BSYNC.RECONVERGENT B2 ;  /* 0x0000000000027941 */ /* 0x001fea0003800200 */
.L_x_590:
[----:B-----5:R-:W-:Y:S01]  /*41e0*/  DSETP.GEU.AND P0, PT, R20, R22, PT ;  /* 0x000000161400722a */ /* 0x020fe20003f0e000 */
[----:B------:R-:W-:Y:S01]  /*41f0*/  IADD3 R3, P1, PT, R29, 0x100, RZ ;  /* 0x000001001d037810 */ /* 0x000fe20007f3e0ff */
[----:B------:R-:W-:Y:S01]  /*4200*/  BSSY.RECONVERGENT B2, `(.L_x_592) ;  /* 0x0000015000027945 */ /* 0x000fe20003800200 */
[----:B------:R-:W-:Y:S02]  /*4210*/  IMAD.MOV.U32 R26, RZ, RZ, R32 ;  /* 0x000000ffff1a7224 */ /* 0x000fe400078e0020 */
[----:B------:R-:W-:Y:S02]  /*4220*/  IMAD.MOV.U32 R28, RZ, RZ, R33 ;  /* 0x000000ffff1c7224 */ /* 0x000fe400078e0021 */
[----:B------:R-:W-:Y:S02]  /*4230*/  IMAD.X R2, RZ, RZ, R27, P1 ;  /* 0x000000ffff027224 */ /* 0x000fe400008e061b */
[----:B------:R-:W-:Y:S02]  /*4240*/  IMAD.MOV.U32 R24, RZ, RZ, R20 ;  /* 0x000000ffff187224 */ /* 0x000fe400078e0014 */
[----:B------:R-:W-:-:S03]  /*4250*/  IMAD.MOV.U32 R25, RZ, RZ, R21 ;  /* 0x000000ffff197224 */ /* 0x000fc600078e0015 */
        /* <DEDUP_REMOVED lines=15> */
.L_x_593:
[----:B------:R-:W-:Y:S05]  /*4350*/  BSYNC.RECONVERGENT B2 ;  /* 0x0000000000027941 */ /* 0x000fea0003800200 */
.L_x_592:
[----:B------:R-:W-:Y:S01]  /*4360*/  DSETP.GEU.AND P0, PT, R24, R14, PT ;  /* 0x0000000e1800722a */ /* 0x000fe20003f0e000 */
        /* <DEDUP_REMOVED lines=22> */
.L_x_595:
[----:B------:R-:W-:Y:S05]  /*44d0*/  BSYNC.RECONVERGENT B2 ;  /* 0x0000000000027941 */ /* 0x000fea0003800200 */
.L_x_594:
        /* <DEDUP_REMOVED lines=23> */
.L_x_597:
[----:B------:R-:W-:Y:S05]  /*4650*/  BSYNC.RECONVERGENT B2 ;  /* 0x0000000000027941 */ /* 0x000fea0003800200 */
.L_x_596:
        /* <DEDUP_REMOVED lines=23> */
.L_x_599:
[----:B------:R-:W-:Y:S05]  /*47d0*/  BSYNC.RECONVERGENT B2 ;  /* 0x0000000000027941 */ /* 0x000fea0003800200 */
.L_x_598:
[----:B------:R-:W-:Y:S01]  /*47e0*/  BAR.SYNC.DEFER_BLOCKING 0x0 ;  /* 0x0000000000007b1d */ /* 0x000fe20000010000 */
[----:B------:R-:W-:-:S05]  /*47f0*/  ISETP.NE.AND P0, PT, R7, RZ, PT ;  /* 0x000000ff0700720c */ /* 0x000fca0003f05270 */
[----:B------:R-:W-:Y:S08]  /*4800*/  BSSY.RECONVERGENT B2, `(.L_x_600) ;  /* 0x000000c000027945 */ /* 0x000ff00003800200 */
[----:B------:R-:W-:Y:S05]  /*4810*/  @P0 BRA `(.L_x_601) ;  /* 0x0000000000280947 */ /* 0x000fea0003800000 */
[----:B------:R-:W-:Y:S02]  /*4820*/  IMAD.MOV.U32 R12, RZ, RZ, 0x500 ;  /* 0x00000500ff0c7424 */ /* 0x000fe400078e00ff */
[----:B------:R-:W-:-:S05]  /*4830*/  IMAD.MOV.U32 R13, RZ, RZ, 0x0 ;  /* 0x00000000ff0d7424 */ /* 0x000fca00078e00ff */
[----:B------:R-:W2:Y:S01]  /*4840*/  ATOMG.E.ADD.64.STRONG.GPU PT, R10, desc[UR10][R4.64], R12 ;  /* 0x8000000c040a79a8 */ /* 0x000ea200081ef50a */
[----:B------:R-:W0:Y:S01]  /*4850*/  S2UR UR5, SR_CgaCtaId ;  /* 0x00000000000579c3 */ /* 0x000e220000008800 */
[----:B------:R-:W-:Y:S02]  /*4860*/  UMOV UR4, 0x400 ;  /* 0x0000040000047882 */ /* 0x000fe40000000000 */
[----:B0-----:R-:W-:-:S06]  /*4870*/  ULEA UR4, UR5, UR4, 0x18 ;  /* 0x0000000405047291 */ /* 0x001fcc000f8ec0ff */
[----:B------:R-:W-:Y:S01]  /*4880*/  IMAD.U32 R19, RZ, RZ, UR4 ;  /* 0x00000004ff137e24 */ /* 0x000fe2000f8e00ff */
[----:B--2---:R-:W-:-:S05]  /*4890*/  IADD3 R10, P0, PT, R10, UR6, RZ ;  /* 0x000000060a0a7c10 */ /* 0x004fca000ff1e0ff */
[----:B------:R-:W-:-:S05]  /*48a0*/  IMAD.X R11, RZ, RZ, R11, P0 ;  /* 0x000000ffff0b7224 */ /* 0x000fca00000e060b */
[----:B------:R0:W-:Y:S03]  /*48b0*/  STS.64 [R19+0x98], R10 ;  /* 0x0000980a13007388 */ /* 0x0001e60000000a00 */
.L_x_601:
[----:B------:R-:W-:Y:S05]  /*48c0*/  BSYNC.RECONVERGENT B2 ;  /* 0x0000000000027941 */ /* 0x000fea0003800200 */
.L_x_600:
[----:B------:R-:W-:Y:S01]  /*48d0*/  BAR.SYNC.DEFER_BLOCKING 0x0 ;  /* 0x0000000000007b1d */ /* 0x000fe20000010000 */
[----:B------:R-:W-:Y:S02]  /*48e0*/  IMAD.U32 R13, RZ, RZ, UR8 ;  /* 0x00000008ff0d7e24 */ /* 0x000fe4000f8e00ff */
[----:B------:R-:W-:-:S03]  /*48f0*/  IMAD.U32 R12, RZ, RZ, UR9 ;  /* 0x00000009ff0c7e24 */ /* 0x000fc6000f8e00ff */
[----:B0-----:R-:W0:Y:S02]  /*4900*/  LDS.64 R10, [R19+0x98] ;  /* 0x00009800130a7984 */ /* 0x001e240000000a00 */
[----:B0-----:R-:W-:-:S04]  /*4910*/  IADD3 R14, P1, PT, R10, 0x500, RZ ;  /* 0x000005000a0e7810 */ /* 0x001fc80007f3e0ff */
[----:B------:R-:W-:Y:S01]  /*4920*/  ISETP.GT.U32.AND P0, PT, R14, R13, PT ;  /* 0x0000000d0e00720c */ /* 0x000fe20003f04070 */
[----:B------:R-:W-:-:S05]  /*4930*/  IMAD.X R15, RZ, RZ, R11, P1 ;  /* 0x000000ffff0f7224 */ /* 0x000fca00008e060b */
[----:B------:R-:W-:-:S13]  /*4940*/  ISETP.GT.AND.EX P0, PT, R15, R12, PT, P0 ;  /* 0x0000000c0f00720c */ /* 0x000fda0003f04300 */
[----:B------:R-:W-:Y:S05]  /*4950*/  @!P0 BRA `(.L_x_602) ;  /* 0xfffffff4008c8947 */ /* 0x000fea000383ffff */
[----:B------:R-:W-:Y:S05]  /*4960*/  BSYNC.RECONVERGENT B1 ;  /* 0x0000000000017941 */ /* 0x000fea0003800200 */
.L_x_589:
[----:B------:R-:W-:Y:S01]  /*4970*/  ISETP.GE.U32.AND P0, PT, R10, R13, PT ;  /* 0x0000000d0a00720c */ /* 0x000fe20003f06070 */
[----:B------:R-:W-:Y:S03]  /*4980*/  BSSY.RECONVERGENT B1, `(.L_x_586) ;  /* 0x00000ad000017945 */ /* 0x000fe60003800200 */
[----:B------:R-:W-:-:S13]  /*4990*/  ISETP.GE.AND.EX P0, PT, R11, R12, PT, P0 ;  /* 0x0000000c0b00720c */ /* 0x000fda0003f06300 */
[----:B------:R-:W-:Y:S05]  /*49a0*/  @P0 BRA `(.L_x_603) ;  /* 0x0000000800a80947 */ /* 0x000fea0003800000 */
[----:B------:R-:W-:-:S05]  /*49b0*/  IMAD.IADD R4, R13, 0x1, -R10 ;  /* 0x000000010d047824 */ /* 0x000fca00078e0a0a */
[----:B------:R-:W-:-:S13]  /*49c0*/  ISETP.GE.AND P0, PT, R7, R4, PT ;  /* 0x000000040700720c */ /* 0x000fda0003f06270 */
[----:B------:R-:W-:Y:S05]  /*49d0*/  @P0 BRA `(.L_x_603) ;  /* 0x00000008009c0947 */ /* 0x000fea0003800000 */
[----:B------:R-:W-:Y:S01]  /*49e0*/  LOP3.LUT R5, RZ, R7, RZ, 0x33, !PT ;  /* 0x00000007ff057212 */ /* 0x000fe200078e33ff */
[----:B------:R-:W-:Y:S03]  /*49f0*/  BSSY.RECONVERGENT B2, `(.L_x_604) ;  /* 0x0000031000027945 */ /* 0x000fe60003800200 */
[----:B------:R-:W-:-:S04]  /*4a00*/  IADD3 R20, PT, PT, -R10, R13, R5 ;  /* 0x0000000d0a147210 */ /* 0x000fc80007ffe105 */
[----:B------:R-:W-:-:S04]  /*4a10*/  LOP3.LUT R5, R20, 0x300, RZ, 0xc0, !PT ;  /* 0x0000030014057812 */ /* 0x000fc800078ec0ff */
[----:B------:R-:W-:Y:S01]  /*4a20*/  ISETP.NE.AND P0, PT, R5, 0x300, PT ;  /* 0x000003000500780c */ /* 0x000fe20003f05270 */
[----:B------:R-:W-:-:S12]  /*4a30*/  IMAD.MOV.U32 R5, RZ, RZ, R7 ;  /* 0x000000ffff057224 */ /* 0x000fd800078e0007 */
[----:B------:R-:W-:Y:S05]  /*4a40*/  @!P0 BRA `(.L_x_605) ;  /* 0x0000000000ac8947 */ /* 0x000fea0003800000 */
[----:B------:R-:W-:Y:S02]  /*4a50*/  IADD3 R19, P0, PT, R7, R10, RZ ;  /* 0x0000000a07137210 */ /* 0x000fe40007f1e0ff */
[----:B------:R-:W-:Y:S02]  /*4a60*/  LEA.HI R5, R20, 0x1, RZ, 0x18 ;  /* 0x0000000114057811 */ /* 0x000fe400078fc0ff */
[C---:B------:R-:W-:Y:S01]  /*4a70*/  LEA R18, P1, R19.reuse, R18, 0x3 ;  /* 0x0000001213127211 */ /* 0x040fe200078218ff */
[----:B------:R-:W-:Y:S01]  /*4a80*/  IMAD.X R14, RZ, RZ, R11, P0 ;  /* 0x000000ffff0e7224 */ /* 0x000fe200000e060b */
[----:B------:R-:W-:Y:S02]  /*4a90*/  IADD3 R21, P0, PT, R19, R16, RZ ;  /* 0x0000001013157210 */ /* 0x000fe40007f1e0ff */
[----:B------:R-:W-:Y:S01]  /*4aa0*/  LOP3.LUT R12, R5, 0x3, RZ, 0xc0, !PT ;  /* 0x00000003050c7812 */ /* 0x000fe200078ec0ff */
[----:B------:R-:W-:Y:S01]  /*4ab0*/  IMAD.MOV.U32 R5, RZ, RZ, R7 ;  /* 0x000000ffff057224 */ /* 0x000fe200078e0007 */
[----:B------:R-:W-:Y:S01]  /*4ac0*/  LEA.HI.X R19, R19, R17, R14, 0x3, P1 ;  /* 0x0000001113137211 */ /* 0x000fe200008f1c0e */
[----:B------:R-:W-:-:S02]  /*4ad0*/  IMAD.X R23, R14, 0x1, R9, P0 ;  /* 0x000000010e177824 */ /* 0x000fc400000e0609 */
[----:B------:R-:W-:-:S07]  /*4ae0*/  IMAD.MOV R9, RZ, RZ, -R12 ;  /* 0x000000ffff097224 */ /* 0x000fce00078e0a0c */
.L_x_608:
[----:B------:R-:W-:Y:S02]  /*4af0*/  IMAD.MOV.U32 R12, RZ, RZ, R18 ;  /* 0x000000ffff0c7224 */ /* 0x000fe400078e0012 */
[----:B------:R-:W-:-:S06]  /*4b00*/  IMAD.MOV.U32 R13, RZ, RZ, R19 ;  /* 0x000000ffff0d7224 */ /* 0x000fcc00078e0013 */
[----:B------:R-:W2:Y:S01]  /*4b10*/  LDG.E.64 R12, desc[UR10][R12.64] ;  /* 0x0000000a0c0c7981 */ /* 0x000ea2000c1e1b00 */
[----:B------:R-:W-:Y:S01]  /*4b20*/  VIADD R9, R9, 0x1 ;  /* 0x0000000109097836 */ /* 0x000fe20000000000 */
[----:B------:R-:W-:Y:S01]  /*4b30*/  BSSY.RECONVERGENT B3, `(.L_x_606) ;  /* 0x0000017000037945 */ /* 0x000fe20003800200 */
[----:B------:R-:W-:-:S03]  /*4b40*/  IADD3 R18, P3, PT, R18, 0x800, RZ ;  /* 0x0000080012127810 */ /* 0x000fc60007f7e0ff */
[----:B------:R-:W-:Y:S01]  /*4b50*/  ISETP.NE.AND P2, PT, R9, RZ, PT ;  /* 0x000000ff0900720c */ /* 0x000fe20003f45270 */
[----:B--2---:R-:W-:-:S14]  /*4b60*/  DSETP.GEU.AND P0, PT, R2, R12, PT ;  /* 0x0000000c0200722a */ /* 0x004fdc0003f0e000 */
        /* <DEDUP_REMOVED lines=19> */
.L_x_607:
[----:B------:R-:W-:Y:S05]  /*4ca0*/  BSYNC.RECONVERGENT B3 ;  /* 0x0000000000037941 */ /* 0x000fea0003800200 */
.L_x_606:
[----:B------:R-:W-:Y:S01]  /*4cb0*/  IADD3 R21, P0, PT, R21, 0x100, RZ ;  /* 0x0000010015157810 */ /* 0x000fe20007f1e0ff */
[----:B------:R-:W-:Y:S02]  /*4cc0*/  VIADD R5, R5, 0x100 ;  /* 0x0000010005057836 */ /* 0x000fe40000000000 */
[----:B------:R-:W-:Y:S02]  /*4cd0*/  IMAD.X R19, RZ, RZ, R19, P3 ;  /* 0x000000ffff137224 */ /* 0x000fe400018e0613 */
[----:B------:R-:W-:Y:S01]  /*4ce0*/  IMAD.X R23, RZ, RZ, R23, P0 ;  /* 0x000000ffff177224 */ /* 0x000fe200000e0617 */
[----:B------:R-:W-:Y:S07]  /*4cf0*/  @P2 BRA `(.L_x_608) ;  /* 0xfffffffc007c2947 */ /* 0x000fee000383ffff */
.L_x_605:
[----:B------:R-:W-:Y:S05]  /*4d00*/  BSYNC.RECONVERGENT B2 ;  /* 0x0000000000027941 */ /* 0x000fea0003800200 */
.L_x_604:
[----:B------:R-:W-:-:S13]  /*4d10*/  ISETP.GE.U32.AND P0, PT, R20, 0x300, PT ;  /* 0x000003001400780c */ /* 0x000fda0003f06070 */
[----:B------:R-:W-:Y:S05]  /*4d20*/  @!P0 BRA `(.L_x_603) ;  /* 0x0000000400c88947 */ /* 0x000fea0003800000 */
[----:B------:R-:W0:Y:S01]  /*4d30*/  LDC.64 R14, c[0x0][0x380] ;  /* 0x0000e000ff0e7b82 */ /* 0x000e220000000a00 */
[----:B------:R-:W-:-:S07]  /*4d40*/  VIADD R5, R5, 0x200 ;  /* 0x0000020005057836 */ /* 0x000fce0000000000 */
[----:B------:R-:W1:Y:S02]  /*4d50*/  LDC.64 R16, c[0x0][0x388] ;  /* 0x0000e200ff107b82 */ /* 0x000e640000000a00 */
.L_x_617:
[----:B------:R-:W-:-:S05]  /*4d60*/  VIADD R9, R5, 0xfffffe00 ;  /* 0xfffffe0005097836 */ /* 0x000fca0000000000 */
[----:B------:R-:W-:-:S05]  /*4d70*/  IADD3 R23, P0, PT, R9, R10, RZ ;  /* 0x0000000a09177210 */ /* 0x000fca0007f1e0ff */
[----:B------:R-:W-:Y:S01]  /*4d80*/  IMAD.X R30, RZ, RZ, R11, P0 ;  /* 0x000000ffff1e7224 */ /* 0x000fe200000e060b */
[----:B0-----:R-:W-:-:S04]  /*4d90*/  LEA R26, P0, R23, R14, 0x3 ;  /* 0x0000000e171a7211 */ /* 0x001fc800078018ff */
[----:B------:R-:W-:-:S05]  /*4da0*/  LEA.HI.X R27, R23, R15, R30, 0x3, P0 ;  /* 0x0000000f171b7211 */ /* 0x000fca00000f1c1e */
[----:B------:R-:W2:Y:S04]  /*4db0*/  LDG.E.64 R24, desc[UR10][R26.64] ;  /* 0x0000000a1a187981 */ /* 0x000ea8000c1e1b00 */
[----:B------:R0:W5:Y:S04]  /*4dc0*/  LDG.E.64 R20, desc[UR10][R26.64+0x800] ;  /* 0x0008000a1a147981 */ /* 0x000168000c1e1b00 */
        /* <DEDUP_REMOVED lines=26> */
.L_x_610:
[----:B------:R-:W-:Y:S05]  /*4f70*/  BSYNC.RECONVERGENT B2 ;  /* 0x0000000000027941 */ /* 0x000fea0003800200 */
.L_x_609:
[----:B-----5:R-:W-:Y:S01]  /*4f80*/  DSETP.GEU.AND P0, PT, R22, R20, PT ;  /* 0x000000141600722a */ /* 0x020fe20003f0e000 */
[----:B------:R-:W-:Y:S01]  /*4f90*/  IADD3 R24, P1, P2, R10, R16, R29 ;  /* 0x000000100a187210 */ /* 0x000fe20007a3e01d */
[----:B------:R-:W-:Y:S01]  /*4fa0*/  BSSY.RECONVERGENT B2, `(.L_x_611) ;  /* 0x0000016000027945 */ /* 0x000fe20003800200 */
[----:B------:R-:W-:Y:S02]  /*4fb0*/  VIADD R25, R5, 0x100 ;  /* 0x0000010005197836 */ /* 0x000fe40000000000 */
[----:B------:R-:W-:Y:S01]  /*4fc0*/  IADD3.X R27, PT, PT, R11, R17, RZ, P1, P2 ;  /* 0x000000110b1b7210 */ /* 0x000fe20000fe44ff */
[----:B------:R-:W-:Y:S02]  /*4fd0*/  IMAD.MOV.U32 R6, RZ, RZ, R9 ;  /* 0x000000ffff067224 */ /* 0x000fe400078e0009 */
[----:B------:R-:W-:Y:S02]  /*4fe0*/  IMAD.MOV.U32 R8, RZ, RZ, R28 ;  /* 0x000000ffff087224 */ /* 0x000fe400078e001c */
        /* <DEDUP_REMOVED lines=17> */
.L_x_612:
[----:B------:R-:W-:Y:S05]  /*5100*/  BSYNC.RECONVERGENT B2 ;  /* 0x0000000000027941 */ /* 0x000fea0003800200 */
.L_x_611:
[----:B------:R-:W-:Y:S01]  /*5110*/  DSETP.GEU.AND P0, PT, R2, R12, PT ;  /* 0x0000000c0200722a */ /* 0x000fe20003f0e000 */
[CC--:B------:R-:W-:Y:S01]  /*5120*/  IADD3 R23, P1, P4, R10.reuse, R16.reuse, R5 ;  /* 0x000000100a177210 */ /* 0x0c0fe20007c3e005 */
[----:B------:R-:W-:Y:S01]  /*5130*/  BSSY.RECONVERGENT B2, `(.L_x_613) ;  /* 0x0000016000027945 */ /* 0x000fe20003800200 */
[----:B------:R-:W-:Y:S01]  /*5140*/  IADD3 R24, P2, P3, R10, R16, R25 ;  /* 0x000000100a187210 */ /* 0x000fe20007b5e019 */
[----:B------:R-:W-:Y:S01]  /*5150*/  IMAD.MOV.U32 R9, RZ, RZ, R6 ;  /* 0x000000ffff097224 */ /* 0x000fe200078e0006 */
        /* <DEDUP_REMOVED lines=19> */
.L_x_614:
[----:B------:R-:W-:Y:S05]  /*5290*/  BSYNC.RECONVERGENT B2 ;  /* 0x0000000000027941 */ /* 0x000fea0003800200 */
.L_x_613:
[----:B------:R-:W-:Y:S01]  /*52a0*/  DSETP.GEU.AND P0, PT, R20, R18, PT ;  /* 0x000000121400722a */ /* 0x000fe20003f0e000 */
[----:B------:R-:W-:Y:S01]  /*52b0*/  BSSY.RECONVERGENT B2, `(.L_x_615) ;  /* 0x0000015000027945 */ /* 0x000fe20003800200 */
[----:B------:R-:W-:Y:S01]  /*52c0*/  IADD3.X R13, PT, PT, R11, R17, RZ, P2, P3 ;  /* 0x000000110b0d7210 */ /* 0x000fe200017e64ff */
[----:B------:R-:W-:Y:S02]  /*52d0*/  IMAD.MOV.U32 R8, RZ, RZ, R9 ;  /* 0x000000ffff087224 */ /* 0x000fe400078e0009 */
[----:B------:R-:W-:Y:S02]  /*52e0*/  IMAD.MOV.U32 R6, RZ, RZ, R22 ;  /* 0x000000ffff067224 */ /* 0x000fe400078e0016 */
[----:B------:R-:W-:Y:S02]  /*52f0*/  IMAD.MOV.U32 R2, RZ, RZ, R20 ;  /* 0x000000ffff027224 */ /* 0x000fe400078e0014 */
[----:B------:R-:W-:-:S05]  /*5300*/  IMAD.MOV.U32 R3, RZ, RZ, R21 ;  /* 0x000000ffff037224 */ /* 0x000fca00078e0015 */
        /* <DEDUP_REMOVED lines=15> */
.L_x_616:
[----:B------:R-:W-:Y:S05]  /*5400*/  BSYNC.RECONVERGENT B2 ;  /* 0x0000000000027941 */ /* 0x000fea0003800200 */
.L_x_615:
[C---:B------:R-:W-:Y:S02]  /*5410*/  VIADD R9, R5.reuse, 0x200 ;  /* 0x0000020005097836 */ /* 0x040fe40000000000 */
[----:B------:R-:W-:-:S03]  /*5420*/  VIADD R5, R5, 0x400 ;  /* 0x0000040005057836 */ /* 0x000fc60000000000 */
[----:B------:R-:W-:-:S13]  /*5430*/  ISETP.GE.AND P0, PT, R9, R4, PT ;  /* 0x000000040900720c */ /* 0x000fda0003f06270 */
[----:B------:R-:W-:Y:S05]  /*5440*/  @!P0 BRA `(.L_x_617) ;  /* 0xfffffff800448947 */ /* 0x000fea000383ffff */
.L_x_603:
[----:B------:R-:W-:Y:S05]  /*5450*/  BSYNC.RECONVERGENT B1 ;  /* 0x0000000000017941 */ /* 0x000fea0003800200 */
.L_x_586:
        /* <DEDUP_REMOVED lines=27> */
.L_x_619:
[----:B------:R-:W-:Y:S05]  /*5610*/  BSYNC.RECONVERGENT B1 ;  /* 0x0000000000017941 */ /* 0x000fea0003800200 */
.L_x_618:
        /* <DEDUP_REMOVED lines=26> */
.L_x_621:
[----:B------:R-:W-:Y:S05]  /*57c0*/  BSYNC.RECONVERGENT B1 ;  /* 0x0000000000017941 */ /* 0x000fea0003800200 */
.L_x_620:
        /* <DEDUP_REMOVED lines=26> */
.L_x_623:
[----:B------:R-:W-:Y:S05]  /*5970*/  BSYNC.RECONVERGENT B1 ;  /* 0x0000000000017941 */ /* 0x000fea0003800200 */
.L_x_622:
        /* <DEDUP_REMOVED lines=26> */
.L_x_625:
[----:B------:R-:W-:Y:S05]  /*5b20*/  BSYNC.RECONVERGENT B1 ;  /* 0x0000000000017941 */ /* 0x000fea0003800200 */
.L_x_624:
        /* <DEDUP_REMOVED lines=27> */
.L_x_627:
[----:B------:R-:W-:Y:S05]  /*5ce0*/  BSYNC.RECONVERGENT B1 ;  /* 0x0000000000017941 */ /* 0x000fea0003800200 */
.L_x_626:
        /* <DEDUP_REMOVED lines=10> */
.L_x_629:
[----:B------:R-:W-:Y:S05]  /*5d90*/  BSYNC.RECONVERGENT B1 ;  /* 0x0000000000017941 */ /* 0x000fea0003800200 */
.L_x_628:
        /* <DEDUP_REMOVED lines=31> */
.L_x_631:
[----:B------:R-:W-:Y:S05]  /*5f90*/  BSYNC.RECONVERGENT B1 ;  /* 0x0000000000017941 */ /* 0x000fea0003800200 */
.L_x_630:
        /* <DEDUP_REMOVED lines=24> */
.L_x_633:
[----:B------:R-:W-:Y:S05]  /*6120*/  BSYNC.RECONVERGENT B1 ;  /* 0x0000000000017941 */ /* 0x000fea0003800200 */
.L_x_632:
        /* <DEDUP_REMOVED lines=21> */
.L_x_635:
[----:B------:R-:W-:Y:S05]  /*6280*/  BSYNC.RECONVERGENT B1 ;  /* 0x0000000000017941 */ /* 0x000fea0003800200 */
.L_x_634:
        /* <DEDUP_REMOVED lines=21> */
.L_x_637:
[----:B------:R-:W-:Y:S05]  /*63e0*/  BSYNC.RECONVERGENT B1 ;  /* 0x0000000000017941 */ /* 0x000fea0003800200 */
.L_x_636:
        /* <DEDUP_REMOVED lines=21> */
.L_x_639:
[----:B------:R-:W-:Y:S05]  /*6540*/  BSYNC.RECONVERGENT B1 ;  /* 0x0000000000017941 */ /* 0x000fea0003800200 */
.L_x_638:
        /* <DEDUP_REMOVED lines=21> */
.L_x_641:
[----:B------:R-:W-:Y:S05]  /*66a0*/  BSYNC.RECONVERGENT B1 ;  /* 0x0000000000017941 */ /* 0x000fea0003800200 */
.L_x_640:
        /* <DEDUP_REMOVED lines=19> */
.L_x_545:
[----:B------:R-:W-:Y:S05]  /*67e0*/  BSYNC.RECONVERGENT B0 ;  /* 0x0000000000007941 */ /* 0x000fea0003800200 */
.L_x_512:
[----:B------:R-:W-:Y:S05]  /*67f0*/  @P1 EXIT ;  /* 0x000000000000194d */ /* 0x000fea0003800000 */
[----:B01----:R-:W0:Y:S02]  /*6800*/  LDC.64 R4, c[0x0][0x390] ;  /* 0x0000e400ff047b82 */ /* 0x003e240000000a00 */
[----:B0-----:R-:W-:-:S05]  /*6810*/  IMAD.WIDE.U32 R4, R0, 0x10, R4 ;  /* 0x0000001000047825 */ /* 0x001fca00078e0004 */
[----:B------:R-:W-:Y:S04]  /*6820*/  STG.E.64 desc[UR10][R4.64], R2 ;  /* 0x0000000204007986 */ /* 0x000fe8000c101b0a */
[----:B---34-:R-:W-:Y:S01]  /*6830*/  STG.E.64 desc[UR10][R4.64+0x8], R16 ;  /* 0x0000081004007986 */ /* 0x018fe2000c101b0a */
[----:B------:R-:W-:Y:S05]  /*6840*/  EXIT ;  /* 0x000000000000794d */ /* 0x000fea0003800000 */
.L_x_642:
        /* <DEDUP_REMOVED lines=11> */
.L_x_1958:


//--------------------- .text._ZN6thrust24THRUST_300001_SM_1000_NS8cuda_cub4core6detail13_kernel_agentINS1_8__reduce11ReduceAgentINS0_12zip_iteratorIN4cuda3std3__45tupleIJNS0_6detail15normal_iteratorINS0_10device_ptrIdEEEENS0_17counting_iteratorIlNS0_11use_defaultESI_SI_EEEEEEEPNSB_IJdlEEESM_lNS1_9__extrema9arg_min_fIdlNSA_4lessIdEEEEEEJSL_SN_lSS_EEEvDpT0_ --------------------------
	.section	.text._ZN6thrust24THRUST_300001_SM_1000_NS8cuda_cub4core6detail13_kernel_agentINS1_8__reduce11ReduceAgentINS0_12zip_iteratorIN4cuda3std3__45tupleIJNS0_6detail15normal_iteratorINS0_10device_ptrIdEEEENS0_17counting_iteratorIlNS0_11use_defaultESI_SI_EEEEEEEPNSB_IJdlEEESM_lNS1_9__extrema9arg_min_fIdlNSA_4lessIdEEEEEEJSL_SN_lSS_EEEvDpT0_,"ax",@progbits
	.align	128
        .global         _ZN6thrust24THRUST_300001_SM_1000_NS8cuda_cub4core6detail13_kernel_agentINS1_8__reduce11ReduceAgentINS0_12zip_iteratorIN4cuda3std3__45tupleIJNS0_6detail15normal_iteratorINS0_10device_ptrIdEEEENS0_17counting_iteratorIlNS0_11use_defaultESI_SI_EEEEEEEPNSB_IJdlEEESM_lNS1_9__extrema9arg_min_fIdlNSA_4lessIdEEEEEEJSL_SN_lSS_EEEvDpT0_
        .type           _ZN6thrust24THRUST_300001_SM_1000_NS8cuda_cub4core6detail13_kernel_agentINS1_8__reduce11ReduceAgentINS0_12zip_iteratorIN4cuda3std3__45tupleIJNS0_6detail15normal_iteratorINS0_10device_ptrIdEEEENS0_17counting_iteratorIlNS0_11use_defaultESI_SI_EEEEEEEPNSB_IJdlEEESM_lNS1_9__extrema9arg_min_fIdlNSA_4lessIdEEEEEEJSL_SN_lSS_EEEvDpT0_,@function
        .size           _ZN6thrust24THRUST_300001_SM_1000_NS8cuda_cub4core6detail13_kernel_agentINS1_8__reduce11ReduceAgentINS0_12zip_iteratorIN4cuda3std3__45tupleIJNS0_6detail15normal_iteratorINS0_10device_ptrIdEEEENS0_17counting_iteratorIlNS0_11use_defaultESI_SI_EEEEEEEPNSB_IJdlEEESM_lNS1_9__extrema9arg_min_fIdlNSA_4lessIdEEEEEEJSL_SN_lSS_EEEvDpT0_,(.L_x_1959 - _ZN6thrust24THRUST_300001_SM_1000_NS8cuda_cub4core6detail13_kernel_agentINS1_8__reduce11ReduceAgentINS0_12zip_iteratorIN4cuda3std3__45tupleIJNS0_6detail15normal_iteratorINS0_10device_ptrIdEEEENS0_17counting_iteratorIlNS0_11use_defaultESI_SI_EEEEEEEPNSB_IJdlEEESM_lNS1_9__extrema9arg_min_fIdlNSA_4lessIdEEEEEEJSL_SN_lSS_EEEvDpT0_)
        .other          _ZN6thrust24THRUST_300001_SM_1000_NS8cuda_cub4core6detail13_kernel_agentINS1_8__reduce11ReduceAgentINS0_12zip_iteratorIN4cuda3std3__45tupleIJNS0_6detail15normal_iteratorINS0_10device_ptrIdEEEENS0_17counting_iteratorIlNS0_11use_defaultESI_SI_EEEEEEEPNSB_IJdlEEESM_lNS1_9__extrema9arg_min_fIdlNSA_4lessIdEEEEEEJSL_SN_lSS_EEEvDpT0_,@"STO_CUDA_ENTRY STV_DEFAULT"
_ZN6thrust24THRUST_300001_SM_1000_NS8cuda_cub4core6detail13_kernel_agentINS1_8__reduce11ReduceAgentINS0_12zip_iteratorIN4cuda3std3__45tupleIJNS0_6detail15normal_iteratorINS0_10device_ptrIdEEEENS0_17counting_iteratorIlNS0_11use_defaultESI_SI_EEEEEEEPNSB_IJdlEEESM_lNS1_9__extrema9arg_min_fIdlNSA_4lessIdEEEEEEJSL_SN_lSS_EEEvDpT0_:
.text._ZN6thrust24THRUST_300001_SM_1000_NS8cuda_cub4core6detail13_kernel_agentINS1_8__reduce11ReduceAgentINS0_12zip_iteratorIN4cuda3std3__45tupleIJNS0_6detail15normal_iteratorINS0_10device_ptrIdEEEENS0_17counting_iteratorIlNS0_11use_defaultESI_SI_EEEEEEEPNSB_IJdlEEESM_lNS1_9__extrema9arg_min_fIdlNSA_4lessIdEEEEEEJSL_SN_lSS_EEEvDpT0_:
[----:B------:R-:W-:Y:S01]  /*0000*/  LDC R1, c[0x0][0x37c] ;  /* 0x0000df00ff017b82 */ /* 0x000fe20000000800 */
[----:B------:R-:W0:Y:S02]  /*0010*/  LDCU.64 UR4, c[0x0][0x398] ;  /* 0x00007300ff0477ac */ /* 0x000e240008000a00 */
[----:B0-----:R-:W-:-:S04]  /*0020*/  ISETP.NE.U32.AND P0, PT, RZ, UR4, PT ;  /* 0x00000004ff007c0c */ /* 0x001fc8000bf05070 */
[----:B------:R-:W-:-:S13]  /*0030*/  ISETP.NE.AND.EX P0, PT, RZ, UR5, PT, P0 ;  /* 0x00000005ff007c0c */ /* 0x000fda000bf05300 */
[----:B------:R-:W-:Y:S05]  /*0040*/  @!P0 EXIT ;  /* 0x000000000000894d */ /* 0x000fea0003800000 */
[----:B------:R-:W-:Y:S01]  /*0050*/  UISETP.GT.U32.AND UP0, UPT, UR4, 0x4ff, UPT ;  /* 0x000004ff0400788c */ /* 0x000fe2000bf04070 */
[----:B------:R-:W-:Y:S01]  /*0060*/  BSSY.RECONVERGENT B0, `(.L_x_643) ;  /* 0x0000626000007945 */ /* 0x000fe20003800200 */
[----:B------:R-:W0:Y:S02]  /*0070*/  LDCU.64 UR8, c[0x0][0x358] ;  /* 0x00006b00ff0877ac */ /* 0x000e240008000a00 */
[----:B------:R-:W-:-:S09]  /*0080*/  UISETP.GT.AND.EX UP0, UPT, UR5, URZ, UPT, UP0 ;  /* 0x000000ff0500728c */ /* 0x000fd2000bf04300 */
        /* <DEDUP_REMOVED lines=9> */
[----:B------:R-:W1:Y:S01]  /*0120*/  LDC.64 R2, c[0x0][0x380] ;  /* 0x0000e000ff027b82 */ /* 0x000e620000000a00 */
[----:B------:R-:W2:Y:S01]  /*0130*/  LDCU.64 UR6, c[0x0][0x388] ;  /* 0x00007100ff0677ac */ /* 0x000ea20008000a00 */
[----:B-1----:R-:W-:-:S06]  /*0140*/  IMAD.WIDE.U32 R2, R0, 0x8, R2 ;  /* 0x0000000800027825 */ /* 0x002fcc00078e0002 */
[----:B0-----:R-:W5:Y:S01]  /*0150*/  LDG.E.64 R2, desc[UR8][R2.64] ;  /* 0x0000000802027981 */ /* 0x001f62000c1e1b00 */
[C---:B--2---:R-:W-:Y:S01]  /*0160*/  IADD3 R9, P0, PT, R0.reuse, UR6, RZ ;  /* 0x0000000600097c10 */ /* 0x044fe2000ff1e0ff */
[----:B------:R-:W-:-:S04]  /*0170*/  VIADD R10, R0, 0x100 ;  /* 0x00000100000a7836 */ /* 0x000fc80000000000 */
[----:B------:R-:W-:-:S08]  /*0180*/  IMAD.X R8, RZ, RZ, UR7, P0 ;  /* 0x00000007ff087e24 */ /* 0x000fd000080e06ff */
.L_x_646:
[----:B0-----:R-:W-:Y:S05]  /*0190*/  BSYNC.RECONVERGENT B1 ;  /* 0x0000000000017941 */ /* 0x001fea0003800200 */
.L_x_645:
        /* <DEDUP_REMOVED lines=9> */
[----:B------:R-:W0:Y:S01]  /*0230*/  LDC.64 R4, c[0x0][0x380] ;  /* 0x0000e000ff047b82 */ /* 0x000e220000000a00 */
[----:B------:R-:W1:Y:S01]  /*0240*/  LDCU.64 UR6, c[0x0][0x388] ;  /* 0x00007100ff0677ac */ /* 0x000e620008000a00 */
[----:B------:R-:W-:-:S04]  /*0250*/  LEA.HI R6, R18, 0x1, RZ, 0x18 ;  /* 0x0000000112067811 */ /* 0x000fc800078fc0ff */
[----:B------:R-:W-:-:S05]  /*0260*/  LOP3.LUT R6, R6, 0x3, RZ, 0xc0, !PT ;  /* 0x0000000306067812 */ /* 0x000fca00078ec0ff */
[----:B------:R-:W-:Y:S01]  /*0270*/  IMAD.MOV R6, RZ, RZ, -R6 ;  /* 0x000000ffff067224 */ /* 0x000fe200078e0a06 */
[C---:B-1----:R-:W-:Y:S01]  /*0280*/  IADD3 R17, P0, PT, R10.reuse, UR6, RZ ;  /* 0x000000060a117c10 */ /* 0x042fe2000ff1e0ff */
[----:B0-----:R-:W-:-:S04]  /*0290*/  IMAD.WIDE.U32 R4, R10, 0x8, R4 ;  /* 0x000000080a047825 */ /* 0x001fc800078e0004 */
[----:B------:R-:W-:Y:S02]  /*02a0*/  IMAD.MOV.U32 R14, RZ, RZ, R4 ;  /* 0x000000ffff0e7224 */ /* 0x000fe400078e0004 */
[----:B------:R-:W-:Y:S02]  /*02b0*/  IMAD.MOV.U32 R15, RZ, RZ, R5 ;  /* 0x000000ffff0f7224 */ /* 0x000fe400078e0005 */
[----:B------:R-:W-:-:S07]  /*02c0*/  IMAD.X R16, RZ, RZ, UR7, P0 ;  /* 0x00000007ff107e24 */ /* 0x000fce00080e06ff */
.L_x_653:
        /* <DEDUP_REMOVED lines=27> */
.L_x_652:
[----:B------:R-:W-:Y:S05]  /*0480*/  BSYNC.RECONVERGENT B3 ;  /* 0x0000000000037941 */ /* 0x000fea0003800200 */
.L_x_651:
[----:B------:R-:W-:Y:S01]  /*0490*/  IADD3 R17, P0, PT, R17, 0x100, RZ ;  /* 0x0000010011117810 */ /* 0x000fe20007f1e0ff */
[----:B------:R-:W-:Y:S02]  /*04a0*/  VIADD R10, R10, 0x100 ;  /* 0x000001000a0a7836 */ /* 0x000fe40000000000 */
[----:B------:R-:W-:Y:S02]  /*04b0*/  IMAD.X R15, RZ, RZ, R15, P3 ;  /* 0x000000ffff0f7224 */ /* 0x000fe400018e060f */
[----:B------:R-:W-:Y:S01]  /*04c0*/  IMAD.X R16, RZ, RZ, R16, P0 ;  /* 0x000000ffff107224 */ /* 0x000fe200000e0610 */
[----:B------:R-:W-:Y:S07]  /*04d0*/  @P2 BRA `(.L_x_653) ;  /* 0xfffffffc007c2947 */ /* 0x000fee000383ffff */
.L_x_650:
[----:B------:R-:W-:Y:S05]  /*04e0*/  BSYNC.RECONVERGENT B2 ;  /* 0x0000000000027941 */ /* 0x000fea0003800200 */
.L_x_649:
[----:B------:R-:W-:-:S13]  /*04f0*/  ISETP.GE.U32.AND P0, PT, R18, 0x300, PT ;  /* 0x000003001200780c */ /* 0x000fda0003f06070 */
[----:B------:R-:W-:Y:S05]  /*0500*/  @!P0 BRA `(.L_x_648) ;  /* 0x0000000400bc8947 */ /* 0x000fea0003800000 */
[----:B------:R-:W0:Y:S01]  /*0510*/  LDC.64 R4, c[0x0][0x380] ;  /* 0x0000e000ff047b82 */ /* 0x000e220000000a00 */
[----:B------:R-:W-:-:S07]  /*0520*/  VIADD R20, R10, 0x200 ;  /* 0x000002000a147836 */ /* 0x000fce0000000000 */
[----:B------:R-:W1:Y:S02]  /*0530*/  LDC.64 R6, c[0x0][0x388] ;  /* 0x0000e200ff067b82 */ /* 0x000e640000000a00 */
.L_x_662:
[----:B------:R-:W-:-:S04]  /*0540*/  VIADD R23, R20, 0xfffffe00 ;  /* 0xfffffe0014177836 */ /* 0x000fc80000000000 */
[----:B0-----:R-:W-:-:S05]  /*0550*/  IMAD.WIDE R24, R23, 0x8, R4 ;  /* 0x0000000817187825 */ /* 0x001fca00078e0204 */
[----:B------:R-:W2:Y:S04]  /*0560*/  LDG.E.64 R18, desc[UR8][R24.64] ;  /* 0x0000000818127981 */ /* 0x000ea8000c1e1b00 */
[----:B-----5:R0:W5:Y:S04]  /*0570*/  LDG.E.64 R14, desc[UR8][R24.64+0x800] ;  /* 0x00080008180e7981 */ /* 0x020168000c1e1b00 */
[----:B------:R0:W5:Y:S04]  /*0580*/  LDG.E.64 R12, desc[UR8][R24.64+0x1000] ;  /* 0x00100008180c7981 */ /* 0x000168000c1e1b00 */
[----:B------:R0:W5:Y:S01]  /*0590*/  LDG.E.64 R10, desc[UR8][R24.64+0x1800] ;  /* 0x00180008180a7981 */ /* 0x000162000c1e1b00 */
[----:B-1----:R-:W-:Y:S01]  /*05a0*/  IADD3 R26, P1, PT, R23, R6, RZ ;  /* 0x00000006171a7210 */ /* 0x002fe20007f3e0ff */
[----:B------:R-:W-:Y:S01]  /*05b0*/  BSSY.RECONVERGENT B2, `(.L_x_654) ;  /* 0x0000016000027945 */ /* 0x000fe20003800200 */
[----:B------:R-:W-:-:S02]  /*05c0*/  IMAD.MOV.U32 R21, RZ, RZ, R9 ;  /* 0x000000ffff157224 */ /* 0x000fc400078e0009 */
[----:B------:R-:W-:Y:S01]  /*05d0*/  IMAD.MOV.U32 R22, RZ, RZ, R8 ;  /* 0x000000ffff167224 */ /* 0x000fe200078e0008 */
[----:B------:R-:W-:Y:S01]  /*05e0*/  LEA.HI.X.SX32 R23, R23, R7, 0x1, P1 ;  /* 0x0000000717177211 */ /* 0x000fe200008f0eff */
[----:B------:R-:W-:Y:S02]  /*05f0*/  IMAD.MOV.U32 R16, RZ, RZ, R2 ;  /* 0x000000ffff107224 */ /* 0x000fe400078e0002 */
[----:B------:R-:W-:Y:S01]  /*0600*/  IMAD.MOV.U32 R17, RZ, RZ, R3 ;  /* 0x000000ffff117224 */ /* 0x000fe200078e0003 */
        /* <DEDUP_REMOVED lines=16> */
.L_x_655:
[----:B------:R-:W-:Y:S05]  /*0710*/  BSYNC.RECONVERGENT B2 ;  /* 0x0000000000027941 */ /* 0x000fea0003800200 */
.L_x_654:
[----:B-----5:R-:W-:Y:S01]  /*0720*/  DSETP.GEU.AND P0, PT, R16, R14, PT ;  /* 0x0000000e1000722a */ /* 0x020fe20003f0e000 */
[C---:B------:R-:W-:Y:S01]  /*0730*/  VIADD R2, R20.reuse, 0xffffff00 ;  /* 0xffffff0014027836 */ /* 0x040fe20000000000 */
[----:B------:R-:W-:Y:S01]  /*0740*/  BSSY.RECONVERGENT B2, `(.L_x_656) ;  /* 0x0000017000027945 */ /* 0x000fe20003800200 */
[----:B------:R-:W-:Y:S02]  /*0750*/  VIADD R8, R20, 0x100 ;  /* 0x0000010014087836 */ /* 0x000fe40000000000 */
[----:B------:R-:W-:Y:S01]  /*0760*/  IMAD.MOV.U32 R18, RZ, RZ, R21 ;  /* 0x000000ffff127224 */ /* 0x000fe200078e0015 */
[C---:B------:R-:W-:Y:S01]  /*0770*/  IADD3 R24, P1, PT, R2.reuse, R6, RZ ;  /* 0x0000000602187210 */ /* 0x040fe20007f3e0ff */
[----:B------:R-:W-:Y:S02]  /*0780*/  IMAD.MOV.U32 R9, RZ, RZ, R22 ;  /* 0x000000ffff097224 */ /* 0x000fe400078e0016 */
[----:B------:R-:W-:Y:S01]  /*0790*/  IMAD.MOV.U32 R3, RZ, RZ, R17 ;  /* 0x000000ffff037224 */ /* 0x000fe200078e0011 */
[----:B------:R-:W-:Y:S01]  /*07a0*/  LEA.HI.X.SX32 R19, R2, R7, 0x1, P1 ;  /* 0x0000000702137211 */ /* 0x000fe200008f0eff */
        /* <DEDUP_REMOVED lines=16> */
.L_x_657:
[----:B------:R-:W-:Y:S05]  /*08b0*/  BSYNC.RECONVERGENT B2 ;  /* 0x0000000000027941 */ /* 0x000fea0003800200 */
.L_x_656:
[----:B------:R-:W-:Y:S01]  /*08c0*/  DSETP.GEU.AND P0, PT, R2, R12, PT ;  /* 0x0000000c0200722a */ /* 0x000fe20003f0e000 */
[-C--:B------:R-:W-:Y:S01]  /*08d0*/  IADD3 R19, P1, PT, R20, R6.reuse, RZ ;  /* 0x0000000614137210 */ /* 0x080fe20007f3e0ff */
[----:B------:R-:W-:Y:S01]  /*08e0*/  BSSY.RECONVERGENT B2, `(.L_x_658) ;  /* 0x0000016000027945 */ /* 0x000fe20003800200 */
[----:B------:R-:W-:Y:S01]  /*08f0*/  IADD3 R21, P2, PT, R8, R6, RZ ;  /* 0x0000000608157210 */ /* 0x000fe20007f5e0ff */
[----:B------:R-:W-:Y:S01]  /*0900*/  IMAD.MOV.U32 R16, RZ, RZ, R18 ;  /* 0x000000ffff107224 */ /* 0x000fe200078e0012 */
[----:B------:R-:W-:Y:S01]  /*0910*/  LEA.HI.X.SX32 R22, R20, R7, 0x1, P1 ;  /* 0x0000000714167211 */ /* 0x000fe200008f0eff */
        /* <DEDUP_REMOVED lines=18> */
.L_x_659:
[----:B------:R-:W-:Y:S05]  /*0a40*/  BSYNC.RECONVERGENT B2 ;  /* 0x0000000000027941 */ /* 0x000fea0003800200 */
.L_x_658:
[----:B------:R-:W-:Y:S01]  /*0a50*/  DSETP.GEU.AND P0, PT, R14, R10, PT ;  /* 0x0000000a0e00722a */ /* 0x000fe20003f0e000 */
[----:B------:R-:W-:Y:S01]  /*0a60*/  BSSY.RECONVERGENT B2, `(.L_x_660) ;  /* 0x0000015000027945 */ /* 0x000fe20003800200 */
[----:B------:R-:W-:Y:S01]  /*0a70*/  LEA.HI.X.SX32 R12, R8, R7, 0x1, P2 ;  /* 0x00000007080c7211 */ /* 0x000fe200010f0eff */
        /* <DEDUP_REMOVED lines=19> */
.L_x_661:
[----:B------:R-:W-:Y:S05]  /*0bb0*/  BSYNC.RECONVERGENT B2 ;  /* 0x0000000000027941 */ /* 0x000fea0003800200 */
.L_x_660:
[C---:B------:R-:W-:Y:S02]  /*0bc0*/  VIADD R10, R20.reuse, 0x200 ;  /* 0x00000200140a7836 */ /* 0x040fe40000000000 */
[----:B------:R-:W-:-:S03]  /*0bd0*/  VIADD R20, R20, 0x400 ;  /* 0x0000040014147836 */ /* 0x000fc60000000000 */
[----:B------:R-:W-:-:S13]  /*0be0*/  ISETP.GE.AND P0, PT, R10, UR5, PT ;  /* 0x000000050a007c0c */ /* 0x000fda000bf06270 */
[----:B------:R-:W-:Y:S05]  /*0bf0*/  @!P0 BRA `(.L_x_662) ;  /* 0xfffffff800508947 */ /* 0x000fea000383ffff */
.L_x_648:
[----:B------:R-:W-:Y:S05]  /*0c00*/  BSYNC.RECONVERGENT B1 ;  /* 0x0000000000017941 */ /* 0x000fea0003800200 */
.L_x_647:
[----:B------:R-:W0:Y:S02]  /*0c10*/  LDCU UR4, c[0x0][0x398] ;  /* 0x00007300ff0477ac */ /* 0x000e240008000800 */
[----:B0-----:R-:W-:-:S09]  /*0c20*/  UISETP.GE.AND UP0, UPT, UR4, 0x100, UPT ;  /* 0x000001000400788c */ /* 0x001fd2000bf06270 */
[----:B------:R-:W-:Y:S05]  /*0c30*/  BRA.U !UP0, `(.L_x_663) ;  /* 0x0000001108e47547 */ /* 0x000fea000b800000 */
        /* <DEDUP_REMOVED lines=27> */
.L_x_665:
[----:B------:R-:W-:Y:S05]  /*0df0*/  BSYNC.RECONVERGENT B1 ;  /* 0x0000000000017941 */ /* 0x000fea0003800200 */
.L_x_664:
        /* <DEDUP_REMOVED lines=26> */
.L_x_667:
[----:B------:R-:W-:Y:S05]  /*0fa0*/  BSYNC.RECONVERGENT B1 ;  /* 0x0000000000017941 */ /* 0x000fea0003800200 */
.L_x_666:
        /* <DEDUP_REMOVED lines=26> */
.L_x_669:
[----:B------:R-:W-:Y:S05]  /*1150*/  BSYNC.RECONVERGENT B1 ;  /* 0x0000000000017941 */ /* 0x000fea0003800200 */
.L_x_668:
        /* <DEDUP_REMOVED lines=26> */
.L_x_671:
[----:B------:R-:W-:Y:S05]  /*1300*/  BSYNC.RECONVERGENT B1 ;  /* 0x0000000000017941 */ /* 0x000fea0003800200 */
.L_x_670:
        /* <DEDUP_REMOVED lines=27> */
.L_x_673:
[----:B------:R-:W-:Y:S05]  /*14c0*/  BSYNC.RECONVERGENT B1 ;  /* 0x0000000000017941 */ /* 0x000fea0003800200 */
.L_x_672:
        /* <DEDUP_REMOVED lines=10> */
.L_x_675:
[----:B------:R-:W-:Y:S05]  /*1570*/  BSYNC.RECONVERGENT B1 ;  /* 0x0000000000017941 */ /* 0x000fea0003800200 */
.L_x_674:
        /* <DEDUP_REMOVED lines=31> */
.L_x_678:
[----:B------:R-:W-:Y:S05]  /*1770*/  BSYNC.RECONVERGENT B1 ;  /* 0x0000000000017941 */ /* 0x000fea0003800200 */
.L_x_677:
[----:B------:R0:W1:Y:S01]  /*1780*/  LDS.128 R16, [R0+0x30] ;  /* 0x0000300000107984 */ /* 0x0000620000000c00 */
[----:B------:R-:W-:Y:S01]  /*1790*/  DSETP.GEU.AND P0, PT, R20, R6, PT ;  /* 0x000000061400722a */ /* 0x000fe20003f0e000 */
[----:B------:R-:W-:Y:S01]  /*17a0*/  BSSY.RECONVERGENT B1, `(.L_x_679) ;  /* 0x0000014000017945 */ /* 0x000fe20003800200 */
[----:B------:R-:W-:Y:S02]  /*17b0*/  IMAD.MOV.U32 R27, RZ, RZ, R22 ;  /* 0x000000ffff1b7224 */ /* 0x000fe400078e0016 */
[----:B------:R-:W-:Y:S02]  /*17c0*/  IMAD.MOV.U32 R25, RZ, RZ, R23 ;  /* 0x000000ffff197224 */ /* 0x000fe400078e0017 */
[----:B------:R-:W-:Y:S02]  /*17d0*/  IMAD.MOV.U32 R2, RZ, RZ, R20 ;  /* 0x000000ffff027224 */ /* 0x000fe400078e0014 */
[----:B------:R-:W-:-:S06]  /*17e0*/  IMAD.MOV.U32 R3, RZ, RZ, R21 ;  /* 0x000000ffff037224 */ /* 0x000fcc00078e0015 */
[----:B0-----:R-:W-:Y:S05]  /*17f0*/  @!P0 BRA `(.L_x_680) ;  /* 0x0000000000388947 */ /* 0x001fea0003800000 */
[----:B------:R-:W-:Y:S01]  /*1800*/  DSETP.GEU.AND P0, PT, R6, R20, PT ;  /* 0x000000140600722a */ /* 0x000fe20003f0e000 */
[----:B-1----:R-:W-:Y:S02]  /*1810*/  IMAD.MOV.U32 R27, RZ, RZ, R16 ;  /* 0x000000ffff1b7224 */ /* 0x002fe400078e0010 */
        /* <DEDUP_REMOVED lines=12> */
.L_x_680:
[----:B------:R-:W-:Y:S05]  /*18e0*/  BSYNC.RECONVERGENT B1 ;  /* 0x0000000000017941 */ /* 0x000fea0003800200 */
.L_x_679:
[----:B------:R0:W2:Y:S01]  /*18f0*/  LDS.128 R4, [R0+0x40] ;  /* 0x0000400000047984 */ /* 0x0000a20000000c00 */
[----:B-1----:R-:W-:Y:S01]  /*1900*/  DSETP.GEU.AND P0, PT, R2, R18, PT ;  /* 0x000000120200722a */ /* 0x002fe20003f0e000 */
[----:B------:R-:W-:Y:S01]  /*1910*/  BSSY.RECONVERGENT B1, `(.L_x_681) ;  /* 0x0000014000017945 */ /* 0x000fe20003800200 */
[----:B------:R-:W-:Y:S02]  /*1920*/  IMAD.MOV.U32 R29, RZ, RZ, R27 ;  /* 0x000000ffff1d7224 */ /* 0x000fe400078e001b */
[----:B------:R-:W-:Y:S02]  /*1930*/  IMAD.MOV.U32 R23, RZ, RZ, R25 ;  /* 0x000000ffff177224 */ /* 0x000fe400078e0019 */
[----:B------:R-:W-:Y:S02]  /*1940*/  IMAD.MOV.U32 R20, RZ, RZ, R2 ;  /* 0x000000ffff147224 */ /* 0x000fe400078e0002 */
[----:B------:R-:W-:-:S06]  /*1950*/  IMAD.MOV.U32 R21, RZ, RZ, R3 ;  /* 0x000000ffff157224 */ /* 0x000fcc00078e0003 */
[----:B0-----:R-:W-:Y:S05]  /*1960*/  @!P0 BRA `(.L_x_682) ;  /* 0x0000000000388947 */ /* 0x001fea0003800000 */
        /* <DEDUP_REMOVED lines=14> */
.L_x_682:
[----:B------:R-:W-:Y:S05]  /*1a50*/  BSYNC.RECONVERGENT B1 ;  /* 0x0000000000017941 */ /* 0x000fea0003800200 */
.L_x_681:
[----:B------:R0:W1:Y:S01]  /*1a60*/  LDS.128 R16, [R0+0x50] ;  /* 0x0000500000107984 */ /* 0x0000620000000c00 */
[----:B--2---:R-:W-:Y:S01]  /*1a70*/  DSETP.GEU.AND P0, PT, R20, R6, PT ;  /* 0x000000061400722a */ /* 0x004fe20003f0e000 */
        /* <DEDUP_REMOVED lines=20> */
.L_x_684:
[----:B------:R-:W-:Y:S05]  /*1bc0*/  BSYNC.RECONVERGENT B1 ;  /* 0x0000000000017941 */ /* 0x000fea0003800200 */
.L_x_683:
        /* <DEDUP_REMOVED lines=21> */
.L_x_686:
[----:B------:R-:W-:Y:S05]  /*1d20*/  BSYNC.RECONVERGENT B1 ;  /* 0x0000000000017941 */ /* 0x000fea0003800200 */
.L_x_685:
        /* <DEDUP_REMOVED lines=21> */
.L_x_688:
[----:B------:R-:W-:Y:S05]  /*1e80*/  BSYNC.RECONVERGENT B1 ;  /* 0x0000000000017941 */ /* 0x000fea0003800200 */
.L_x_687:
[----:B------:R-:W-:Y:S01]  /*1e90*/  DSETP.GEU.AND P0, PT, R6, R10, PT ;  /* 0x0000000a0600722a */ /* 0x000fe20003f0e000 */
        /* <DEDUP_REMOVED lines=19> */
.L_x_663:
        /* <DEDUP_REMOVED lines=33> */
.L_x_690:
[----:B------:R-:W-:Y:S05]  /*21e0*/  BSYNC.RECONVERGENT B1 ;  /* 0x0000000000017941 */ /* 0x000fea0003800200 */
.L_x_689:
        /* <DEDUP_REMOVED lines=27> */
.L_x_692:
[----:B------:R-:W-:Y:S05]  /*23a0*/  BSYNC.RECONVERGENT B1 ;  /* 0x0000000000017941 */ /* 0x000fea0003800200 */
.L_x_691:
        /* <DEDUP_REMOVED lines=27> */
.L_x_694:
[----:B------:R-:W-:Y:S05]  /*2560*/  BSYNC.RECONVERGENT B1 ;  /* 0x0000000000017941 */ /* 0x000fea0003800200 */
.L_x_693:
        /* <DEDUP_REMOVED lines=27> */
.L_x_696:
[----:B------:R-:W-:Y:S05]  /*2720*/  BSYNC.RECONVERGENT B1 ;  /* 0x0000000000017941 */ /* 0x000fea0003800200 */
.L_x_695:
        /* <DEDUP_REMOVED lines=28> */
.L_x_698:
[----:B------:R-:W-:Y:S05]  /*28f0*/  BSYNC.RECONVERGENT B1 ;  /* 0x0000000000017941 */ /* 0x000fea0003800200 */
.L_x_697:
        /* <DEDUP_REMOVED lines=10> */
.L_x_700:
[----:B------:R-:W-:Y:S05]  /*29a0*/  BSYNC.RECONVERGENT B1 ;  /* 0x0000000000017941 */ /* 0x000fea0003800200 */
.L_x_699:
        /* <DEDUP_REMOVED lines=35> */
.L_x_702:
[----:B------:R-:W-:Y:S05]  /*2be0*/  BSYNC.RECONVERGENT B1 ;  /* 0x0000000000017941 */ /* 0x000fea0003800200 */
.L_x_701:
        /* <DEDUP_REMOVED lines=32> */
.L_x_704:
[----:B------:R-:W-:Y:S05]  /*2df0*/  BSYNC.RECONVERGENT B1 ;  /* 0x0000000000017941 */ /* 0x000fea0003800200 */
.L_x_703:
        /* <DEDUP_REMOVED lines=32> */
.L_x_706:
[----:B------:R-:W-:Y:S05]  /*3000*/  BSYNC.RECONVERGENT B1 ;  /* 0x0000000000017941 */ /* 0x000fea0003800200 */
.L_x_705:
        /* <DEDUP_REMOVED lines=32> */
.L_x_708:
[----:B------:R-:W-:Y:S05]  /*3210*/  BSYNC.RECONVERGENT B1 ;  /* 0x0000000000017941 */ /* 0x000fea0003800200 */
.L_x_707:
        /* <DEDUP_REMOVED lines=32> */
.L_x_710:
[----:B------:R-:W-:Y:S05]  /*3420*/  BSYNC.RECONVERGENT B1 ;  /* 0x0000000000017941 */ /* 0x000fea0003800200 */
.L_x_709:
        /* <DEDUP_REMOVED lines=32> */
.L_x_712:
[----:B------:R-:W-:Y:S05]  /*3630*/  BSYNC.RECONVERGENT B1 ;  /* 0x0000000000017941 */ /* 0x000fea0003800200 */
.L_x_711:
        /* <DEDUP_REMOVED lines=30> */
.L_x_644:
[----:B------:R-:W1:Y:S01]  /*3820*/  S2R R0, SR_TID.X ;  /* 0x0000000000007919 */ /* 0x000e620000002100 */
[----:B------:R-:W1:Y:S01]  /*3830*/  LDC.64 R18, c[0x0][0x380] ;  /* 0x0000e000ff127b82 */ /* 0x000e620000000a00 */
[----:B------:R-:W2:Y:S01]  /*3840*/  LDCU.64 UR6, c[0x0][0x388] ;  /* 0x00007100ff0677ac */ /* 0x000ea20008000a00 */
[----:B-1----:R-:W-:-:S05]  /*3850*/  IMAD.WIDE.U32 R18, R0, 0x8, R18 ;  /* 0x0000000800127825 */ /* 0x002fca00078e0012 */
[----:B0-----:R-:W3:Y:S04]  /*3860*/  LDG.E.64 R2, desc[UR8][R18.64] ;  /* 0x0000000812027981 */ /* 0x001ee8000c1e1b00 */
[----:B------:R-:W3:Y:S04]  /*3870*/  LDG.E.64 R4, desc[UR8][R18.64+0x800] ;  /* 0x0008000812047981 */ /* 0x000ee8000c1e1b00 */
[----:B------:R-:W4:Y:S04]  /*3880*/  LDG.E.64 R8, desc[UR8][R18.64+0x1000] ;  /* 0x0010000812087981 */ /* 0x000f28000c1e1b00 */
[----:B------:R-:W2:Y:S04]  /*3890*/  LDG.E.64 R10, desc[UR8][R18.64+0x1800] ;  /* 0x00180008120a7981 */ /* 0x000ea8000c1e1b00 */
[----:B------:R0:W5:Y:S01]  /*38a0*/  LDG.E.64 R6, desc[UR8][R18.64+0x2000] ;  /* 0x0020000812067981 */ /* 0x000162000c1e1b00 */
[----:B------:R-:W-:Y:S01]  /*38b0*/  BSSY.RECONVERGENT B1, `(.L_x_713) ;  /* 0x0000016000017945 */ /* 0x000fe20003800200 */
[----:B---3--:R-:W-:-:S06]  /*38c0*/  DSETP.GEU.AND P0, PT, R4, R2, PT ;  /* 0x000000020400722a */ /* 0x008fcc0003f0e000 */
[----:B------:R-:W-:Y:S02]  /*38d0*/  FSEL R2, R4, R2, !P0 ;  /* 0x0000000204027208 */ /* 0x000fe40004000000 */
[----:B------:R-:W-:-:S06]  /*38e0*/  FSEL R3, R5, R3, !P0 ;  /* 0x0000000305037208 */ /* 0x000fcc0004000000 */
[----:B----4-:R-:W-:-:S06]  /*38f0*/  DSETP.GEU.AND P1, PT, R8, R2, PT ;  /* 0x000000020800722a */ /* 0x010fcc0003f2e000 */
[----:B------:R-:W-:Y:S01]  /*3900*/  FSEL R4, R8, R2, !P1 ;  /* 0x0000000208047208 */ /* 0x000fe20004800000 */
[C---:B------:R-:W-:Y:S01]  /*3910*/  VIADD R8, R0.reuse, 0x200 ;  /* 0x0000020000087836 */ /* 0x040fe20000000000 */
[----:B------:R-:W-:Y:S01]  /*3920*/  FSEL R5, R9, R3, !P1 ;  /* 0x0000000309057208 */ /* 0x000fe20004800000 */
[----:B------:R-:W-:Y:S02]  /*3930*/  VIADD R3, R0, 0x100 ;  /* 0x0000010000037836 */ /* 0x000fe40000000000 */
[----:B------:R-:W-:-:S03]  /*3940*/  IMAD.MOV.U32 R2, RZ, RZ, R4 ;  /* 0x000000ffff027224 */ /* 0x000fc600078e0004 */
[----:B--2---:R-:W-:Y:S01]  /*3950*/  DSETP.GEU.AND P2, PT, R4, R10, PT ;  /* 0x0000000a0400722a */ /* 0x004fe20003f4e000 */
        /* <DEDUP_REMOVED lines=11> */
.L_x_714:
[----:B------:R-:W-:Y:S05]  /*3a10*/  BSYNC.RECONVERGENT B1 ;  /* 0x0000000000017941 */ /* 0x000fea0003800200 */
.L_x_713:
[----:B-----5:R-:W-:Y:S01]  /*3a20*/  DSETP.GEU.AND P0, PT, R2, R6, PT ;  /* 0x000000060200722a */ /* 0x020fe20003f0e000 */
[----:B------:R-:W-:Y:S01]  /*3a30*/  IMAD.MOV.U32 R14, RZ, RZ, RZ ;  /* 0x000000ffff0e7224 */ /* 0x000fe200078e00ff */
[----:B------:R-:W-:Y:S01]  /*3a40*/  LOP3.LUT R8, R0, 0x400, RZ, 0xfc, !PT ;  /* 0x0000040000087812 */ /* 0x000fe200078efcff */
[----:B------:R-:W-:Y:S01]  /*3a50*/  BSSY.RECONVERGENT B1, `(.L_x_715) ;  /* 0x0000015000017945 */ /* 0x000fe20003800200 */
[----:B------:R-:W-:Y:S02]  /*3a60*/  IADD3 R13, P2, PT, R9, UR6, RZ ;  /* 0x00000006090d7c10 */ /* 0x000fe4000ff5e0ff */
[----:B------:R-:W-:Y:S02]  /*3a70*/  IADD3 R10, P1, PT, R8, UR6, RZ ;  /* 0x00000006080a7c10 */ /* 0x000fe4000ff3e0ff */
[----:B------:R-:W-:Y:S01]  /*3a80*/  IADD3.X R12, PT, PT, R14, UR7, RZ, P2, !PT ;  /* 0x000000070e0c7c10 */ /* 0x000fe200097fe4ff */
[----:B------:R-:W-:Y:S02]  /*3a90*/  IMAD.MOV.U32 R4, RZ, RZ, R13 ;  /* 0x000000ffff047224 */ /* 0x000fe400078e000d */
[----:B------:R-:W-:-:S02]  /*3aa0*/  IMAD.X R11, RZ, RZ, UR7, P1 ;  /* 0x00000007ff0b7e24 */ /* 0x000fc400088e06ff */
[----:B------:R-:W-:Y:S01]  /*3ab0*/  IMAD.MOV.U32 R5, RZ, RZ, R12 ;  /* 0x000000ffff057224 */ /* 0x000fe200078e000c */
[----:B------:R-:W-:Y:S06]  /*3ac0*/  @!P0 BRA `(.L_x_716) ;  /* 0x0000000000348947 */ /* 0x000fec0003800000 */
[----:B------:R-:W-:Y:S01]  /*3ad0*/  DSETP.GEU.AND P1, PT, R6, R2, PT ;  /* 0x000000020600722a */ /* 0x000fe20003f2e000 */
[----:B------:R-:W-:Y:S02]  /*3ae0*/  IMAD.MOV.U32 R4, RZ, RZ, R10 ;  /* 0x000000ffff047224 */ /* 0x000fe400078e000a */
[----:B------:R-:W-:-:S11]  /*3af0*/  IMAD.MOV.U32 R5, RZ, RZ, R11 ;  /* 0x000000ffff057224 */ /* 0x000fd600078e000b */
[----:B------:R-:W-:-:S04]  /*3b00*/  @P1 ISETP.GE.U32.AND P0, PT, R9, R8, PT ;  /* 0x000000080900120c */ /* 0x000fc80003f06070 */
[----:B------:R-:W-:-:S04]  /*3b10*/  @P1 ISETP.GE.AND.EX P0, PT, R14, RZ, PT, P0 ;  /* 0x000000ff0e00120c */ /* 0x000fc80003f06300 */
[----:B------:R-:W-:Y:S01]  /*3b20*/  @P1 FSEL R8, R2, R6, !P0 ;  /* 0x0000000602081208 */ /* 0x000fe20004000000 */
[----:B------:R-:W-:Y:S01]  /*3b30*/  IMAD.MOV.U32 R2, RZ, RZ, R6 ;  /* 0x000000ffff027224 */ /* 0x000fe200078e0006 */
[----:B------:R-:W-:Y:S01]  /*3b40*/  @P1 FSEL R9, R3, R7, !P0 ;  /* 0x0000000703091208 */ /* 0x000fe20004000000 */
[----:B------:R-:W-:Y:S01]  /*3b50*/  IMAD.MOV.U32 R3, RZ, RZ, R7 ;  /* 0x000000ffff037224 */ /* 0x000fe200078e0007 */
[----:B------:R-:W-:Y:S01]  /*3b60*/  @P1 SEL R4, R13, R10, !P0 ;  /* 0x0000000a0d041207 */ /* 0x000fe20004000000 */
[----:B------:R-:W-:Y:S01]  /*3b70*/  @P1 IMAD.MOV.U32 R2, RZ, RZ, R8 ;  /* 0x000000ffff021224 */ /* 0x000fe200078e0008 */
[----:B------:R-:W-:Y:S01]  /*3b80*/  @P1 SEL R5, R12, R11, !P0 ;  /* 0x0000000b0c051207 */ /* 0x000fe20004000000 */
[----:B------:R-:W-:-:S07]  /*3b90*/  @P1 IMAD.MOV.U32 R3, RZ, RZ, R9 ;  /* 0x000000ffff031224 */ /* 0x000fce00078e0009 */
.L_x_716:
[----:B------:R-:W-:Y:S05]  /*3ba0*/  BSYNC.RECONVERGENT B1 ;  /* 0x0000000000017941 */ /* 0x000fea0003800200 */
.L_x_715:
[----:B------:R-:W-:Y:S01]  /*3bb0*/  UISETP.GE.U32.AND UP0, UPT, UR4, 0xa00, UPT ;  /* 0x00000a000400788c */ /* 0x000fe2000bf06070 */
[----:B------:R-:W-:Y:S02]  /*3bc0*/  IMAD.MOV.U32 R7, RZ, RZ, 0x500 ;  /* 0x00000500ff077424 */ /* 0x000fe400078e00ff */
[----:B------:R-:W-:Y:S01]  /*3bd0*/  IMAD.MOV.U32 R6, RZ, RZ, RZ ;  /* 0x000000ffff067224 */ /* 0x000fe200078e00ff */
[----:B------:R-:W-:-:S09]  /*3be0*/  UISETP.GE.U32.AND.EX UP0, UPT, UR5, URZ, UPT, UP0 ;  /* 0x000000ff0500728c */ /* 0x000fd2000bf06100 */
[----:B------:R-:W-:Y:S05]  /*3bf0*/  BRA.U !UP0, `(.L_x_717) ;  /* 0x0000000908107547 */ /* 0x000fea000b800000 */
[----:B------:R-:W-:Y:S01]  /*3c00*/  IMAD.MOV.U32 R7, RZ, RZ, 0x500 ;  /* 0x00000500ff077424 */ /* 0x000fe200078e00ff */
[----:B------:R-:W0:Y:S01]  /*3c10*/  LDCU.64 UR6, c[0x0][0x388] ;  /* 0x00007100ff0677ac */ /* 0x000e220008000a00 */
[----:B------:R-:W-:Y:S01]  /*3c20*/  IMAD.MOV.U32 R6, RZ, RZ, RZ ;  /* 0x000000ffff067224 */ /* 0x000fe200078e00ff */
[----:B------:R-:W1:Y:S06]  /*3c30*/  LDCU.64 UR4, c[0x0][0x398] ;  /* 0x00007300ff0477ac */ /* 0x000e6c0008000a00 */
.L_x_728:
[----:B------:R-:W-:-:S04]  /*3c40*/  LEA R26, P0, R7, R18, 0x3 ;  /* 0x00000012071a7211 */ /* 0x000fc800078018ff */
[----:B------:R-:W-:-:S05]  /*3c50*/  LEA.HI.X R27, R7, R19, R6, 0x3, P0 ;  /* 0x00000013071b7211 */ /* 0x000fca00000f1c06 */
[----:B------:R-:W2:Y:S04]  /*3c60*/  LDG.E.64 R16, desc[UR8][R26.64] ;  /* 0x000000081a107981 */ /* 0x000ea8000c1e1b00 */
[----:B------:R3:W5:Y:S04]  /*3c70*/  LDG.E.64 R14, desc[UR8][R26.64+0x800] ;  /* 0x000800081a0e7981 */ /* 0x000768000c1e1b00 */
[----:B------:R3:W5:Y:S04]  /*3c80*/  LDG.E.64 R12, desc[UR8][R26.64+0x1000] ;  /* 0x001000081a0c7981 */ /* 0x000768000c1e1b00 */
[----:B------:R3:W5:Y:S04]  /*3c90*/  LDG.E.64 R10, desc[UR8][R26.64+0x1800] ;  /* 0x001800081a0a7981 */ /* 0x000768000c1e1b00 */
[----:B------:R3:W5:Y:S01]  /*3ca0*/  LDG.E.64 R8, desc[UR8][R26.64+0x2000] ;  /* 0x002000081a087981 */ /* 0x000762000c1e1b00 */
[----:B0-----:R-:W-:Y:S01]  /*3cb0*/  IADD3 R23, P1, P2, R7, UR6, R0 ;  /* 0x0000000607177c10 */ /* 0x001fe2000fa3e000 */
[----:B------:R-:W-:Y:S01]  /*3cc0*/  BSSY.RECONVERGENT B1, `(.L_x_718) ;  /* 0x0000016000017945 */ /* 0x000fe20003800200 */
[----:B------:R-:W-:-:S02]  /*3cd0*/  IMAD.MOV.U32 R25, RZ, RZ, R4 ;  /* 0x000000ffff197224 */ /* 0x000fc400078e0004 */
[----:B------:R-:W-:Y:S01]  /*3ce0*/  IMAD.MOV.U32 R24, RZ, RZ, R5 ;  /* 0x000000ffff187224 */ /* 0x000fe200078e0005 */
[----:B------:R-:W-:Y:S01]  /*3cf0*/  IADD3.X R22, PT, PT, R6, UR7, RZ, P1, P2 ;  /* 0x0000000706167c10 */ /* 0x000fe20008fe44ff */
[----:B------:R-:W-:Y:S02]  /*3d00*/  IMAD.MOV.U32 R20, RZ, RZ, R2 ;  /* 0x000000ffff147224 */ /* 0x000fe400078e0002 */
[----:B------:R-:W-:Y:S01]  /*3d10*/  IMAD.MOV.U32 R21, RZ, RZ, R3 ;  /* 0x000000ffff157224 */ /* 0x000fe200078e0003 */
[----:B--2---:R-:W-:-:S14]  /*3d20*/  DSETP.GEU.AND P0, PT, R2, R16, PT ;  /* 0x000000100200722a */ /* 0x004fdc0003f0e000 */
[----:B---3--:R-:W-:Y:S05]  /*3d30*/  @!P0 BRA `(.L_x_719) ;  /* 0x0000000000388947 */ /* 0x008fea0003800000 */
        /* <DEDUP_REMOVED lines=14> */
.L_x_719:
[----:B-1----:R-:W-:Y:S05]  /*3e20*/  BSYNC.RECONVERGENT B1 ;  /* 0x0000000000017941 */ /* 0x002fea0003800200 */
.L_x_718:
[----:B-----5:R-:W-:Y:S01]  /*3e30*/  DSETP.GEU.AND P0, PT, R20, R14, PT ;  /* 0x0000000e1400722a */ /* 0x020fe20003f0e000 */
[----:B------:R-:W-:Y:S01]  /*3e40*/  BSSY.RECONVERGENT B1, `(.L_x_720) ;  /* 0x0000014000017945 */ /* 0x000fe20003800200 */
[----:B------:R-:W-:Y:S02]  /*3e50*/  IMAD.MOV.U32 R17, RZ, RZ, R25 ;  /* 0x000000ffff117224 */ /* 0x000fe400078e0019 */
[----:B------:R-:W-:Y:S02]  /*3e60*/  IMAD.MOV.U32 R16, RZ, RZ, R24 ;  /* 0x000000ffff107224 */ /* 0x000fe400078e0018 */
[----:B------:R-:W-:Y:S02]  /*3e70*/  IMAD.MOV.U32 R2, RZ, RZ, R20 ;  /* 0x000000ffff027224 */ /* 0x000fe400078e0014 */
[----:B------:R-:W-:-:S06]  /*3e80*/  IMAD.MOV.U32 R3, RZ, RZ, R21 ;  /* 0x000000ffff037224 */ /* 0x000fcc00078e0015 */
[----:B------:R-:W-:Y:S05]  /*3e90*/  @!P0 BRA `(.L_x_721) ;  /* 0x0000000000388947 */ /* 0x000fea0003800000 */
[----:B------:R-:W-:Y:S01]  /*3ea0*/  DSETP.GEU.AND P0, PT, R14, R20, PT ;  /* 0x000000140e00722a */ /* 0x000fe20003f0e000 */
[----:B------:R-:W-:Y:S01]  /*3eb0*/  IADD3 R17, P1, PT, R23, 0x100, RZ ;  /* 0x0000010017117810 */ /* 0x000fe20007f3e0ff */
[----:B------:R-:W-:Y:S02]  /*3ec0*/  IMAD.MOV.U32 R2, RZ, RZ, R14 ;  /* 0x000000ffff027224 */ /* 0x000fe400078e000e */
[----:B------:R-:W-:Y:S02]  /*3ed0*/  IMAD.MOV.U32 R3, RZ, RZ, R15 ;  /* 0x000000ffff037224 */ /* 0x000fe400078e000f */
[----:B------:R-:W-:-:S08]  /*3ee0*/  IMAD.X R16, RZ, RZ, R22, P1 ;  /* 0x000000ffff107224 */ /* 0x000fd000008e0616 */
        /* <DEDUP_REMOVED lines=9> */
.L_x_721:
[----:B------:R-:W-:Y:S05]  /*3f80*/  BSYNC.RECONVERGENT B1 ;  /* 0x0000000000017941 */ /* 0x000fea0003800200 */
.L_x_720:
        /* <DEDUP_REMOVED lines=11> */
[----:B------:R-:W-:Y:S02]  /*4040*/  IMAD.X R15, RZ, RZ, R22, P1 ;  /* 0x000000ffff0f7224 */ /* 0x000fe400008e0616 */
[----:B------:R-:W-:Y:S02]  /*4050*/  IMAD.MOV.U32 R20, RZ, RZ, R14 ;  /* 0x000000ffff147224 */ /* 0x000fe400078e000e */
[----:B------:R-:W-:-:S04]  /*4060*/  IMAD.MOV.U32 R21, RZ, RZ, R15 ;  /* 0x000000ffff157224 */ /* 0x000fc800078e000f */
        /* <DEDUP_REMOVED lines=9> */
.L_x_723:
[----:B------:R-:W-:Y:S05]  /*4100*/  BSYNC.RECONVERGENT B1 ;  /* 0x0000000000017941 */ /* 0x000fea0003800200 */
.L_x_722:
        /* <DEDUP_REMOVED lines=21> */
.L_x_725:
[----:B------:R-:W-:Y:S05]  /*4260*/  BSYNC.RECONVERGENT B1 ;  /* 0x0000000000017941 */ /* 0x000fea0003800200 */
.L_x_724:
        /* <DEDUP_REMOVED lines=21> */
.L_x_727:
[----:B------:R-:W-:Y:S05]  /*43c0*/  BSYNC.RECONVERGENT B1 ;  /* 0x0000000000017941 */ /* 0x000fea0003800200 */
.L_x_726:
[----:B------:R-:W-:-:S04]  /*43d0*/  IADD3 R8, P1, PT, R7, 0xa00, RZ ;  /* 0x00000a0007087810 */ /* 0x000fc80007f3e0ff */
[----:B------:R-:W-:Y:S01]  /*43e0*/  ISETP.GT.U32.AND P0, PT, R8, UR4, PT ;  /* 0x0000000408007c0c */ /* 0x000fe2000bf04070 */
[----:B------:R-:W-:Y:S01]  /*43f0*/  IMAD.X R8, RZ, RZ, R6, P1 ;  /* 0x000000ffff087224 */ /* 0x000fe200008e0606 */
[----:B------:R-:W-:-:S04]  /*4400*/  IADD3 R7, P1, PT, R7, 0x500, RZ ;  /* 0x0000050007077810 */ /* 0x000fc80007f3e0ff */
[----:B------:R-:W-:Y:S01]  /*4410*/  ISETP.GT.AND.EX P0, PT, R8, UR5, PT, P0 ;  /* 0x0000000508007c0c */ /* 0x000fe2000bf04300 */
[----:B------:R-:W-:-:S12]  /*4420*/  IMAD.X R6, RZ, RZ, R6, P1 ;  /* 0x000000ffff067224 */ /* 0x000fd800008e0606 */
[----:B------:R-:W-:Y:S05]  /*4430*/  @!P0 BRA `(.L_x_728) ;  /* 0xfffffff800008947 */ /* 0x000fea000383ffff */
.L_x_717:
        /* <DEDUP_REMOVED lines=11> */
[----:B------:R-:W-:-:S04]  /*44f0*/  LOP3.LUT R8, R11, 0x300, RZ, 0xc0, !PT ;  /* 0x000003000b087812 */ /* 0x000fc800078ec0ff */
[----:B------:R-:W-:-:S13]  /*4500*/  ISETP.NE.AND P0, PT, R8, 0x300, PT ;  /* 0x000003000800780c */ /* 0x000fda0003f05270 */
[----:B------:R-:W-:Y:S05]  /*4510*/  @!P0 BRA `(.L_x_732) ;  /* 0x0000000000b08947 */ /* 0x000fea0003800000 */
[----:B------:R-:W0:Y:S01]  /*4520*/  LDCU.64 UR10, c[0x0][0x380] ;  /* 0x00007000ff0a77ac */ /* 0x000e220008000a00 */
[----:B------:R-:W-:Y:S01]  /*4530*/  IADD3 R18, P0, PT, R0, R7, RZ ;  /* 0x0000000700127210 */ /* 0x000fe20007f1e0ff */
[----:B------:R-:W-:Y:S01]  /*4540*/  IMAD.MOV.U32 R10, RZ, RZ, R0 ;  /* 0x000000ffff0a7224 */ /* 0x000fe200078e0000 */
[----:B------:R-:W-:-:S03]  /*4550*/  LEA.HI R8, R11, 0x1, RZ, 0x18 ;  /* 0x000000010b087811 */ /* 0x000fc600078fc0ff */
[----:B------:R-:W-:Y:S01]  /*4560*/  IMAD.X R23, RZ, RZ, R6, P0 ;  /* 0x000000ffff177224 */ /* 0x000fe200000e0606 */
[----:B------:R-:W-:Y:S02]  /*4570*/  LOP3.LUT R8, R8, 0x3, RZ, 0xc0, !PT ;  /* 0x0000000308087812 */ /* 0x000fe400078ec0ff */
[----:B------:R-:W-:-:S03]  /*4580*/  IADD3 R19, P0, PT, R18, UR6, RZ ;  /* 0x0000000612137c10 */ /* 0x000fc6000ff1e0ff */
[----:B------:R-:W-:Y:S01]  /*4590*/  IMAD.MOV R12, RZ, RZ, -R8 ;  /* 0x000000ffff0c7224 */ /* 0x000fe200078e0a08 */
[----:B0-----:R-:W-:-:S04]  /*45a0*/  LEA R17, P1, R18, UR10, 0x3 ;  /* 0x0000000a12117c11 */ /* 0x001fc8000f8218ff */
[----:B------:R-:W-:Y:S02]  /*45b0*/  LEA.HI.X R18, R18, UR11, R23, 0x3, P1 ;  /* 0x0000000b12127c11 */ /* 0x000fe400088f1c17 */
[----:B------:R-:W-:-:S07]  /*45c0*/  IADD3.X R23, PT, PT, R23, UR7, RZ, P0, !PT ;  /* 0x0000000717177c10 */ /* 0x000fce00087fe4ff */
.L_x_735:
        /* <DEDUP_REMOVED lines=27> */
.L_x_734:
[----:B------:R-:W-:Y:S05]  /*4780*/  BSYNC.RECONVERGENT B3 ;  /* 0x0000000000037941 */ /* 0x000fea0003800200 */
.L_x_733:
[----:B------:R-:W-:Y:S01]  /*4790*/  IADD3 R19, P0, PT, R19, 0x100, RZ ;  /* 0x0000010013137810 */ /* 0x000fe20007f1e0ff */
[----:B------:R-:W-:Y:S02]  /*47a0*/  VIADD R10, R10, 0x100 ;  /* 0x000001000a0a7836 */ /* 0x000fe40000000000 */
[----:B------:R-:W-:Y:S02]  /*47b0*/  IMAD.X R18, RZ, RZ, R18, P3 ;  /* 0x000000ffff127224 */ /* 0x000fe400018e0612 */
[----:B------:R-:W-:Y:S01]  /*47c0*/  IMAD.X R23, RZ, RZ, R23, P0 ;  /* 0x000000ffff177224 */ /* 0x000fe200000e0617 */
[----:B------:R-:W-:Y:S07]  /*47d0*/  @P2 BRA `(.L_x_735) ;  /* 0xfffffffc007c2947 */ /* 0x000fee000383ffff */
.L_x_732:
[----:B------:R-:W-:Y:S05]  /*47e0*/  BSYNC.RECONVERGENT B2 ;  /* 0x0000000000027941 */ /* 0x000fea0003800200 */
.L_x_731:
[----:B------:R-:W-:-:S13]  /*47f0*/  ISETP.GE.U32.AND P0, PT, R11, 0x300, PT ;  /* 0x000003000b00780c */ /* 0x000fda0003f06070 */
[----:B------:R-:W-:Y:S05]  /*4800*/  @!P0 BRA `(.L_x_730) ;  /* 0x0000000400c88947 */ /* 0x000fea0003800000 */
[----:B------:R-:W0:Y:S01]  /*4810*/  LDC.64 R14, c[0x0][0x380] ;  /* 0x0000e000ff0e7b82 */ /* 0x000e220000000a00 */
[----:B------:R-:W-:-:S07]  /*4820*/  VIADD R20, R10, 0x200 ;  /* 0x000002000a147836 */ /* 0x000fce0000000000 */
[----:B------:R-:W1:Y:S02]  /*4830*/  LDC.64 R12, c[0x0][0x388] ;  /* 0x0000e200ff0c7b82 */ /* 0x000e640000000a00 */
.L_x_744:
[----:B------:R-:W-:-:S05]  /*4840*/  VIADD R8, R20, 0xfffffe00 ;  /* 0xfffffe0014087836 */ /* 0x000fca0000000000 */
[----:B------:R-:W-:-:S05]  /*4850*/  IADD3 R9, P0, PT, R8, R7, RZ ;  /* 0x0000000708097210 */ /* 0x000fca0007f1e0ff */
[----:B------:R-:W-:Y:S01]  /*4860*/  IMAD.X R8, RZ, RZ, R6, P0 ;  /* 0x000000ffff087224 */ /* 0x000fe200000e0606 */
[----:B0-----:R-:W-:-:S04]  /*4870*/  LEA R16, P0, R9, R14, 0x3 ;  /* 0x0000000e09107211 */ /* 0x001fc800078018ff */
[----:B------:R-:W-:-:S05]  /*4880*/  LEA.HI.X R17, R9, R15, R8, 0x3, P0 ;  /* 0x0000000f09117211 */ /* 0x000fca00000f1c08 */
[----:B------:R-:W2:Y:S04]  /*4890*/  LDG.E.64 R18, desc[UR8][R16.64] ;  /* 0x0000000810127981 */ /* 0x000ea8000c1e1b00 */
[----:B------:R0:W5:Y:S01]  /*48a0*/  LDG.E.64 R10, desc[UR8][R16.64+0x800] ;  /* 0x00080008100a7981 */ /* 0x000162000c1e1b00 */
[----:B-1----:R-:W-:Y:S01]  /*48b0*/  IADD3 R25, P1, PT, R9, R12, RZ ;  /* 0x0000000c09197210 */ /* 0x002fe20007f3e0ff */
[----:B------:R-:W-:Y:S01]  /*48c0*/  BSSY.RECONVERGENT B2, `(.L_x_736) ;  /* 0x0000016000027945 */ /* 0x000fe20003800200 */
[----:B------:R-:W-:Y:S02]  /*48d0*/  IMAD.MOV.U32 R23, RZ, RZ, R4 ;  /* 0x000000ffff177224 */ /* 0x000fe400078e0004 */
[----:B------:R-:W-:Y:S02]  /*48e0*/  IMAD.MOV.U32 R22, RZ, RZ, R5 ;  /* 0x000000ffff167224 */ /* 0x000fe400078e0005 */
[----:B------:R-:W-:-:S02]  /*48f0*/  IMAD.X R24, R8, 0x1, R13, P1 ;  /* 0x0000000108187824 */ /* 0x000fc400008e060d */
        /* <DEDUP_REMOVED lines=18> */
.L_x_737:
[----:B------:R-:W-:Y:S05]  /*4a20*/  BSYNC.RECONVERGENT B2 ;  /* 0x0000000000027941 */ /* 0x000fea0003800200 */
.L_x_736:
[----:B------:R0:W5:Y:S04]  /*4a30*/  LDG.E.64 R2, desc[UR8][R16.64+0x1000] ;  /* 0x0010000810027981 */ /* 0x000168000c1e1b00 */
[----:B------:R0:W5:Y:S02]  /*4a40*/  LDG.E.64 R18, desc[UR8][R16.64+0x1800] ;  /* 0x0018000810127981 */ /* 0x000164000c1e1b00 */
[----:B-----5:R-:W-:Y:S01]  /*4a50*/  DSETP.GEU.AND P0, PT, R8, R10, PT ;  /* 0x0000000a0800722a */ /* 0x020fe20003f0e000 */
[----:B------:R-:W-:Y:S01]  /*4a60*/  VIADD R4, R20, 0xffffff00 ;  /* 0xffffff0014047836 */ /* 0x000fe20000000000 */
[----:B------:R-:W-:Y:S01]  /*4a70*/  BSSY.RECONVERGENT B2, `(.L_x_738) ;  /* 0x0000016000027945 */ /* 0x000fe20003800200 */
[----:B------:R-:W-:Y:S02]  /*4a80*/  IMAD.MOV.U32 R24, RZ, RZ, R23 ;  /* 0x000000ffff187224 */ /* 0x000fe400078e0017 */
[----:B------:R-:W-:Y:S01]  /*4a90*/  IMAD.MOV.U32 R25, RZ, RZ, R22 ;  /* 0x000000ffff197224 */ /* 0x000fe200078e0016 */
[----:B------:R-:W-:Y:S01]  /*4aa0*/  IADD3 R26, P1, P2, R7, R12, R4 ;  /* 0x0000000c071a7210 */ /* 0x000fe20007a3e004 */
[----:B------:R-:W-:-:S02]  /*4ab0*/  IMAD.MOV.U32 R4, RZ, RZ, R8 ;  /* 0x000000ffff047224 */ /* 0x000fc400078e0008 */
[----:B------:R-:W-:Y:S01]  /*4ac0*/  IMAD.MOV.U32 R5, RZ, RZ, R9 ;  /* 0x000000ffff057224 */ /* 0x000fe200078e0009 */
[----:B------:R-:W-:-:S04]  /*4ad0*/  IADD3.X R27, PT, PT, R6, R13, RZ, P1, P2 ;  /* 0x0000000d061b7210 */ /* 0x000fc80000fe44ff */
        /* <DEDUP_REMOVED lines=15> */
.L_x_739:
[----:B------:R-:W-:Y:S05]  /*4bd0*/  BSYNC.RECONVERGENT B2 ;  /* 0x0000000000027941 */ /* 0x000fea0003800200 */
.L_x_738:
[----:B------:R-:W-:Y:S01]  /*4be0*/  DSETP.GEU.AND P0, PT, R4, R2, PT ;  /* 0x000000020400722a */ /* 0x000fe20003f0e000 */
[----:B------:R-:W-:Y:S01]  /*4bf0*/  VIADD R10, R20, 0x100 ;  /* 0x00000100140a7836 */ /* 0x000fe20000000000 */
[CC--:B------:R-:W-:Y:S01]  /*4c00*/  IADD3 R17, P1, P4, R7.reuse, R12.reuse, R20 ;  /* 0x0000000c07117210 */ /* 0x0c0fe20007c3e014 */
[----:B------:R-:W-:Y:S01]  /*4c10*/  BSSY.RECONVERGENT B2, `(.L_x_740) ;  /* 0x0000016000027945 */ /* 0x000fe20003800200 */
[----:B------:R-:W-:Y:S02]  /*4c20*/  IMAD.MOV.U32 R11, RZ, RZ, R24 ;  /* 0x000000ffff0b7224 */ /* 0x000fe400078e0018 */
[----:B------:R-:W-:Y:S01]  /*4c30*/  IADD3 R10, P2, P3, R7, R12, R10 ;  /* 0x0000000c070a7210 */ /* 0x000fe20007b5e00a */
[----:B------:R-:W-:Y:S01]  /*4c40*/  IMAD.MOV.U32 R16, RZ, RZ, R25 ;  /* 0x000000ffff107224 */ /* 0x000fe200078e0019 */
[----:B------:R-:W-:Y:S01]  /*4c50*/  IADD3.X R22, PT, PT, R6, R13, RZ, P1, P4 ;  /* 0x0000000d06167210 */ /* 0x000fe20000fe84ff */
        /* <DEDUP_REMOVED lines=17> */
.L_x_741:
[----:B------:R-:W-:Y:S05]  /*4d70*/  BSYNC.RECONVERGENT B2 ;  /* 0x0000000000027941 */ /* 0x000fea0003800200 */
.L_x_740:
        /* <DEDUP_REMOVED lines=22> */
.L_x_743:
[----:B------:R-:W-:Y:S05]  /*4ee0*/  BSYNC.RECONVERGENT B2 ;  /* 0x0000000000027941 */ /* 0x000fea0003800200 */
.L_x_742:
[C---:B------:R-:W-:Y:S02]  /*4ef0*/  VIADD R8, R20.reuse, 0x200 ;  /* 0x0000020014087836 */ /* 0x040fe40000000000 */
[----:B------:R-:W-:-:S03]  /*4f00*/  VIADD R20, R20, 0x400 ;  /* 0x0000040014147836 */ /* 0x000fc60000000000 */
[----:B------:R-:W-:-:S13]  /*4f10*/  ISETP.GE.AND P0, PT, R8, R21, PT ;  /* 0x000000150800720c */ /* 0x000fda0003f06270 */
[----:B------:R-:W-:Y:S05]  /*4f20*/  @!P0 BRA `(.L_x_744) ;  /* 0xfffffff800448947 */ /* 0x000fea000383ffff */
.L_x_730:
[----:B------:R-:W-:Y:S05]  /*4f30*/  BSYNC.RECONVERGENT B1 ;  /* 0x0000000000017941 */ /* 0x000fea0003800200 */
.L_x_729:
        /* <DEDUP_REMOVED lines=27> */
.L_x_746:
[----:B------:R-:W-:Y:S05]  /*50f0*/  BSYNC.RECONVERGENT B1 ;  /* 0x0000000000017941 */ /* 0x000fea0003800200 */
.L_x_745:
        /* <DEDUP_REMOVED lines=26> */
.L_x_748:
[----:B------:R-:W-:Y:S05]  /*52a0*/  BSYNC.RECONVERGENT B1 ;  /* 0x0000000000017941 */ /* 0x000fea0003800200 */
.L_x_747:
        /* <DEDUP_REMOVED lines=26> */
.L_x_750:
[----:B------:R-:W-:Y:S05]  /*5450*/  BSYNC.RECONVERGENT B1 ;  /* 0x0000000000017941 */ /* 0x000fea0003800200 */
.L_x_749:
        /* <DEDUP_REMOVED lines=26> */
.L_x_752:
[----:B------:R-:W-:Y:S05]  /*5600*/  BSYNC.RECONVERGENT B1 ;  /* 0x0000000000017941 */ /* 0x000fea0003800200 */
.L_x_751:
        /* <DEDUP_REMOVED lines=27> */
.L_x_754:
[----:B------:R-:W-:Y:S05]  /*57c0*/  BSYNC.RECONVERGENT B1 ;  /* 0x0000000000017941 */ /* 0x000fea0003800200 */
.L_x_753:
        /* <DEDUP_REMOVED lines=10> */
.L_x_756:
[----:B------:R-:W-:Y:S05]  /*5870*/  BSYNC.RECONVERGENT B1 ;  /* 0x0000000000017941 */ /* 0x000fea0003800200 */
.L_x_755:
        /* <DEDUP_REMOVED lines=31> */
.L_x_758:
[----:B------:R-:W-:Y:S05]  /*5a70*/  BSYNC.RECONVERGENT B1 ;  /* 0x0000000000017941 */ /* 0x000fea0003800200 */
.L_x_757:
        /* <DEDUP_REMOVED lines=22> */
.L_x_760:
[----:B------:R-:W-:Y:S05]  /*5be0*/  BSYNC.RECONVERGENT B1 ;  /* 0x0000000000017941 */ /* 0x000fea0003800200 */
.L_x_759:
        /* <DEDUP_REMOVED lines=22> */
.L_x_762:
[----:B------:R-:W-:Y:S05]  /*5d50*/  BSYNC.RECONVERGENT B1 ;  /* 0x0000000000017941 */ /* 0x000fea0003800200 */
.L_x_761:
        /* <DEDUP_REMOVED lines=22> */
.L_x_764:
[----:B------:R-:W-:Y:S05]  /*5ec0*/  BSYNC.RECONVERGENT B1 ;  /* 0x0000000000017941 */ /* 0x000fea0003800200 */
.L_x_763:
        /* <DEDUP_REMOVED lines=21> */
.L_x_766:
[----:B------:R-:W-:Y:S05]  /*6020*/  BSYNC.RECONVERGENT B1 ;  /* 0x0000000000017941 */ /* 0x000fea0003800200 */
.L_x_765:
        /* <DEDUP_REMOVED lines=21> */
.L_x_768:
[----:B------:R-:W-:Y:S05]  /*6180*/  BSYNC.RECONVERGENT B1 ;  /* 0x0000000000017941 */ /* 0x000fea0003800200 */
.L_x_767:
[----:B------:R-:W-:Y:S01]  /*6190*/  DSETP.GEU.AND P0, PT, R6, R10, PT ;  /* 0x0000000a0600722a */ /* 0x000fe20003f0e000 */
[----:B------:R-:W-:Y:S02]  /*61a0*/  IMAD.MOV.U32 R16, RZ, RZ, R13 ;  /* 0x000000ffff107224 */ /* 0x000fe400078e000d */
[----:B------:R-:W-:Y:S02]  /*61b0*/  IMAD.MOV.U32 R17, RZ, RZ, R12 ;  /* 0x000000ffff117224 */ /* 0x000fe400078e000c */
[----:B------:R-:W-:Y:S02]  /*61c0*/  IMAD.MOV.U32 R2, RZ, RZ, R6 ;  /* 0x000000ffff027224 */ /* 0x000fe400078e0006 */
[----:B------:R-:W-:-:S07]  /*61d0*/  IMAD.MOV.U32 R3, RZ, RZ, R7 ;  /* 0x000000ffff037224 */ /* 0x000fce00078e0007 */
[----:B------:R-:W-:Y:S05]  /*61e0*/  @!P0 BRA `(.L_x_676) ;  /* 0x0000000000348947 */ /* 0x000fea0003800000 */
[----:B------:R2:W0:Y:S01]  /*61f0*/  LDS.64 R16, [R0+0x80] ;  /* 0x0000800000107984 */ /* 0x0004220000000a00 */
[----:B------:R-:W-:Y:S01]  /*6200*/  DSETP.GEU.AND P0, PT, R10, R6, PT ;  /* 0x000000060a00722a */ /* 0x000fe20003f0e000 */
[----:B------:R-:W-:Y:S02]  /*6210*/  IMAD.MOV.U32 R2, RZ, RZ, R10 ;  /* 0x000000ffff027224 */ /* 0x000fe400078e000a */
[----:B------:R-:W-:-:S11]  /*6220*/  IMAD.MOV.U32 R3, RZ, RZ, R11 ;  /* 0x000000ffff037224 */ /* 0x000fd600078e000b */
[----:B--2---:R-:W-:Y:S05]  /*6230*/  @!P0 BRA `(.L_x_676) ;  /* 0x0000000000208947 */ /* 0x004fea0003800000 */
[CC--:B0-----:R-:W-:Y:S02]  /*6240*/  ISETP.GE.U32.AND P0, PT, R13.reuse, R16.reuse, PT ;  /* 0x000000100d00720c */ /* 0x0c1fe40003f06070 */
[----:B------:R-:W-:Y:S02]  /*6250*/  ISETP.LT.U32.AND P2, PT, R13, R16, PT ;  /* 0x000000100d00720c */ /* 0x000fe40003f41070 */
[CC--:B------:R-:W-:Y:S02]  /*6260*/  ISETP.GE.AND.EX P0, PT, R12.reuse, R17.reuse, PT, P0 ;  /* 0x000000110c00720c */ /* 0x0c0fe40003f06300 */
[----:B------:R-:W-:Y:S02]  /*6270*/  ISETP.LT.AND.EX P2, PT, R12, R17, PT, P2 ;  /* 0x000000110c00720c */ /* 0x000fe40003f41320 */
[----:B------:R-:W-:Y:S02]  /*6280*/  FSEL R2, R6, R10, !P0 ;  /* 0x0000000a06027208 */ /* 0x000fe40004000000 */
[----:B------:R-:W-:-:S02]  /*6290*/  FSEL R3, R7, R11, !P0 ;  /* 0x0000000b07037208 */ /* 0x000fc40004000000 */
[----:B------:R-:W-:Y:S02]  /*62a0*/  SEL R16, R13, R16, P2 ;  /* 0x000000100d107207 */ /* 0x000fe40001000000 */
[----:B------:R-:W-:-:S07]  /*62b0*/  SEL R17, R12, R17, P2 ;  /* 0x000000110c117207 */ /* 0x000fce0001000000 */
.L_x_676:
[----:B------:R-:W-:Y:S05]  /*62c0*/  BSYNC.RECONVERGENT B0 ;  /* 0x0000000000007941 */ /* 0x000fea0003800200 */
.L_x_643:
[----:B------:R-:W-:Y:S05]  /*62d0*/  @P1 EXIT ;  /* 0x000000000000194d */ /* 0x000fea0003800000 */
[----:B01----:R-:W0:Y:S02]  /*62e0*/  LDC.64 R4, c[0x0][0x390] ;  /* 0x0000e400ff047b82 */ /* 0x003e240000000a00 */
[----:B0-----:R-:W-:Y:S04]  /*62f0*/  STG.E.64 desc[UR8][R4.64], R2 ;  /* 0x0000000204007986 */ /* 0x001fe8000c101b08 */
[----:B---34-:R-:W-:Y:S01]  /*6300*/  STG.E.64 desc[UR8][R4.64+0x8], R16 ;  /* 0x0000081004007986 */ /* 0x018fe2000c101b08 */
[----:B------:R-:W-:Y:S05]  /*6310*/  EXIT ;  /* 0x000000000000794d */ /* 0x000fea0003800000 */
.L_x_769:
        /* <DEDUP_REMOVED lines=14> */
.L_x_1959:


//--------------------- .text._ZN6thrust24THRUST_300001_SM_1000_NS8cuda_cub4core6detail13_kernel_agentINS1_8__reduce11ReduceAgentIPN4cuda3std3__45tupleIJdlEEESC_SB_iNS1_9__extrema9arg_min_fIdlNS9_4lessIdEEEEEEJSC_SC_iSH_EEEvDpT0_ --------------------------
	.section	.text._ZN6thrust24THRUST_300001_SM_1000_NS8cuda_cub4core6detail13_kernel_agentINS1_8__reduce11ReduceAgentIPN4cuda3std3__45tupleIJdlEEESC_SB_iNS1_9__extrema9arg_min_fIdlNS9_4lessIdEEEEEEJSC_SC_iSH_EEEvDpT0_,"ax",@progbits
	.align	128
        .global         _ZN6thrust24THRUST_300001_SM_1000_NS8cuda_cub4core6detail13_kernel_agentINS1_8__reduce11ReduceAgentIPN4cuda3std3__45tupleIJdlEEESC_SB_iNS1_9__extrema9arg_min_fIdlNS9_4lessIdEEEEEEJSC_SC_iSH_EEEvDpT0_
        .type           _ZN6thrust24THRUST_300001_SM_1000_NS8cuda_cub4core6detail13_kernel_agentINS1_8__reduce11ReduceAgentIPN4cuda3std3__45tupleIJdlEEESC_SB_iNS1_9__extrema9arg_min_fIdlNS9_4lessIdEEEEEEJSC_SC_iSH_EEEvDpT0_,@function
        .size           _ZN6thrust24THRUST_300001_SM_1000_NS8cuda_cub4core6detail13_kernel_agentINS1_8__reduce11ReduceAgentIPN4cuda3std3__45tupleIJdlEEESC_SB_iNS1_9__extrema9arg_min_fIdlNS9_4lessIdEEEEEEJSC_SC_iSH_EEEvDpT0_,(.L_x_1960 - _ZN6thrust24THRUST_300001_SM_1000_NS8cuda_cub4core6detail13_kernel_agentINS1_8__reduce11ReduceAgentIPN4cuda3std3__45tupleIJdlEEESC_SB_iNS1_9__extrema9arg_min_fIdlNS9_4lessIdEEEEEEJSC_SC_iSH_EEEvDpT0_)
        .other          _ZN6thrust24THRUST_300001_SM_1000_NS8cuda_cub4core6detail13_kernel_agentINS1_8__reduce11ReduceAgentIPN4cuda3std3__45tupleIJdlEEESC_SB_iNS1_9__extrema9arg_min_fIdlNS9_4lessIdEEEEEEJSC_SC_iSH_EEEvDpT0_,@"STO_CUDA_ENTRY STV_DEFAULT"
_ZN6thrust24THRUST_300001_SM_1000_NS8cuda_cub4core6detail13_kernel_agentINS1_8__reduce11ReduceAgentIPN4cuda3std3__45tupleIJdlEEESC_SB_iNS1_9__extrema9arg_min_fIdlNS9_4lessIdEEEEEEJSC_SC_iSH_EEEvDpT0_:
.text._ZN6thrust24THRUST_300001_SM_1000_NS8cuda_cub4core6detail13_kernel_agentINS1_8__reduce11ReduceAgentIPN4cuda3std3__45tupleIJdlEEESC_SB_iNS1_9__extrema9arg_min_fIdlNS9_4lessIdEEEEEEJSC_SC_iSH_EEEvDpT0_:
        /* <DEDUP_REMOVED lines=21> */
.L_x_773:
[----:B0-----:R-:W-:Y:S05]  /*0150*/  BSYNC.RECONVERGENT B1 ;  /* 0x0000000000017941 */ /* 0x001fea0003800200 */
.L_x_772:
        /* <DEDUP_REMOVED lines=15> */
.L_x_780:
        /* <DEDUP_REMOVED lines=27> */
.L_x_779:
[----:B------:R-:W-:Y:S05]  /*0400*/  BSYNC.RECONVERGENT B3 ;  /* 0x0000000000037941 */ /* 0x000fea0003800200 */
.L_x_778:
[----:B------:R-:W-:Y:S02]  /*0410*/  IMAD.X R9, RZ, RZ, R9, P3 ;  /* 0x000000ffff097224 */ /* 0x000fe400018e0609 */
[----:B------:R-:W-:Y:S01]  /*0420*/  VIADD R6, R6, 0x100 ;  /* 0x0000010006067836 */ /* 0x000fe20000000000 */
[----:B------:R-:W-:Y:S06]  /*0430*/  @P2 BRA `(.L_x_780) ;  /* 0xfffffffc00842947 */ /* 0x000fec000383ffff */
.L_x_777:
[----:B------:R-:W-:Y:S05]  /*0440*/  BSYNC.RECONVERGENT B2 ;  /* 0x0000000000027941 */ /* 0x000fea0003800200 */
.L_x_776:
[----:B-1----:R-:W0:Y:S01]  /*0450*/  LDC.64 R8, c[0x0][0x380] ;  /* 0x0000e000ff087b82 */ /* 0x002e220000000a00 */
[----:B------:R-:W-:-:S13]  /*0460*/  ISETP.GE.U32.AND P0, PT, R16, 0x300, PT ;  /* 0x000003001000780c */ /* 0x000fda0003f06070 */
[----:B------:R-:W-:Y:S05]  /*0470*/  @!P0 BRA `(.L_x_775) ;  /* 0x0000000400888947 */ /* 0x000fea0003800000 */
.L_x_789:
        /* <DEDUP_REMOVED lines=27> */
.L_x_782:
[----:B------:R-:W-:Y:S05]  /*0630*/  BSYNC.RECONVERGENT B2 ;  /* 0x0000000000027941 */ /* 0x000fea0003800200 */
.L_x_781:
        /* <DEDUP_REMOVED lines=22> */
.L_x_784:
[----:B------:R-:W-:Y:S05]  /*07a0*/  BSYNC.RECONVERGENT B2 ;  /* 0x0000000000027941 */ /* 0x000fea0003800200 */
.L_x_783:
        /* <DEDUP_REMOVED lines=22> */
.L_x_786:
[----:B------:R-:W-:Y:S05]  /*0910*/  BSYNC.RECONVERGENT B2 ;  /* 0x0000000000027941 */ /* 0x000fea0003800200 */
.L_x_785:
        /* <DEDUP_REMOVED lines=20> */
.L_x_788:
[----:B------:R-:W-:Y:S05]  /*0a60*/  BSYNC.RECONVERGENT B2 ;  /* 0x0000000000027941 */ /* 0x000fea0003800200 */
.L_x_787:
[----:B------:R-:W-:-:S05]  /*0a70*/  VIADD R6, R6, 0x400 ;  /* 0x0000040006067836 */ /* 0x000fca0000000000 */
[----:B------:R-:W-:-:S13]  /*0a80*/  ISETP.GE.AND P0, PT, R6, UR5, PT ;  /* 0x0000000506007c0c */ /* 0x000fda000bf06270 */
[----:B------:R-:W-:Y:S05]  /*0a90*/  @!P0 BRA `(.L_x_789) ;  /* 0xfffffff800788947 */ /* 0x000fea000383ffff */
.L_x_775:
[----:B------:R-:W-:Y:S05]  /*0aa0*/  BSYNC.RECONVERGENT B1 ;  /* 0x0000000000017941 */ /* 0x000fea0003800200 */
.L_x_774:
        /* <DEDUP_REMOVED lines=30> */
.L_x_792:
[----:B------:R-:W-:Y:S05]  /*0c90*/  BSYNC.RECONVERGENT B1 ;  /* 0x0000000000017941 */ /* 0x000fea0003800200 */
.L_x_791:
        /* <DEDUP_REMOVED lines=26> */
.L_x_794:
[----:B------:R-:W-:Y:S05]  /*0e40*/  BSYNC.RECONVERGENT B1 ;  /* 0x0000000000017941 */ /* 0x000fea0003800200 */
.L_x_793:
        /* <DEDUP_REMOVED lines=26> */
.L_x_796:
[----:B------:R-:W-:Y:S05]  /*0ff0*/  BSYNC.RECONVERGENT B1 ;  /* 0x0000000000017941 */ /* 0x000fea0003800200 */
.L_x_795:
        /* <DEDUP_REMOVED lines=26> */
.L_x_798:
[----:B------:R-:W-:Y:S05]  /*11a0*/  BSYNC.RECONVERGENT B1 ;  /* 0x0000000000017941 */ /* 0x000fea0003800200 */
.L_x_797:
        /* <DEDUP_REMOVED lines=27> */
.L_x_800:
[----:B------:R-:W-:Y:S05]  /*1360*/  BSYNC.RECONVERGENT B1 ;  /* 0x0000000000017941 */ /* 0x000fea0003800200 */
.L_x_799:
        /* <DEDUP_REMOVED lines=10> */
.L_x_802:
[----:B------:R-:W-:Y:S05]  /*1410*/  BSYNC.RECONVERGENT B1 ;  /* 0x0000000000017941 */ /* 0x000fea0003800200 */
.L_x_801:
        /* <DEDUP_REMOVED lines=31> */
.L_x_805:
[----:B------:R-:W-:Y:S05]  /*1610*/  BSYNC.RECONVERGENT B1 ;  /* 0x0000000000017941 */ /* 0x000fea0003800200 */
.L_x_804:
        /* <DEDUP_REMOVED lines=24> */
.L_x_807:
[----:B------:R-:W-:Y:S05]  /*17a0*/  BSYNC.RECONVERGENT B1 ;  /* 0x0000000000017941 */ /* 0x000fea0003800200 */
.L_x_806:
        /* <DEDUP_REMOVED lines=21> */
.L_x_809:
[----:B------:R-:W-:Y:S05]  /*1900*/  BSYNC.RECONVERGENT B1 ;  /* 0x0000000000017941 */ /* 0x000fea0003800200 */
.L_x_808:
        /* <DEDUP_REMOVED lines=21> */
.L_x_811:
[----:B------:R-:W-:Y:S05]  /*1a60*/  BSYNC.RECONVERGENT B1 ;  /* 0x0000000000017941 */ /* 0x000fea0003800200 */
.L_x_810:
        /* <DEDUP_REMOVED lines=21> */
.L_x_813:
[----:B------:R-:W-:Y:S05]  /*1bc0*/  BSYNC.RECONVERGENT B1 ;  /* 0x0000000000017941 */ /* 0x000fea0003800200 */
.L_x_812:
        /* <DEDUP_REMOVED lines=21> */
.L_x_815:
[----:B------:R-:W-:Y:S05]  /*1d20*/  BSYNC.RECONVERGENT B1 ;  /* 0x0000000000017941 */ /* 0x000fea0003800200 */
.L_x_814:
        /* <DEDUP_REMOVED lines=20> */
.L_x_790:
        /* <DEDUP_REMOVED lines=33> */
.L_x_817:
[----:B------:R-:W-:Y:S05]  /*2080*/  BSYNC.RECONVERGENT B1 ;  /* 0x0000000000017941 */ /* 0x000fea0003800200 */
.L_x_816:
        /* <DEDUP_REMOVED lines=27> */
.L_x_819:
[----:B------:R-:W-:Y:S05]  /*2240*/  BSYNC.RECONVERGENT B1 ;  /* 0x0000000000017941 */ /* 0x000fea0003800200 */
.L_x_818:
        /* <DEDUP_REMOVED lines=27> */
.L_x_821:
[----:B------:R-:W-:Y:S05]  /*2400*/  BSYNC.RECONVERGENT B1 ;  /* 0x0000000000017941 */ /* 0x000fea0003800200 */
.L_x_820:
        /* <DEDUP_REMOVED lines=27> */
.L_x_823:
[----:B------:R-:W-:Y:S05]  /*25c0*/  BSYNC.RECONVERGENT B1 ;  /* 0x0000000000017941 */ /* 0x000fea0003800200 */
.L_x_822:
        /* <DEDUP_REMOVED lines=28> */
.L_x_825:
[----:B------:R-:W-:Y:S05]  /*2790*/  BSYNC.RECONVERGENT B1 ;  /* 0x0000000000017941 */ /* 0x000fea0003800200 */
.L_x_824:
        /* <DEDUP_REMOVED lines=10> */
.L_x_827:
[----:B------:R-:W-:Y:S05]  /*2840*/  BSYNC.RECONVERGENT B1 ;  /* 0x0000000000017941 */ /* 0x000fea0003800200 */
.L_x_826:
        /* <DEDUP_REMOVED lines=35> */
.L_x_829:
[----:B------:R-:W-:Y:S05]  /*2a80*/  BSYNC.RECONVERGENT B1 ;  /* 0x0000000000017941 */ /* 0x000fea0003800200 */
.L_x_828:
        /* <DEDUP_REMOVED lines=32> */
.L_x_831:
[----:B------:R-:W-:Y:S05]  /*2c90*/  BSYNC.RECONVERGENT B1 ;  /* 0x0000000000017941 */ /* 0x000fea0003800200 */
.L_x_830:
        /* <DEDUP_REMOVED lines=32> */
.L_x_833:
[----:B------:R-:W-:Y:S05]  /*2ea0*/  BSYNC.RECONVERGENT B1 ;  /* 0x0000000000017941 */ /* 0x000fea0003800200 */
.L_x_832:
        /* <DEDUP_REMOVED lines=32> */
.L_x_835:
[----:B------:R-:W-:Y:S05]  /*30b0*/  BSYNC.RECONVERGENT B1 ;  /* 0x0000000000017941 */ /* 0x000fea0003800200 */
.L_x_834:
        /* <DEDUP_REMOVED lines=32> */
.L_x_837:
[----:B------:R-:W-:Y:S05]  /*32c0*/  BSYNC.RECONVERGENT B1 ;  /* 0x0000000000017941 */ /* 0x000fea0003800200 */
.L_x_836:
        /* <DEDUP_REMOVED lines=32> */
.L_x_839:
[----:B------:R-:W-:Y:S05]  /*34d0*/  BSYNC.RECONVERGENT B1 ;  /* 0x0000000000017941 */ /* 0x000fea0003800200 */
.L_x_838:
        /* <DEDUP_REMOVED lines=30> */
.L_x_771:
        /* <DEDUP_REMOVED lines=32> */
.L_x_841:
[----:B------:R-:W-:Y:S05]  /*38c0*/  BSYNC.RECONVERGENT B1 ;  /* 0x0000000000017941 */ /* 0x000fea0003800200 */
.L_x_840:
        /* <DEDUP_REMOVED lines=21> */
.L_x_843:
[----:B------:R-:W-:Y:S05]  /*3a20*/  BSYNC.RECONVERGENT B1 ;  /* 0x0000000000017941 */ /* 0x000fea0003800200 */
.L_x_842:
        /* <DEDUP_REMOVED lines=21> */
.L_x_845:
[----:B------:R-:W-:Y:S05]  /*3b80*/  BSYNC.RECONVERGENT B1 ;  /* 0x0000000000017941 */ /* 0x000fea0003800200 */
.L_x_844:
        /* <DEDUP_REMOVED lines=21> */
.L_x_847:
[----:B------:R-:W-:Y:S05]  /*3ce0*/  BSYNC.RECONVERGENT B1 ;  /* 0x0000000000017941 */ /* 0x000fea0003800200 */
.L_x_846:
[----:B------:R-:W-:Y:S01]  /*3cf0*/  UISETP.GE.U32.AND UP0, UPT, UR4, 0xa00, UPT ;  /* 0x00000a000400788c */ /* 0x000fe2000bf06070 */
[----:B------:R-:W-:-:S08]  /*3d00*/  IMAD.MOV.U32 R7, RZ, RZ, 0x500 ;  /* 0x00000500ff077424 */ /* 0x000fd000078e00ff */
[----:B------:R-:W-:Y:S05]  /*3d10*/  BRA.U !UP0, `(.L_x_848) ;  /* 0x0000000908047547 */ /* 0x000fea000b800000 */
[----:B------:R-:W0:Y:S01]  /*3d20*/  LDC.64 R26, c[0x0][0x380] ;  /* 0x0000e000ff1a7b82 */ /* 0x000e220000000a00 */
[----:B------:R-:W-:Y:S01]  /*3d30*/  IMAD.MOV.U32 R7, RZ, RZ, 0x500 ;  /* 0x00000500ff077424 */ /* 0x000fe200078e00ff */
[----:B------:R-:W1:Y:S06]  /*3d40*/  LDCU UR4, c[0x0][0x390] ;  /* 0x00007200ff0477ac */ /* 0x000e6c0008000800 */
.L_x_859:
[----:B------:R-:W-:-:S04]  /*3d50*/  IMAD.IADD R31, R0, 0x1, R7 ;  /* 0x00000001001f7824 */ /* 0x000fc800078e0207 */
[----:B0-----:R-:W-:-:S05]  /*3d60*/  IMAD.WIDE.U32 R30, R31, 0x10, R26 ;  /* 0x000000101f1e7825 */ /* 0x001fca00078e001a */
        /* <DEDUP_REMOVED lines=31> */
.L_x_850:
[----:B-1----:R-:W-:Y:S05]  /*3f60*/  BSYNC.RECONVERGENT B1 ;  /* 0x0000000000017941 */ /* 0x002fea0003800200 */
.L_x_849:
        /* <DEDUP_REMOVED lines=21> */
.L_x_852:
[----:B------:R-:W-:Y:S05]  /*40c0*/  BSYNC.RECONVERGENT B1 ;  /* 0x0000000000017941 */ /* 0x000fea0003800200 */
.L_x_851:
        /* <DEDUP_REMOVED lines=21> */
.L_x_854:
[----:B------:R-:W-:Y:S05]  /*4220*/  BSYNC.RECONVERGENT B1 ;  /* 0x0000000000017941 */ /* 0x000fea0003800200 */
.L_x_853:
        /* <DEDUP_REMOVED lines=21> */
.L_x_856:
[----:B------:R-:W-:Y:S05]  /*4380*/  BSYNC.RECONVERGENT B1 ;  /* 0x0000000000017941 */ /* 0x000fea0003800200 */
.L_x_855:
        /* <DEDUP_REMOVED lines=21> */
.L_x_858:
[----:B------:R-:W-:Y:S05]  /*44e0*/  BSYNC.RECONVERGENT B1 ;  /* 0x0000000000017941 */ /* 0x000fea0003800200 */
.L_x_857:
[C---:B------:R-:W-:Y:S02]  /*44f0*/  VIADD R6, R7.reuse, 0xa00 ;  /* 0x00000a0007067836 */ /* 0x040fe40000000000 */
[----:B------:R-:W-:-:S03]  /*4500*/  VIADD R7, R7, 0x500 ;  /* 0x0000050007077836 */ /* 0x000fc60000000000 */
[----:B------:R-:W-:-:S13]  /*4510*/  ISETP.GT.AND P0, PT, R6, UR4, PT ;  /* 0x0000000406007c0c */ /* 0x000fda000bf04270 */
[----:B------:R-:W-:Y:S05]  /*4520*/  @!P0 BRA `(.L_x_859) ;  /* 0xfffffff800088947 */ /* 0x000fea000383ffff */
.L_x_848:
[----:B------:R-:W-:-:S13]  /*4530*/  ISETP.GE.AND P0, PT, R7, UR4, PT ;  /* 0x0000000407007c0c */ /* 0x000fda000bf06270 */
        /* <DEDUP_REMOVED lines=12> */
[----:B------:R-:W0:Y:S01]  /*4600*/  LDC.64 R8, c[0x0][0x380] ;  /* 0x0000e000ff087b82 */ /* 0x000e220000000a00 */
[----:B------:R-:W-:Y:S01]  /*4610*/  LEA.HI R6, R16, 0x1, RZ, 0x18 ;  /* 0x0000000110067811 */ /* 0x000fe200078fc0ff */
[----:B------:R-:W-:-:S03]  /*4620*/  IMAD.IADD R17, R0, 0x1, R7 ;  /* 0x0000000100117824 */ /* 0x000fc600078e0207 */
[----:B------:R-:W-:Y:S01]  /*4630*/  LOP3.LUT R10, R6, 0x3, RZ, 0xc0, !PT ;  /* 0x00000003060a7812 */ /* 0x000fe200078ec0ff */
[----:B------:R-:W-:-:S04]  /*4640*/  IMAD.MOV.U32 R6, RZ, RZ, R0 ;  /* 0x000000ffff067224 */ /* 0x000fc800078e0000 */
[----:B------:R-:W-:-:S07]  /*4650*/  IMAD.MOV R10, RZ, RZ, -R10 ;  /* 0x000000ffff0a7224 */ /* 0x000fce00078e0a0a */
.L_x_866:
[----:B0-----:R-:W-:-:S05]  /*4660*/  IMAD.WIDE.U32 R14, R17, 0x10, R8 ;  /* 0x00000010110e7825 */ /* 0x001fca00078e0008 */
[----:B------:R-:W2:Y:S01]  /*4670*/  LDG.E.64.CONSTANT R12, desc[UR6][R14.64] ;  /* 0x000000060e0c7981 */ /* 0x000ea2000c1e9b00 */
[----:B------:R-:W-:Y:S01]  /*4680*/  VIADD R10, R10, 0x1 ;  /* 0x000000010a0a7836 */ /* 0x000fe20000000000 */
[----:B------:R-:W-:Y:S04]  /*4690*/  BSSY.RECONVERGENT B3, `(.L_x_864) ;  /* 0x0000017000037945 */ /* 0x000fe80003800200 */
        /* <DEDUP_REMOVED lines=22> */
.L_x_865:
[----:B------:R-:W-:Y:S05]  /*4800*/  BSYNC.RECONVERGENT B3 ;  /* 0x0000000000037941 */ /* 0x000fea0003800200 */
.L_x_864:
[----:B------:R-:W-:Y:S02]  /*4810*/  VIADD R6, R6, 0x100 ;  /* 0x0000010006067836 */ /* 0x000fe40000000000 */
[----:B------:R-:W-:Y:S01]  /*4820*/  VIADD R17, R17, 0x100 ;  /* 0x0000010011117836 */ /* 0x000fe20000000000 */
[----:B------:R-:W-:Y:S06]  /*4830*/  @P2 BRA `(.L_x_866) ;  /* 0xfffffffc00882947 */ /* 0x000fec000383ffff */
.L_x_863:
[----:B------:R-:W-:Y:S05]  /*4840*/  BSYNC.RECONVERGENT B2 ;  /* 0x0000000000027941 */ /* 0x000fea0003800200 */
.L_x_862:
[----:B------:R-:W-:-:S13]  /*4850*/  ISETP.GE.U32.AND P0, PT, R16, 0x300, PT ;  /* 0x000003001000780c */ /* 0x000fda0003f06070 */
        /* <DEDUP_REMOVED lines=10> */
.L_x_875:
[----:B-1----:R-:W-:Y:S01]  /*4900*/  IMAD.WIDE.U32 R24, R7, 0x10, R8 ;  /* 0x0000001007187825 */ /* 0x002fe200078e0008 */
[----:B------:R0:W5:Y:S04]  /*4910*/  LDG.E.64.CONSTANT R20, desc[UR6][R16.64+-0x2008] ;  /* 0xffdff80610147981 */ /* 0x000168000c1e9b00 */
[----:B------:R-:W2:Y:S04]  /*4920*/  LDG.E.64.CONSTANT R22, desc[UR6][R24.64] ;  /* 0x0000000618167981 */ /* 0x000ea8000c1e9b00 */
        /* <DEDUP_REMOVED lines=24> */
.L_x_868:
[----:B------:R-:W-:Y:S05]  /*4ab0*/  BSYNC.RECONVERGENT B2 ;  /* 0x0000000000027941 */ /* 0x000fea0003800200 */
.L_x_867:
        /* <DEDUP_REMOVED lines=22> */
.L_x_870:
[----:B------:R-:W-:Y:S05]  /*4c20*/  BSYNC.RECONVERGENT B2 ;  /* 0x0000000000027941 */ /* 0x000fea0003800200 */
.L_x_869:
        /* <DEDUP_REMOVED lines=22> */
.L_x_872:
[----:B------:R-:W-:Y:S05]  /*4d90*/  BSYNC.RECONVERGENT B2 ;  /* 0x0000000000027941 */ /* 0x000fea0003800200 */
.L_x_871:
        /* <DEDUP_REMOVED lines=22> */
.L_x_874:
[----:B------:R-:W-:Y:S05]  /*4f00*/  BSYNC.RECONVERGENT B2 ;  /* 0x0000000000027941 */ /* 0x000fea0003800200 */
.L_x_873:
[----:B------:R-:W-:Y:S01]  /*4f10*/  VIADD R6, R6, 0x400 ;  /* 0x0000040006067836 */ /* 0x000fe20000000000 */
[----:B------:R-:W-:Y:S01]  /*4f20*/  IADD3 R16, P1, PT, R16, 0x4000, RZ ;  /* 0x0000400010107810 */ /* 0x000fe20007f3e0ff */
[----:B------:R-:W-:-:S03]  /*4f30*/  VIADD R7, R7, 0x400 ;  /* 0x0000040007077836 */ /* 0x000fc60000000000 */
[----:B------:R-:W-:Y:S01]  /*4f40*/  ISETP.GE.AND P0, PT, R6, R11, PT ;  /* 0x0000000b0600720c */ /* 0x000fe20003f06270 */
[----:B------:R-:W-:-:S12]  /*4f50*/  IMAD.X R17, RZ, RZ, R17, P1 ;  /* 0x000000ffff117224 */ /* 0x000fd800008e0611 */
[----:B------:R-:W-:Y:S05]  /*4f60*/  @!P0 BRA `(.L_x_875) ;  /* 0xfffffff800648947 */ /* 0x000fea000383ffff */
.L_x_861:
[----:B------:R-:W-:Y:S05]  /*4f70*/  BSYNC.RECONVERGENT B1 ;  /* 0x0000000000017941 */ /* 0x000fea0003800200 */
.L_x_860:
        /* <DEDUP_REMOVED lines=27> */
.L_x_877:
[----:B------:R-:W-:Y:S05]  /*5130*/  BSYNC.RECONVERGENT B1 ;  /* 0x0000000000017941 */ /* 0x000fea0003800200 */
.L_x_876:
        /* <DEDUP_REMOVED lines=26> */
.L_x_879:
[----:B------:R-:W-:Y:S05]  /*52e0*/  BSYNC.RECONVERGENT B1 ;  /* 0x0000000000017941 */ /* 0x000fea0003800200 */
.L_x_878:
        /* <DEDUP_REMOVED lines=26> */
.L_x_881:
[----:B------:R-:W-:Y:S05]  /*5490*/  BSYNC.RECONVERGENT B1 ;  /* 0x0000000000017941 */ /* 0x000fea0003800200 */
.L_x_880:
        /* <DEDUP_REMOVED lines=26> */
.L_x_883:
[----:B------:R-:W-:Y:S05]  /*5640*/  BSYNC.RECONVERGENT B1 ;  /* 0x0000000000017941 */ /* 0x000fea0003800200 */
.L_x_882:
        /* <DEDUP_REMOVED lines=27> */
.L_x_885:
[----:B------:R-:W-:Y:S05]  /*5800*/  BSYNC.RECONVERGENT B1 ;  /* 0x0000000000017941 */ /* 0x000fea0003800200 */
.L_x_884:
        /* <DEDUP_REMOVED lines=10> */
.L_x_887:
[----:B------:R-:W-:Y:S05]  /*58b0*/  BSYNC.RECONVERGENT B1 ;  /* 0x0000000000017941 */ /* 0x000fea0003800200 */
.L_x_886:
        /* <DEDUP_REMOVED lines=31> */
.L_x_889:
[----:B------:R-:W-:Y:S05]  /*5ab0*/  BSYNC.RECONVERGENT B1 ;  /* 0x0000000000017941 */ /* 0x000fea0003800200 */
.L_x_888:
        /* <DEDUP_REMOVED lines=24> */
.L_x_891:
[----:B------:R-:W-:Y:S05]  /*5c40*/  BSYNC.RECONVERGENT B1 ;  /* 0x0000000000017941 */ /* 0x000fea0003800200 */
.L_x_890:
        /* <DEDUP_REMOVED lines=21> */
.L_x_893:
[----:B------:R-:W-:Y:S05]  /*5da0*/  BSYNC.RECONVERGENT B1 ;  /* 0x0000000000017941 */ /* 0x000fea0003800200 */
.L_x_892:
        /* <DEDUP_REMOVED lines=21> */
.L_x_895:
[----:B------:R-:W-:Y:S05]  /*5f00*/  BSYNC.RECONVERGENT B1 ;  /* 0x0000000000017941 */ /* 0x000fea0003800200 */
.L_x_894:
        /* <DEDUP_REMOVED lines=21> */
.L_x_897:
[----:B------:R-:W-:Y:S05]  /*6060*/  BSYNC.RECONVERGENT B1 ;  /* 0x0000000000017941 */ /* 0x000fea0003800200 */
.L_x_896:
        /* <DEDUP_REMOVED lines=21> */
.L_x_899:
[----:B------:R-:W-:Y:S05]  /*61c0*/  BSYNC.RECONVERGENT B1 ;  /* 0x0000000000017941 */ /* 0x000fea0003800200 */
.L_x_898:
        /* <DEDUP_REMOVED lines=19> */
.L_x_803:
[----:B------:R-:W-:Y:S05]  /*6300*/  BSYNC.RECONVERGENT B0 ;  /* 0x0000000000007941 */ /* 0x000fea0003800200 */
.L_x_770:
[----:B------:R-:W-:Y:S05]  /*6310*/  @P1 EXIT ;  /* 0x000000000000194d */ /* 0x000fea0003800000 */
[----:B01----:R-:W0:Y:S02]  /*6320*/  LDC.64 R4, c[0x0][0x388] ;  /* 0x0000e200ff047b82 */ /* 0x003e240000000a00 */
[----:B0-----:R-:W-:Y:S04]  /*6330*/  STG.E.64 desc[UR6][R4.64], R2 ;  /* 0x0000000204007986 */ /* 0x001fe8000c101b06 */
[----:B---34-:R-:W-:Y:S01]  /*6340*/  STG.E.64 desc[UR6][R4.64+0x8], R20 ;  /* 0x0000081404007986 */ /* 0x018fe2000c101b06 */
[----:B------:R-:W-:Y:S05]  /*6350*/  EXIT ;  /* 0x000000000000794d */ /* 0x000fea0003800000 */
.L_x_900:
        /* <DEDUP_REMOVED lines=10> */
.L_x_1960:


//--------------------- .text._ZN6thrust24THRUST_300001_SM_1000_NS8cuda_cub4core6detail13_kernel_agentINS1_8__reduce11ReduceAgentINS0_12zip_iteratorIN4cuda3std3__45tupleIJNS0_6detail15normal_iteratorINS0_10device_ptrIdEEEENS0_17counting_iteratorIlNS0_11use_defaultESI_SI_EEEEEEEPNSB_IJdlEEESM_iNS1_9__extrema9arg_min_fIdlNSA_4lessIdEEEEEEJSL_SN_iN3cub18CUB_300001_SM_100013GridEvenShareIiEENSV_9GridQueueIjEESS_EEEvDpT0_ --------------------------
	.section	.text._ZN6thrust24THRUST_300001_SM_1000_NS8cuda_cub4core6detail13_kernel_agentINS1_8__reduce11ReduceAgentINS0_12zip_iteratorIN4cuda3std3__45tupleIJNS0_6detail15normal_iteratorINS0_10device_ptrIdEEEENS0_17counting_iteratorIlNS0_11use_defaultESI_SI_EEEEEEEPNSB_IJdlEEESM_iNS1_9__extrema9arg_min_fIdlNSA_4lessIdEEEEEEJSL_SN_iN3cub18CUB_300001_SM_100013GridEvenShareIiEENSV_9GridQueueIjEESS_EEEvDpT0_,"ax",@progbits
	.align	128
        .global         _ZN6thrust24THRUST_300001_SM_1000_NS8cuda_cub4core6detail13_kernel_agentINS1_8__reduce11ReduceAgentINS0_12zip_iteratorIN4cuda3std3__45tupleIJNS0_6detail15normal_iteratorINS0_10device_ptrIdEEEENS0_17counting_iteratorIlNS0_11use_defaultESI_SI_EEEEEEEPNSB_IJdlEEESM_iNS1_9__extrema9arg_min_fIdlNSA_4lessIdEEEEEEJSL_SN_iN3cub18CUB_300001_SM_100013GridEvenShareIiEENSV_9GridQueueIjEESS_EEEvDpT0_
        .type           _ZN6thrust24THRUST_300001_SM_1000_NS8cuda_cub4core6detail13_kernel_agentINS1_8__reduce11ReduceAgentINS0_12zip_iteratorIN4cuda3std3__45tupleIJNS0_6detail15normal_iteratorINS0_10device_ptrIdEEEENS0_17counting_iteratorIlNS0_11use_defaultESI_SI_EEEEEEEPNSB_IJdlEEESM_iNS1_9__extrema9arg_min_fIdlNSA_4lessIdEEEEEEJSL_SN_iN3cub18CUB_300001_SM_100013GridEvenShareIiEENSV_9GridQueueIjEESS_EEEvDpT0_,@function
        .size           _ZN6thrust24THRUST_300001_SM_1000_NS8cuda_cub4core6detail13_kernel_agentINS1_8__reduce11ReduceAgentINS0_12zip_iteratorIN4cuda3std3__45tupleIJNS0_6detail15normal_iteratorINS0_10device_ptrIdEEEENS0_17counting_iteratorIlNS0_11use_defaultESI_SI_EEEEEEEPNSB_IJdlEEESM_iNS1_9__extrema9arg_min_fIdlNSA_4lessIdEEEEEEJSL_SN_iN3cub18CUB_300001_SM_100013GridEvenShareIiEENSV_9GridQueueIjEESS_EEEvDpT0_,(.L_x_1961 - _ZN6thrust24THRUST_300001_SM_1000_NS8cuda_cub4core6detail13_kernel_agentINS1_8__reduce11ReduceAgentINS0_12zip_iteratorIN4cuda3std3__45tupleIJNS0_6detail15normal_iteratorINS0_10device_ptrIdEEEENS0_17counting_iteratorIlNS0_11use_defaultESI_SI_EEEEEEEPNSB_IJdlEEESM_iNS1_9__extrema9arg_min_fIdlNSA_4lessIdEEEEEEJSL_SN_iN3cub18CUB_300001_SM_100013GridEvenShareIiEENSV_9GridQueueIjEESS_EEEvDpT0_)
        .other          _ZN6thrust24THRUST_300001_SM_1000_NS8cuda_cub4core6detail13_kernel_agentINS1_8__reduce11ReduceAgentINS0_12zip_iteratorIN4cuda3std3__45tupleIJNS0_6detail15normal_iteratorINS0_10device_ptrIdEEEENS0_17counting_iteratorIlNS0_11use_defaultESI_SI_EEEEEEEPNSB_IJdlEEESM_iNS1_9__extrema9arg_min_fIdlNSA_4lessIdEEEEEEJSL_SN_iN3cub18CUB_300001_SM_100013GridEvenShareIiEENSV_9GridQueueIjEESS_EEEvDpT0_,@"STO_CUDA_ENTRY STV_DEFAULT"
_ZN6thrust24THRUST_300001_SM_1000_NS8cuda_cub4core6detail13_kernel_agentINS1_8__reduce11ReduceAgentINS0_12zip_iteratorIN4cuda3std3__45tupleIJNS0_6detail15normal_iteratorINS0_10device_ptrIdEEEENS0_17counting_iteratorIlNS0_11use_defaultESI_SI_EEEEEEEPNSB_IJdlEEESM_iNS1_9__extrema9arg_min_fIdlNSA_4lessIdEEEEEEJSL_SN_iN3cub18CUB_300001_SM_100013GridEvenShareIiEENSV_9GridQueueIjEESS_EEEvDpT0_:
.text._ZN6thrust24THRUST_300001_SM_1000_NS8cuda_cub4core6detail13_kernel_agentINS1_8__reduce11ReduceAgentINS0_12zip_iteratorIN4cuda3std3__45tupleIJNS0_6detail15normal_iteratorINS0_10device_ptrIdEEEENS0_17counting_iteratorIlNS0_11use_defaultESI_SI_EEEEEEEPNSB_IJdlEEESM_iNS1_9__extrema9arg_min_fIdlNSA_4lessIdEEEEEEJSL_SN_iN3cub18CUB_300001_SM_100013GridEvenShareIiEENSV_9GridQueueIjEESS_EEEvDpT0_:
[----:B------:R-:W-:Y:S01]  /*0000*/  LDC R1, c[0x0][0x37c] ;  /* 0x0000df00ff017b82 */ /* 0x000fe20000000800 */
[----:B------:R-:W0:Y:S01]  /*0010*/  S2R R0, SR_CTAID.X ;  /* 0x0000000000007919 */ /* 0x000e220000002500 */
[----:B------:R-:W1:Y:S01]  /*0020*/  LDCU UR4, c[0x0][0x398] ;  /* 0x00007300ff0477ac */ /* 0x000e620008000800 */
[----:B------:R-:W-:Y:S01]  /*0030*/  BSSY.RECONVERGENT B0, `(.L_x_901) ;  /* 0x000065a000007945 */ /* 0x000fe20003800200 */
[----:B------:R-:W2:Y:S01]  /*0040*/  LDCU UR6, c[0x0][0x370] ;  /* 0x00006e00ff0677ac */ /* 0x000ea20008000800 */
[----:B------:R-:W3:Y:S01]  /*0050*/  LDCU.64 UR10, c[0x0][0x358] ;  /* 0x00006b00ff0a77ac */ /* 0x000ee20008000a00 */
[----:B-1----:R-:W-:Y:S01]  /*0060*/  IMAD.U32 R11, RZ, RZ, UR4 ;  /* 0x00000004ff0b7e24 */ /* 0x002fe2000f8e00ff */
[----:B--2---:R-:W-:Y:S01]  /*0070*/  UIMAD UR6, UR6, 0x500, URZ ;  /* 0x00000500060678a4 */ /* 0x004fe2000f8e02ff */
[----:B0-----:R-:W-:-:S04]  /*0080*/  IMAD R8, R0, 0x500, RZ ;  /* 0x0000050000087824 */ /* 0x001fc800078e02ff */
[----:B------:R-:W-:-:S05]  /*0090*/  VIADD R2, R8, 0x500 ;  /* 0x0000050008027836 */ /* 0x000fca0000000000 */
[----:B------:R-:W-:-:S13]  /*00a0*/  ISETP.GT.AND P0, PT, R2, R11, PT ;  /* 0x0000000b0200720c */ /* 0x000fda0003f04270 */
[----:B---3--:R-:W-:Y:S05]  /*00b0*/  @!P0 BRA `(.L_x_902) ;  /* 0x0000003400dc8947 */ /* 0x008fea0003800000 */
[----:B------:R-:W0:Y:S01]  /*00c0*/  S2R R4, SR_TID.X ;  /* 0x0000000000047919 */ /* 0x000e220000002100 */
[----:B------:R-:W-:Y:S01]  /*00d0*/  IMAD.IADD R5, R11, 0x1, -R8 ;  /* 0x000000010b057824 */ /* 0x000fe200078e0a08 */
[----:B------:R-:W1:Y:S01]  /*00e0*/  LDCU.64 UR6, c[0x0][0x388] ;  /* 0x00007100ff0677ac */ /* 0x000e620008000a00 */
[----:B------:R-:W-:Y:S01]  /*00f0*/  BSSY.RECONVERGENT B1, `(.L_x_903) ;  /* 0x000000f000017945 */ /* 0x000fe20003800200 */
[----:B------:R-:W-:Y:S02]  /*0100*/  CS2R R6, SRZ ;  /* 0x0000000000067805 */ /* 0x000fe4000001ff00 */
[----:B------:R-:W-:Y:S01]  /*0110*/  CS2R R2, SRZ ;  /* 0x0000000000027805 */ /* 0x000fe2000001ff00 */
[----:B------:R-:W2:Y:S01]  /*0120*/  LDCU.64 UR8, c[0x0][0x388] ;  /* 0x00007100ff0877ac */ /* 0x000ea20008000a00 */
[----:B0-----:R-:W-:Y:S01]  /*0130*/  ISETP.GE.AND P0, PT, R4, R5, PT ;  /* 0x000000050400720c */ /* 0x001fe20003f06270 */
[----:B------:R-:W-:-:S12]  /*0140*/  IMAD.MOV.U32 R9, RZ, RZ, R4 ;  /* 0x000000ffff097224 */ /* 0x000fd800078e0004 */
[----:B-12---:R-:W-:Y:S05]  /*0150*/  @P0 BRA `(.L_x_904) ;  /* 0x0000000000200947 */ /* 0x006fea0003800000 */
[----:B------:R-:W0:Y:S01]  /*0160*/  LDC.64 R2, c[0x0][0x380] ;  /* 0x0000e000ff027b82 */ /* 0x000e220000000a00 */
[----:B------:R-:W-:Y:S01]  /*0170*/  IMAD.IADD R13, R8, 0x1, R4 ;  /* 0x00000001080d7824 */ /* 0x000fe200078e0204 */
[----:B------:R-:W1:Y:S03]  /*0180*/  LDCU.64 UR4, c[0x0][0x388] ;  /* 0x00007100ff0477ac */ /* 0x000e660008000a00 */
[----:B0-----:R-:W-:-:S06]  /*0190*/  IMAD.WIDE R2, R13, 0x8, R2 ;  /* 0x000000080d027825 */ /* 0x001fcc00078e0202 */
[----:B------:R-:W5:Y:S01]  /*01a0*/  LDG.E.64 R2, desc[UR10][R2.64] ;  /* 0x0000000a02027981 */ /* 0x000f62000c1e1b00 */
[----:B-1----:R-:W-:Y:S01]  /*01b0*/  IADD3 R7, P0, PT, R13, UR4, RZ ;  /* 0x000000040d077c10 */ /* 0x002fe2000ff1e0ff */
[----:B------:R-:W-:-:S03]  /*01c0*/  VIADD R9, R4, 0x100 ;  /* 0x0000010004097836 */ /* 0x000fc60000000000 */
[----:B------:R-:W-:-:S09]  /*01d0*/  LEA.HI.X.SX32 R6, R13, UR5, 0x1, P0 ;  /* 0x000000050d067c11 */ /* 0x000fd200080f0eff */
.L_x_904:
[----:B------:R-:W-:Y:S05]  /*01e0*/  BSYNC.RECONVERGENT B1 ;  /* 0x0000000000017941 */ /* 0x000fea0003800200 */
.L_x_903:
        /* <DEDUP_REMOVED lines=9> */
[----:B------:R-:W0:Y:S01]  /*0280*/  LDC.64 R10, c[0x0][0x380] ;  /* 0x0000e000ff0a7b82 */ /* 0x000e220000000a00 */
[----:B------:R-:W-:Y:S01]  /*0290*/  LEA.HI R12, R20, 0x1, RZ, 0x18 ;  /* 0x00000001140c7811 */ /* 0x000fe200078fc0ff */
[----:B------:R-:W-:-:S03]  /*02a0*/  IMAD.IADD R15, R8, 0x1, R9 ;  /* 0x00000001080f7824 */ /* 0x000fc600078e0209 */
[----:B------:R-:W-:-:S05]  /*02b0*/  LOP3.LUT R12, R12, 0x3, RZ, 0xc0, !PT ;  /* 0x000000030c0c7812 */ /* 0x000fca00078ec0ff */
[----:B------:R-:W-:-:S07]  /*02c0*/  IMAD.MOV R14, RZ, RZ, -R12 ;  /* 0x000000ffff0e7224 */ /* 0x000fce00078e0a0c */
.L_x_911:
[----:B0-----:R-:W-:-:S06]  /*02d0*/  IMAD.WIDE R12, R15, 0x8, R10 ;  /* 0x000000080f0c7825 */ /* 0x001fcc00078e020a */
[----:B------:R-:W2:Y:S01]  /*02e0*/  LDG.E.64 R12, desc[UR10][R12.64] ;  /* 0x0000000a0c0c7981 */ /* 0x000ea2000c1e1b00 */
[----:B------:R-:W-:Y:S01]  /*02f0*/  VIADD R14, R14, 0x1 ;  /* 0x000000010e0e7836 */ /* 0x000fe20000000000 */
[C---:B------:R-:W-:Y:S01]  /*0300*/  IADD3 R21, P1, PT, R15.reuse, UR6, RZ ;  /* 0x000000060f157c10 */ /* 0x040fe2000ff3e0ff */
[----:B------:R-:W-:Y:S03]  /*0310*/  BSSY.RECONVERGENT B3, `(.L_x_909) ;  /* 0x0000017000037945 */ /* 0x000fe60003800200 */
[----:B------:R-:W-:Y:S02]  /*0320*/  ISETP.NE.AND P2, PT, R14, RZ, PT ;  /* 0x000000ff0e00720c */ /* 0x000fe40003f45270 */
[----:B------:R-:W-:Y:S01]  /*0330*/  LEA.HI.X.SX32 R23, R15, UR7, 0x1, P1 ;  /* 0x000000070f177c11 */ /* 0x000fe200088f0eff */
        /* <DEDUP_REMOVED lines=20> */
.L_x_910:
[----:B------:R-:W-:Y:S05]  /*0480*/  BSYNC.RECONVERGENT B3 ;  /* 0x0000000000037941 */ /* 0x000fea0003800200 */
.L_x_909:
[----:B------:R-:W-:Y:S02]  /*0490*/  VIADD R9, R9, 0x100 ;  /* 0x0000010009097836 */ /* 0x000fe40000000000 */
[----:B------:R-:W-:Y:S01]  /*04a0*/  VIADD R15, R15, 0x100 ;  /* 0x000001000f0f7836 */ /* 0x000fe20000000000 */
[----:B------:R-:W-:Y:S06]  /*04b0*/  @P2 BRA `(.L_x_911) ;  /* 0xfffffffc00842947 */ /* 0x000fec000383ffff */
.L_x_908:
[----:B------:R-:W-:Y:S05]  /*04c0*/  BSYNC.RECONVERGENT B2 ;  /* 0x0000000000027941 */ /* 0x000fea0003800200 */
.L_x_907:
[----:B------:R-:W-:-:S13]  /*04d0*/  ISETP.GE.U32.AND P0, PT, R20, 0x300, PT ;  /* 0x000003001400780c */ /* 0x000fda0003f06070 */
[----:B------:R-:W-:Y:S05]  /*04e0*/  @!P0 BRA `(.L_x_906) ;  /* 0x0000000400cc8947 */ /* 0x000fea0003800000 */
[----:B------:R-:W0:Y:S01]  /*04f0*/  LDC.64 R10, c[0x0][0x380] ;  /* 0x0000e000ff0a7b82 */ /* 0x000e220000000a00 */
[----:B------:R-:W-:-:S04]  /*0500*/  IMAD.IADD R23, R8, 0x1, R9 ;  /* 0x0000000108177824 */ /* 0x000fc800078e0209 */
[C---:B------:R-:W-:Y:S02]  /*0510*/  VIADD R27, R23.reuse, 0x100 ;  /* 0x00000100171b7836 */ /* 0x040fe40000000000 */
[C---:B------:R-:W-:Y:S02]  /*0520*/  VIADD R26, R23.reuse, 0x200 ;  /* 0x00000200171a7836 */ /* 0x040fe40000000000 */
[----:B------:R-:W-:Y:S01]  /*0530*/  VIADD R22, R23, 0x300 ;  /* 0x0000030017167836 */ /* 0x000fe20000000000 */
[----:B0-----:R-:W-:-:S05]  /*0540*/  IADD3 R10, P0, PT, R10, 0x1000, RZ ;  /* 0x000010000a0a7810 */ /* 0x001fca0007f1e0ff */
[----:B------:R-:W-:-:S08]  /*0550*/  IMAD.X R11, RZ, RZ, R11, P0 ;  /* 0x000000ffff0b7224 */ /* 0x000fd000000e060b */
.L_x_920:
[----:B------:R-:W-:-:S05]  /*0560*/  IMAD.WIDE R24, R23, 0x8, R10 ;  /* 0x0000000817187825 */ /* 0x000fca00078e020a */
[----:B------:R-:W2:Y:S04]  /*0570*/  LDG.E.64 R20, desc[UR10][R24.64+-0x1000] ;  /* 0xfff0000a18147981 */ /* 0x000ea8000c1e1b00 */
[----:B-----5:R0:W5:Y:S04]  /*0580*/  LDG.E.64 R16, desc[UR10][R24.64+-0x800] ;  /* 0xfff8000a18107981 */ /* 0x020168000c1e1b00 */
[----:B------:R0:W5:Y:S04]  /*0590*/  LDG.E.64 R14, desc[UR10][R24.64] ;  /* 0x0000000a180e7981 */ /* 0x000168000c1e1b00 */
[----:B------:R0:W5:Y:S01]  /*05a0*/  LDG.E.64 R12, desc[UR10][R24.64+0x800] ;  /* 0x0008000a180c7981 */ /* 0x000162000c1e1b00 */
[----:B------:R-:W-:Y:S01]  /*05b0*/  IADD3 R30, P1, PT, R23, UR8, RZ ;  /* 0x00000008171e7c10 */ /* 0x000fe2000ff3e0ff */
[----:B------:R-:W-:Y:S01]  /*05c0*/  BSSY.RECONVERGENT B2, `(.L_x_912) ;  /* 0x0000016000027945 */ /* 0x000fe20003800200 */
[----:B------:R-:W-:-:S02]  /*05d0*/  IMAD.MOV.U32 R8, RZ, RZ, R7 ;  /* 0x000000ffff087224 */ /* 0x000fc400078e0007 */
[----:B------:R-:W-:Y:S01]  /*05e0*/  IMAD.MOV.U32 R28, RZ, RZ, R6 ;  /* 0x000000ffff1c7224 */ /* 0x000fe200078e0006 */
[----:B------:R-:W-:Y:S01]  /*05f0*/  LEA.HI.X.SX32 R29, R23, UR9, 0x1, P1 ;  /* 0x00000009171d7c11 */ /* 0x000fe200088f0eff */
        /* <DEDUP_REMOVED lines=18> */
.L_x_913:
[----:B------:R-:W-:Y:S05]  /*0720*/  BSYNC.RECONVERGENT B2 ;  /* 0x0000000000027941 */ /* 0x000fea0003800200 */
.L_x_912:
[----:B-----5:R-:W-:Y:S01]  /*0730*/  DSETP.GEU.AND P0, PT, R18, R16, PT ;  /* 0x000000101200722a */ /* 0x020fe20003f0e000 */
[C---:B------:R-:W-:Y:S01]  /*0740*/  IADD3 R21, P1, PT, R27.reuse, UR8, RZ ;  /* 0x000000081b157c10 */ /* 0x040fe2000ff3e0ff */
[----:B------:R-:W-:Y:S01]  /*0750*/  BSSY.RECONVERGENT B2, `(.L_x_914) ;  /* 0x0000015000027945 */ /* 0x000fe20003800200 */
[----:B------:R-:W-:Y:S02]  /*0760*/  IMAD.MOV.U32 R6, RZ, RZ, R8 ;  /* 0x000000ffff067224 */ /* 0x000fe400078e0008 */
[----:B------:R-:W-:Y:S01]  /*0770*/  LEA.HI.X.SX32 R25, R27, UR9, 0x1, P1 ;  /* 0x000000091b197c11 */ /* 0x000fe200088f0eff */
        /* <DEDUP_REMOVED lines=18> */
.L_x_915:
[----:B------:R-:W-:Y:S05]  /*08a0*/  BSYNC.RECONVERGENT B2 ;  /* 0x0000000000027941 */ /* 0x000fea0003800200 */
.L_x_914:
[----:B------:R-:W-:Y:S01]  /*08b0*/  DSETP.GEU.AND P0, PT, R2, R14, PT ;  /* 0x0000000e0200722a */ /* 0x000fe20003f0e000 */
[----:B------:R-:W-:Y:S01]  /*08c0*/  IADD3 R19, P1, PT, R26, UR8, RZ ;  /* 0x000000081a137c10 */ /* 0x000fe2000ff3e0ff */
[----:B------:R-:W-:Y:S01]  /*08d0*/  BSSY.RECONVERGENT B2, `(.L_x_916) ;  /* 0x0000016000027945 */ /* 0x000fe20003800200 */
[----:B------:R-:W-:Y:S01]  /*08e0*/  IADD3 R21, P2, PT, R22, UR8, RZ ;  /* 0x0000000816157c10 */ /* 0x000fe2000ff5e0ff */
[----:B------:R-:W-:Y:S01]  /*08f0*/  IMAD.MOV.U32 R8, RZ, RZ, R6 ;  /* 0x000000ffff087224 */ /* 0x000fe200078e0006 */
        /* <DEDUP_REMOVED lines=19> */
.L_x_917:
[----:B------:R-:W-:Y:S05]  /*0a30*/  BSYNC.RECONVERGENT B2 ;  /* 0x0000000000027941 */ /* 0x000fea0003800200 */
.L_x_916:
[----:B------:R-:W-:Y:S01]  /*0a40*/  DSETP.GEU.AND P0, PT, R16, R12, PT ;  /* 0x0000000c1000722a */ /* 0x000fe20003f0e000 */
[----:B------:R-:W-:Y:S01]  /*0a50*/  BSSY.RECONVERGENT B2, `(.L_x_918) ;  /* 0x0000015000027945 */ /* 0x000fe20003800200 */
[----:B------:R-:W-:Y:S01]  /*0a60*/  LEA.HI.X.SX32 R15, R22, UR9, 0x1, P2 ;  /* 0x00000009160f7c11 */ /* 0x000fe200090f0eff */
        /* <DEDUP_REMOVED lines=19> */
.L_x_919:
[----:B------:R-:W-:Y:S05]  /*0ba0*/  BSYNC.RECONVERGENT B2 ;  /* 0x0000000000027941 */ /* 0x000fea0003800200 */
.L_x_918:
[----:B------:R-:W-:Y:S02]  /*0bb0*/  VIADD R9, R9, 0x400 ;  /* 0x0000040009097836 */ /* 0x000fe40000000000 */
[----:B------:R-:W-:Y:S02]  /*0bc0*/  VIADD R27, R27, 0x400 ;  /* 0x000004001b1b7836 */ /* 0x000fe40000000000 */
[----:B------:R-:W-:Y:S01]  /*0bd0*/  VIADD R26, R26, 0x400 ;  /* 0x000004001a1a7836 */ /* 0x000fe20000000000 */
[----:B------:R-:W-:Y:S01]  /*0be0*/  ISETP.GE.AND P0, PT, R9, R5, PT ;  /* 0x000000050900720c */ /* 0x000fe20003f06270 */
[----:B------:R-:W-:Y:S02]  /*0bf0*/  VIADD R22, R22, 0x400 ;  /* 0x0000040016167836 */ /* 0x000fe40000000000 */
[----:B------:R-:W-:-:S10]  /*0c00*/  VIADD R23, R23, 0x400 ;  /* 0x0000040017177836 */ /* 0x000fd40000000000 */
[----:B------:R-:W-:Y:S05]  /*0c10*/  @!P0 BRA `(.L_x_920) ;  /* 0xfffffff800508947 */ /* 0x000fea000383ffff */
.L_x_906:
[----:B------:R-:W-:Y:S05]  /*0c20*/  BSYNC.RECONVERGENT B1 ;  /* 0x0000000000017941 */ /* 0x000fea0003800200 */
.L_x_905:
        /* <DEDUP_REMOVED lines=29> */
.L_x_923:
[----:B------:R-:W-:Y:S05]  /*0e00*/  BSYNC.RECONVERGENT B1 ;  /* 0x0000000000017941 */ /* 0x000fea0003800200 */
.L_x_922:
        /* <DEDUP_REMOVED lines=26> */
.L_x_925:
[----:B------:R-:W-:Y:S05]  /*0fb0*/  BSYNC.RECONVERGENT B1 ;  /* 0x0000000000017941 */ /* 0x000fea0003800200 */
.L_x_924:
        /* <DEDUP_REMOVED lines=26> */
.L_x_927:
[----:B------:R-:W-:Y:S05]  /*1160*/  BSYNC.RECONVERGENT B1 ;  /* 0x0000000000017941 */ /* 0x000fea0003800200 */
.L_x_926:
        /* <DEDUP_REMOVED lines=26> */
.L_x_929:
[----:B------:R-:W-:Y:S05]  /*1310*/  BSYNC.RECONVERGENT B1 ;  /* 0x0000000000017941 */ /* 0x000fea0003800200 */
.L_x_928:
        /* <DEDUP_REMOVED lines=27> */
.L_x_931:
[----:B------:R-:W-:Y:S05]  /*14d0*/  BSYNC.RECONVERGENT B1 ;  /* 0x0000000000017941 */ /* 0x000fea0003800200 */
.L_x_930:
        /* <DEDUP_REMOVED lines=10> */
.L_x_933:
[----:B------:R-:W-:Y:S05]  /*1580*/  BSYNC.RECONVERGENT B1 ;  /* 0x0000000000017941 */ /* 0x000fea0003800200 */
.L_x_932:
[----:B------:R-:W-:Y:S01]  /*1590*/  BAR.SYNC.DEFER_BLOCKING 0x0 ;  /* 0x0000000000007b1d */ /* 0x000fe20000010000 */
[----:B------:R-:W-:-:S13]  /*15a0*/  ISETP.NE.AND P1, PT, R4, RZ, PT ;  /* 0x000000ff0400720c */ /* 0x000fda0003f25270 */
[----:B------:R-:W-:Y:S05]  /*15b0*/  @P1 BRA `(.L_x_934) ;  /* 0x0000005000041947 */ /* 0x000fea0003800000 */
[----:B01----:R-:W0:Y:S01]  /*15c0*/  S2R R5, SR_CgaCtaId ;  /* 0x0000000000057919 */ /* 0x003e220000008800 */
        /* <DEDUP_REMOVED lines=27> */
.L_x_936:
[----:B------:R-:W-:Y:S05]  /*1780*/  BSYNC.RECONVERGENT B1 ;  /* 0x0000000000017941 */ /* 0x000fea0003800200 */
.L_x_935:
        /* <DEDUP_REMOVED lines=24> */
.L_x_938:
[----:B------:R-:W-:Y:S05]  /*1910*/  BSYNC.RECONVERGENT B1 ;  /* 0x0000000000017941 */ /* 0x000fea0003800200 */
.L_x_937:
        /* <DEDUP_REMOVED lines=21> */
.L_x_940:
[----:B------:R-:W-:Y:S05]  /*1a70*/  BSYNC.RECONVERGENT B1 ;  /* 0x0000000000017941 */ /* 0x000fea0003800200 */
.L_x_939:
        /* <DEDUP_REMOVED lines=21> */
.L_x_942:
[----:B------:R-:W-:Y:S05]  /*1bd0*/  BSYNC.RECONVERGENT B1 ;  /* 0x0000000000017941 */ /* 0x000fea0003800200 */
.L_x_941:
        /* <DEDUP_REMOVED lines=21> */
.L_x_944:
[----:B------:R-:W-:Y:S05]  /*1d30*/  BSYNC.RECONVERGENT B1 ;  /* 0x0000000000017941 */ /* 0x000fea0003800200 */
.L_x_943:
        /* <DEDUP_REMOVED lines=21> */
.L_x_946:
[----:B------:R-:W-:Y:S05]  /*1e90*/  BSYNC.RECONVERGENT B1 ;  /* 0x0000000000017941 */ /* 0x000fea0003800200 */
.L_x_945:
        /* <DEDUP_REMOVED lines=20> */
.L_x_921:
[----:B------:R-:W-:Y:S01]  /*1fe0*/  LOP3.LUT R8, R4, 0x3e0, RZ, 0xc0, !PT ;  /* 0x000003e004087812 */ /* 0x000fe200078ec0ff */
[----:B------:R-:W-:Y:S01]  /*1ff0*/  BSSY.RECONVERGENT B1, `(.L_x_947) ;  /* 0x0000020000017945 */ /* 0x000fe20003800200 */
[----:B------:R-:W-:Y:S02]  /*2000*/  IMAD.MOV.U32 R16, RZ, RZ, R7 ;  /* 0x000000ffff107224 */ /* 0x000fe400078e0007 */
[----:B------:R-:W-:Y:S02]  /*2010*/  IMAD.MOV.U32 R18, RZ, RZ, R6 ;  /* 0x000000ffff127224 */ /* 0x000fe400078e0006 */
[----:B------:R-:W-:Y:S01]  /*2020*/  VIADD R10, R8, 0x20 ;  /* 0x00000020080a7836 */ /* 0x000fe20000000000 */
[----:B------:R-:W-:Y:S01]  /*2030*/  LOP3.LUT R8, RZ, R8, RZ, 0x33, !PT ;  /* 0x00000008ff087212 */ /* 0x000fe200078e33ff */
[----:B-----5:R-:W-:-:S03]  /*2040*/  IMAD.MOV.U32 R11, RZ, RZ, R3 ;  /* 0x000000ffff0b7224 */ /* 0x020fc600078e0003 */
[----:B------:R-:W-:Y:S01]  /*2050*/  ISETP.GT.AND P0, PT, R10, R5, PT ;  /* 0x000000050a00720c */ /* 0x000fe20003f04270 */
[----:B------:R-:W-:Y:S02]  /*2060*/  IMAD.IADD R8, R5, 0x1, R8 ;  /* 0x0000000105087824 */ /* 0x000fe400078e0208 */
[----:B------:R-:W-:-:S03]  /*2070*/  IMAD.MOV.U32 R10, RZ, RZ, R2 ;  /* 0x000000ffff0a7224 */ /* 0x000fc600078e0002 */
        /* <DEDUP_REMOVED lines=23> */
.L_x_948:
[----:B------:R-:W-:Y:S05]  /*21f0*/  BSYNC.RECONVERGENT B1 ;  /* 0x0000000000017941 */ /* 0x000fea0003800200 */
.L_x_947:
        /* <DEDUP_REMOVED lines=27> */
.L_x_950:
[----:B------:R-:W-:Y:S05]  /*23b0*/  BSYNC.RECONVERGENT B1 ;  /* 0x0000000000017941 */ /* 0x000fea0003800200 */
.L_x_949:
        /* <DEDUP_REMOVED lines=27> */
.L_x_952:
[----:B------:R-:W-:Y:S05]  /*2570*/  BSYNC.RECONVERGENT B1 ;  /* 0x0000000000017941 */ /* 0x000fea0003800200 */
.L_x_951:
        /* <DEDUP_REMOVED lines=27> */
.L_x_954:
[----:B------:R-:W-:Y:S05]  /*2730*/  BSYNC.RECONVERGENT B1 ;  /* 0x0000000000017941 */ /* 0x000fea0003800200 */
.L_x_953:
        /* <DEDUP_REMOVED lines=28> */
.L_x_956:
[----:B------:R-:W-:Y:S05]  /*2900*/  BSYNC.RECONVERGENT B1 ;  /* 0x0000000000017941 */ /* 0x000fea0003800200 */
.L_x_955:
        /* <DEDUP_REMOVED lines=10> */
.L_x_958:
[----:B------:R-:W-:Y:S05]  /*29b0*/  BSYNC.RECONVERGENT B1 ;  /* 0x0000000000017941 */ /* 0x000fea0003800200 */
.L_x_957:
[----:B------:R-:W-:Y:S01]  /*29c0*/  BAR.SYNC.DEFER_BLOCKING 0x0 ;  /* 0x0000000000007b1d */ /* 0x000fe20000010000 */
[----:B------:R-:W-:-:S13]  /*29d0*/  ISETP.NE.AND P1, PT, R4, RZ, PT ;  /* 0x000000ff0400720c */ /* 0x000fda0003f25270 */
[----:B------:R-:W-:Y:S05]  /*29e0*/  @P1 BRA `(.L_x_934) ;  /* 0x0000003800f81947 */ /* 0x000fea0003800000 */
[----:B------:R-:W-:Y:S01]  /*29f0*/  ISETP.GE.AND P0, PT, R5, 0x21, PT ;  /* 0x000000210500780c */ /* 0x000fe20003f06270 */
[----:B------:R-:W-:Y:S02]  /*2a00*/  IMAD.MOV.U32 R13, RZ, RZ, R16 ;  /* 0x000000ffff0d7224 */ /* 0x000fe400078e0010 */
[----:B------:R-:W-:Y:S02]  /*2a10*/  IMAD.MOV.U32 R4, RZ, RZ, R17 ;  /* 0x000000ffff047224 */ /* 0x000fe400078e0011 */
[----:B------:R-:W-:Y:S02]  /*2a20*/  IMAD.MOV.U32 R6, RZ, RZ, R2 ;  /* 0x000000ffff067224 */ /* 0x000fe400078e0002 */
[----:B0-----:R-:W-:-:S06]  /*2a30*/  IMAD.MOV.U32 R7, RZ, RZ, R3 ;  /* 0x000000ffff077224 */ /* 0x001fcc00078e0003 */
        /* <DEDUP_REMOVED lines=27> */
.L_x_960:
[----:B------:R-:W-:Y:S05]  /*2bf0*/  BSYNC.RECONVERGENT B1 ;  /* 0x0000000000017941 */ /* 0x000fea0003800200 */
.L_x_959:
        /* <DEDUP_REMOVED lines=32> */
.L_x_962:
[----:B------:R-:W-:Y:S05]  /*2e00*/  BSYNC.RECONVERGENT B1 ;  /* 0x0000000000017941 */ /* 0x000fea0003800200 */
.L_x_961:
        /* <DEDUP_REMOVED lines=32> */
.L_x_964:
[----:B------:R-:W-:Y:S05]  /*3010*/  BSYNC.RECONVERGENT B1 ;  /* 0x0000000000017941 */ /* 0x000fea0003800200 */
.L_x_963:
        /* <DEDUP_REMOVED lines=32> */
.L_x_966:
[----:B------:R-:W-:Y:S05]  /*3220*/  BSYNC.RECONVERGENT B1 ;  /* 0x0000000000017941 */ /* 0x000fea0003800200 */
.L_x_965:
        /* <DEDUP_REMOVED lines=32> */
.L_x_968:
[----:B------:R-:W-:Y:S05]  /*3430*/  BSYNC.RECONVERGENT B1 ;  /* 0x0000000000017941 */ /* 0x000fea0003800200 */
.L_x_967:
        /* <DEDUP_REMOVED lines=32> */
.L_x_970:
[----:B------:R-:W-:Y:S05]  /*3640*/  BSYNC.RECONVERGENT B1 ;  /* 0x0000000000017941 */ /* 0x000fea0003800200 */
.L_x_969:
        /* <DEDUP_REMOVED lines=30> */
.L_x_902:
[----:B------:R-:W0:Y:S01]  /*3830*/  S2R R5, SR_TID.X ;  /* 0x0000000000057919 */ /* 0x000e220000002100 */
[----:B------:R-:W1:Y:S01]  /*3840*/  LDCU.128 UR12, c[0x0][0x380] ;  /* 0x00007000ff0c77ac */ /* 0x000e620008000c00 */
[----:B------:R-:W-:Y:S02]  /*3850*/  SHF.R.S32.HI R4, RZ, 0x1f, R8 ;  /* 0x0000001fff047819 */ /* 0x000fe40000011408 */
[----:B0-----:R-:W-:-:S04]  /*3860*/  IADD3 R2, P0, PT, R8, R5, RZ ;  /* 0x0000000508027210 */ /* 0x001fc80007f1e0ff */
[----:B-1----:R-:W-:Y:S01]  /*3870*/  LEA R6, P1, R2, UR12, 0x3 ;  /* 0x0000000c02067c11 */ /* 0x002fe2000f8218ff */
[----:B------:R-:W-:-:S05]  /*3880*/  IMAD.X R3, RZ, RZ, R4, P0 ;  /* 0x000000ffff037224 */ /* 0x000fca00000e0604 */
[----:B------:R-:W-:-:S05]  /*3890*/  LEA.HI.X R7, R2, UR13, R3, 0x3, P1 ;  /* 0x0000000d02077c11 */ /* 0x000fca00088f1c03 */
[----:B------:R-:W2:Y:S04]  /*38a0*/  LDG.E.64 R14, desc[UR10][R6.64] ;  /* 0x0000000a060e7981 */ /* 0x000ea8000c1e1b00 */
[----:B------:R-:W2:Y:S04]  /*38b0*/  LDG.E.64 R16, desc[UR10][R6.64+0x800] ;  /* 0x0008000a06107981 */ /* 0x000ea8000c1e1b00 */
[----:B------:R-:W3:Y:S04]  /*38c0*/  LDG.E.64 R18, desc[UR10][R6.64+0x1000] ;  /* 0x0010000a06127981 */ /* 0x000ee8000c1e1b00 */
[----:B------:R-:W4:Y:S01]  /*38d0*/  LDG.E.64 R2, desc[UR10][R6.64+0x1800] ;  /* 0x0018000a06027981 */ /* 0x000f22000c1e1b00 */
[C---:B------:R-:W-:Y:S01]  /*38e0*/  VIADD R10, R5.reuse, 0x100 ;  /* 0x00000100050a7836 */ /* 0x040fe20000000000 */
[----:B------:R-:W-:Y:S01]  /*38f0*/  UMOV UR4, URZ ;  /* 0x000000ff00047c82 */ /* 0x000fe20008000000 */
[----:B------:R-:W-:Y:S01]  /*3900*/  BSSY.RECONVERGENT B1, `(.L_x_971) ;  /* 0x0000019000017945 */ /* 0x000fe20003800200 */
[----:B------:R0:W5:Y:S02]  /*3910*/  LDG.E.64 R12, desc[UR10][R6.64+0x2000] ;  /* 0x0020000a060c7981 */ /* 0x000164000c1e1b00 */
[----:B0-----:R-:W-:Y:S01]  /*3920*/  LOP3.LUT R7, R5, 0x400, RZ, 0xfc, !PT ;  /* 0x0000040005077812 */ /* 0x001fe200078efcff */
[----:B--2---:R-:W-:-:S06]  /*3930*/  DSETP.GEU.AND P0, PT, R16, R14, PT ;  /* 0x0000000e1000722a */ /* 0x004fcc0003f0e000 */
[----:B------:R-:W-:Y:S01]  /*3940*/  FSEL R14, R16, R14, !P0 ;  /* 0x0000000e100e7208 */ /* 0x000fe20004000000 */
[----:B------:R-:W-:Y:S01]  /*3950*/  VIADD R16, R5, 0x200 ;  /* 0x0000020005107836 */ /* 0x000fe20000000000 */
[----:B------:R-:W-:Y:S02]  /*3960*/  FSEL R15, R17, R15, !P0 ;  /* 0x0000000f110f7208 */ /* 0x000fe40004000000 */
[----:B------:R-:W-:-:S04]  /*3970*/  IADD3 R17, P3, PT, R8, UR14, RZ ;  /* 0x0000000e08117c10 */ /* 0x000fc8000ff7e0ff */
[----:B---3--:R-:W-:Y:S01]  /*3980*/  DSETP.GEU.AND P1, PT, R18, R14, PT ;  /* 0x0000000e1200722a */ /* 0x008fe20003f2e000 */
[----:B------:R-:W-:-:S05]  /*3990*/  IADD3.X R4, PT, PT, R4, UR15, RZ, P3, !PT ;  /* 0x0000000f04047c10 */ /* 0x000fca0009ffe4ff */
[----:B------:R-:W-:Y:S02]  /*39a0*/  FSEL R14, R18, R14, !P1 ;  /* 0x0000000e120e7208 */ /* 0x000fe40004800000 */
[----:B------:R-:W-:-:S03]  /*39b0*/  FSEL R15, R19, R15, !P1 ;  /* 0x0000000f130f7208 */ /* 0x000fc60004800000 */
[----:B------:R-:W-:Y:S02]  /*39c0*/  IMAD.MOV.U32 R8, RZ, RZ, R14 ;  /* 0x000000ffff087224 */ /* 0x000fe400078e000e */
[----:B------:R-:W-:Y:S01]  /*39d0*/  IMAD.MOV.U32 R9, RZ, RZ, R15 ;  /* 0x000000ffff097224 */ /* 0x000fe200078e000f */
[----:B----4-:R-:W-:Y:S01]  /*39e0*/  DSETP.GEU.AND P2, PT, R14, R2, PT ;  /* 0x000000020e00722a */ /* 0x010fe20003f4e000 */
[----:B------:R-:W-:-:S05]  /*39f0*/  @P1 SEL R16, R10, R5, !P0 ;  /* 0x000000050a101207 */ /* 0x000fca0004000000 */
[----:B------:R-:W-:-:S08]  /*3a00*/  IMAD.MOV.U32 R10, RZ, RZ, R16 ;  /* 0x000000ffff0a7224 */ /* 0x000fd000078e0010 */
[----:B------:R-:W-:Y:S05]  /*3a10*/  @!P2 BRA `(.L_x_972) ;  /* 0x00000000001ca947 */ /* 0x000fea0003800000 */
[----:B------:R-:W-:Y:S01]  /*3a20*/  DSETP.GEU.AND P0, PT, R2, R14, PT ;  /* 0x0000000e0200722a */ /* 0x000fe20003f0e000 */
[----:B------:R-:W-:Y:S02]  /*3a30*/  IMAD.MOV.U32 R8, RZ, RZ, R2 ;  /* 0x000000ffff087224 */ /* 0x000fe400078e0002 */
[----:B------:R-:W-:Y:S02]  /*3a40*/  IMAD.MOV.U32 R9, RZ, RZ, R3 ;  /* 0x000000ffff097224 */ /* 0x000fe400078e0003 */
[----:B------:R-:W-:-:S09]  /*3a50*/  VIADD R10, R5, 0x300 ;  /* 0x00000300050a7836 */ /* 0x000fd20000000000 */
[----:B------:R-:W-:Y:S02]  /*3a60*/  @P0 IMAD.MOV.U32 R8, RZ, RZ, R14 ;  /* 0x000000ffff080224 */ /* 0x000fe400078e000e */
[----:B------:R-:W-:Y:S02]  /*3a70*/  @P0 IMAD.MOV.U32 R9, RZ, RZ, R15 ;  /* 0x000000ffff090224 */ /* 0x000fe400078e000f */
[----:B------:R-:W-:-:S07]  /*3a80*/  @P0 IMAD.MOV.U32 R10, RZ, RZ, R16 ;  /* 0x000000ffff0a0224 */ /* 0x000fce00078e0010 */
.L_x_972:
[----:B------:R-:W-:Y:S05]  /*3a90*/  BSYNC.RECONVERGENT B1 ;  /* 0x0000000000017941 */ /* 0x000fea0003800200 */
.L_x_971:
[----:B-----5:R-:W-:Y:S01]  /*3aa0*/  DSETP.GEU.AND P0, PT, R8, R12, PT ;  /* 0x0000000c0800722a */ /* 0x020fe20003f0e000 */
[-C--:B------:R-:W-:Y:S01]  /*3ab0*/  IADD3 R19, P3, PT, R10, R17.reuse, RZ ;  /* 0x000000110a137210 */ /* 0x080fe20007f7e0ff */
[----:B------:R-:W-:Y:S01]  /*3ac0*/  BSSY.RECONVERGENT B1, `(.L_x_973) ;  /* 0x0000018000017945 */ /* 0x000fe20003800200 */
[----:B------:R-:W-:Y:S01]  /*3ad0*/  IADD3 R14, P2, PT, R7, R17, RZ ;  /* 0x00000011070e7210 */ /* 0x000fe20007f5e0ff */
[----:B------:R-:W-:Y:S01]  /*3ae0*/  IMAD.MOV.U32 R2, RZ, RZ, R8 ;  /* 0x000000ffff027224 */ /* 0x000fe200078e0008 */
[----:B------:R-:W-:Y:S01]  /*3af0*/  IADD3.X R16, PT, PT, R4, UR4, RZ, P3, !PT ;  /* 0x0000000404107c10 */ /* 0x000fe20009ffe4ff */
[----:B------:R-:W-:Y:S01]  /*3b00*/  IMAD.MOV.U32 R3, RZ, RZ, R9 ;  /* 0x000000ffff037224 */ /* 0x000fe200078e0009 */
[----:B------:R-:W-:Y:S01]  /*3b10*/  ISETP.LE.AND P1, PT, R11, UR6, PT ;  /* 0x000000060b007c0c */ /* 0x000fe2000bf23270 */
[----:B------:R-:W-:Y:S02]  /*3b20*/  IMAD.X R15, RZ, RZ, R4, P2 ;  /* 0x000000ffff0f7224 */ /* 0x000fe400010e0604 */
[----:B------:R-:W-:-:S02]  /*3b30*/  IMAD.MOV.U32 R6, RZ, RZ, R19 ;  /* 0x000000ffff067224 */ /* 0x000fc400078e0013 */
[----:B------:R-:W-:Y:S02]  /*3b40*/  IMAD.MOV.U32 R4, RZ, RZ, R16 ;  /* 0x000000ffff047224 */ /* 0x000fe400078e0010 */
[----:B------:R-:W-:Y:S06]  /*3b50*/  @!P0 BRA `(.L_x_974) ;  /* 0x0000000000388947 */ /* 0x000fec0003800000 */
        /* <DEDUP_REMOVED lines=14> */
.L_x_974:
[----:B------:R-:W-:Y:S05]  /*3c40*/  BSYNC.RECONVERGENT B1 ;  /* 0x0000000000017941 */ /* 0x000fea0003800200 */
.L_x_973:
        /* <DEDUP_REMOVED lines=12> */
[----:B------:R-:W-:-:S05]  /*3d10*/  IMAD.MOV.U32 R13, RZ, RZ, 0x500 ;  /* 0x00000500ff0d7424 */ /* 0x000fca00078e00ff */
[----:B------:R-:W2:Y:S01]  /*3d20*/  ATOMG.E.ADD.STRONG.GPU PT, R7, desc[UR10][R8.64], R13 ;  /* 0x8000000d080779a8 */ /* 0x000ea200081ef10a */
[----:B------:R-:W0:Y:S01]  /*3d30*/  S2UR UR5, SR_CgaCtaId ;  /* 0x00000000000579c3 */ /* 0x000e220000008800 */
[----:B------:R-:W-:Y:S02]  /*3d40*/  UMOV UR4, 0x400 ;  /* 0x0000040000047882 */ /* 0x000fe40000000000 */
[----:B0-----:R-:W-:Y:S01]  /*3d50*/  ULEA UR4, UR5, UR4, 0x18 ;  /* 0x0000000405047291 */ /* 0x001fe2000f8ec0ff */
[----:B--2---:R-:W-:-:S08]  /*3d60*/  VIADD R7, R7, UR6 ;  /* 0x0000000607077c36 */ /* 0x004fd00008000000 */
[----:B------:R0:W-:Y:S03]  /*3d70*/  STS [UR4+0x98], R7 ;  /* 0x00009807ff007988 */ /* 0x0001e60008000804 */
.L_x_977:
[----:B------:R-:W-:Y:S05]  /*3d80*/  BSYNC.RECONVERGENT B1 ;  /* 0x0000000000017941 */ /* 0x000fea0003800200 */
.L_x_976:
[----:B------:R-:W1:Y:S08]  /*3d90*/  S2UR UR5, SR_CgaCtaId ;  /* 0x00000000000579c3 */ /* 0x000e700000008800 */
[----:B------:R-:W-:Y:S06]  /*3da0*/  BAR.SYNC.DEFER_BLOCKING 0x0 ;  /* 0x0000000000007b1d */ /* 0x000fec0000010000 */
[----:B------:R-:W-:Y:S01]  /*3db0*/  UMOV UR4, 0x400 ;  /* 0x0000040000047882 */ /* 0x000fe20000000000 */
[----:B------:R-:W2:Y:S01]  /*3dc0*/  LDCU UR7, c[0x0][0x398] ;  /* 0x00007300ff0777ac */ /* 0x000ea20008000800 */
[----:B-1----:R-:W-:-:S06]  /*3dd0*/  ULEA UR4, UR5, UR4, 0x18 ;  /* 0x0000000405047291 */ /* 0x002fcc000f8ec0ff */
[----:B0-----:R-:W-:-:S05]  /*3de0*/  IMAD.U32 R7, RZ, RZ, UR4 ;  /* 0x00000004ff077e24 */ /* 0x001fca000f8e00ff */
[----:B------:R-:W0:Y:S02]  /*3df0*/  LDS R22, [R7+0x98] ;  /* 0x0000980007167984 */ /* 0x000e240000000800 */
[----:B0-----:R-:W-:-:S05]  /*3e00*/  VIADD R10, R22, 0x500 ;  /* 0x00000500160a7836 */ /* 0x001fca0000000000 */
[----:B------:R-:W-:-:S13]  /*3e10*/  ISETP.GT.AND P0, PT, R10, R11, PT ;  /* 0x0000000b0a00720c */ /* 0x000fda0003f04270 */
[----:B--2---:R-:W-:Y:S05]  /*3e20*/  @P0 BRA `(.L_x_978) ;  /* 0x00000008005c0947 */ /* 0x004fea0003800000 */
[----:B------:R-:W-:Y:S01]  /*3e30*/  BSSY.RECONVERGENT B1, `(.L_x_978) ;  /* 0x0000096000017945 */ /* 0x000fe20003800200 */
.L_x_991:
[----:B------:R-:W0:Y:S01]  /*3e40*/  LDC.64 R28, c[0x0][0x380] ;  /* 0x0000e000ff1c7b82 */ /* 0x000e220000000a00 */
[----:B------:R-:W-:Y:S02]  /*3e50*/  IADD3 R23, P0, PT, R5, R22, RZ ;  /* 0x0000001605177210 */ /* 0x000fe40007f1e0ff */
[----:B------:R-:W-:-:S05]  /*3e60*/  SHF.R.S32.HI R26, RZ, 0x1f, R22 ;  /* 0x0000001fff1a7819 */ /* 0x000fca0000011416 */
[----:B------:R-:W-:Y:S01]  /*3e70*/  IMAD.X R34, RZ, RZ, R26, P0 ;  /* 0x000000ffff227224 */ /* 0x000fe200000e061a */
[----:B------:R-:W1:Y:S01]  /*3e80*/  LDC.64 R10, c[0x0][0x388] ;  /* 0x0000e200ff0a7b82 */ /* 0x000e620000000a00 */
[----:B0-----:R-:W-:-:S04]  /*3e90*/  LEA R28, P0, R23, R28, 0x3 ;  /* 0x0000001c171c7211 */ /* 0x001fc800078018ff */
[----:B------:R-:W-:-:S05]  /*3ea0*/  LEA.HI.X R29, R23, R29, R34, 0x3, P0 ;  /* 0x0000001d171d7211 */ /* 0x000fca00000f1c22 */
[----:B------:R-:W2:Y:S04]  /*3eb0*/  LDG.E.64 R24, desc[UR10][R28.64] ;  /* 0x0000000a1c187981 */ /* 0x000ea8000c1e1b00 */
[----:B------:R0:W5:Y:S04]  /*3ec0*/  LDG.E.64 R20, desc[UR10][R28.64+0x800] ;  /* 0x0008000a1c147981 */ /* 0x000168000c1e1b00 */
[----:B------:R0:W5:Y:S04]  /*3ed0*/  LDG.E.64 R16, desc[UR10][R28.64+0x1000] ;  /* 0x0010000a1c107981 */ /* 0x000168000c1e1b00 */
[----:B------:R0:W5:Y:S04]  /*3ee0*/  LDG.E.64 R14, desc[UR10][R28.64+0x1800] ;  /* 0x0018000a1c0e7981 */ /* 0x000168000c1e1b00 */
[----:B------:R0:W5:Y:S01]  /*3ef0*/  LDG.E.64 R12, desc[UR10][R28.64+0x2000] ;  /* 0x0020000a1c0c7981 */ /* 0x000162000c1e1b00 */
[----:B-1----:R-:W-:Y:S01]  /*3f00*/  IADD3 R23, P1, PT, R23, R10, RZ ;  /* 0x0000000a17177210 */ /* 0x002fe20007f3e0ff */
[----:B------:R-:W-:Y:S01]  /*3f10*/  BSSY.RECONVERGENT B2, `(.L_x_979) ;  /* 0x0000016000027945 */ /* 0x000fe20003800200 */
[----:B------:R-:W-:-:S02]  /*3f20*/  IMAD.MOV.U32 R30, RZ, RZ, R6 ;  /* 0x000000ffff1e7224 */ /* 0x000fc400078e0006 */
[----:B------:R-:W-:Y:S02]  /*3f30*/  IMAD.MOV.U32 R32, RZ, RZ, R4 ;  /* 0x000000ffff207224 */ /* 0x000fe400078e0004 */
        /* <DEDUP_REMOVED lines=19> */
.L_x_980:
[----:B------:R-:W-:Y:S05]  /*4070*/  BSYNC.RECONVERGENT B2 ;  /* 0x0000000000027941 */ /* 0x000fea0003800200 */
.L_x_979:
        /* <DEDUP_REMOVED lines=8> */
[----:B------:R-:W-:Y:S01]  /*4100*/  IADD3 R2, P1, P2, R5, R10, R22 ;  /* 0x0000000a05027210 */ /* 0x000fe20007a3e016 */
[----:B------:R-:W-:Y:S02]  /*4110*/  IMAD.MOV.U32 R24, RZ, RZ, R20 ;  /* 0x000000ffff187224 */ /* 0x000fe400078e0014 */
[----:B------:R-:W-:Y:S01]  /*4120*/  IMAD.MOV.U32 R25, RZ, RZ, R21 ;  /* 0x000000ffff197224 */ /* 0x000fe200078e0015 */
[----:B------:R-:W-:Y:S02]  /*4130*/  IADD3 R29, P3, PT, R2, 0x100, RZ ;  /* 0x00000100021d7810 */ /* 0x000fe40007f7e0ff */
[----:B------:R-:W-:-:S05]  /*4140*/  IADD3.X R2, PT, PT, RZ, R11, R26, P1, P2 ;  /* 0x0000000bff027210 */ /* 0x000fca0000fe441a */
[----:B------:R-:W-:Y:S02]  /*4150*/  IMAD.X R31, RZ, RZ, R2, P3 ;  /* 0x000000ffff1f7224 */ /* 0x000fe400018e0602 */
        /* <DEDUP_REMOVED lines=9> */
.L_x_982:
[----:B------:R-:W-:Y:S05]  /*41f0*/  BSYNC.RECONVERGENT B2 ;  /* 0x0000000000027941 */ /* 0x000fea0003800200 */
.L_x_981:
        /* <DEDUP_REMOVED lines=23> */
.L_x_984:
[----:B------:R-:W-:Y:S05]  /*4370*/  BSYNC.RECONVERGENT B2 ;  /* 0x0000000000027941 */ /* 0x000fea0003800200 */
.L_x_983:
        /* <DEDUP_REMOVED lines=23> */
.L_x_986:
[----:B------:R-:W-:Y:S05]  /*44f0*/  BSYNC.RECONVERGENT B2 ;  /* 0x0000000000027941 */ /* 0x000fea0003800200 */
.L_x_985:
        /* <DEDUP_REMOVED lines=21> */
.L_x_988:
[----:B------:R-:W-:Y:S05]  /*4650*/  BSYNC.RECONVERGENT B2 ;  /* 0x0000000000027941 */ /* 0x000fea0003800200 */
.L_x_987:
[----:B------:R-:W-:Y:S01]  /*4660*/  BAR.SYNC.DEFER_BLOCKING 0x0 ;  /* 0x0000000000007b1d */ /* 0x000fe20000010000 */
[----:B------:R-:W-:-:S05]  /*4670*/  ISETP.NE.AND P0, PT, R5, RZ, PT ;  /* 0x000000ff0500720c */ /* 0x000fca0003f05270 */
[----:B------:R-:W-:Y:S08]  /*4680*/  BSSY.RECONVERGENT B2, `(.L_x_989) ;  /* 0x000000a000027945 */ /* 0x000ff00003800200 */
[----:B------:R-:W-:Y:S05]  /*4690*/  @P0 BRA `(.L_x_990) ;  /* 0x0000000000200947 */ /* 0x000fea0003800000 */
[----:B------:R-:W-:-:S05]  /*46a0*/  IMAD.MOV.U32 R11, RZ, RZ, 0x500 ;  /* 0x00000500ff0b7424 */ /* 0x000fca00078e00ff */
[----:B------:R-:W2:Y:S01]  /*46b0*/  ATOMG.E.ADD.STRONG.GPU PT, R7, desc[UR10][R8.64], R11 ;  /* 0x8000000b080779a8 */ /* 0x000ea200081ef10a */
[----:B------:R-:W0:Y:S01]  /*46c0*/  S2UR UR5, SR_CgaCtaId ;  /* 0x00000000000579c3 */ /* 0x000e220000008800 */
[----:B------:R-:W-:Y:S02]  /*46d0*/  UMOV UR4, 0x400 ;  /* 0x0000040000047882 */ /* 0x000fe40000000000 */
[----:B0-----:R-:W-:Y:S01]  /*46e0*/  ULEA UR4, UR5, UR4, 0x18 ;  /* 0x0000000405047291 */ /* 0x001fe2000f8ec0ff */
[----:B--2---:R-:W-:-:S05]  /*46f0*/  VIADD R10, R7, UR6 ;  /* 0x00000006070a7c36 */ /* 0x004fca0008000000 */
[----:B------:R-:W-:-:S05]  /*4700*/  IMAD.U32 R7, RZ, RZ, UR4 ;  /* 0x00000004ff077e24 */ /* 0x000fca000f8e00ff */
[----:B------:R0:W-:Y:S02]  /*4710*/  STS [R7+0x98], R10 ;  /* 0x0000980a07007388 */ /* 0x0001e40000000800 */
.L_x_990:
[----:B------:R-:W-:Y:S05]  /*4720*/  BSYNC.RECONVERGENT B2 ;  /* 0x0000000000027941 */ /* 0x000fea0003800200 */
.L_x_989:
[----:B------:R-:W-:Y:S01]  /*4730*/  BAR.SYNC.DEFER_BLOCKING 0x0 ;  /* 0x0000000000007b1d */ /* 0x000fe20000010000 */
[----:B------:R-:W-:-:S05]  /*4740*/  IMAD.U32 R11, RZ, RZ, UR7 ;  /* 0x00000007ff0b7e24 */ /* 0x000fca000f8e00ff */
[----:B------:R-:W0:Y:S02]  /*4750*/  LDS R22, [R7+0x98] ;  /* 0x0000980007167984 */ /* 0x000e240000000800 */
[----:B0-----:R-:W-:-:S05]  /*4760*/  VIADD R10, R22, 0x500 ;  /* 0x00000500160a7836 */ /* 0x001fca0000000000 */
[----:B------:R-:W-:-:S13]  /*4770*/  ISETP.GT.AND P0, PT, R10, R11, PT ;  /* 0x0000000b0a00720c */ /* 0x000fda0003f04270 */
[----:B------:R-:W-:Y:S05]  /*4780*/  @!P0 BRA `(.L_x_991) ;  /* 0xfffffff400ac8947 */ /* 0x000fea000383ffff */
[----:B------:R-:W-:Y:S05]  /*4790*/  BSYNC.RECONVERGENT B1 ;  /* 0x0000000000017941 */ /* 0x000fea0003800200 */
.L_x_978:
[----:B------:R-:W-:Y:S01]  /*47a0*/  ISETP.GE.AND P0, PT, R22, R11, PT ;  /* 0x0000000b1600720c */ /* 0x000fe20003f06270 */
[----:B------:R-:W0:Y:S01]  /*47b0*/  LDCU.64 UR6, c[0x0][0x388] ;  /* 0x00007100ff0677ac */ /* 0x000e220008000a00 */
[----:B------:R-:W-:Y:S01]  /*47c0*/  BSSY.RECONVERGENT B1, `(.L_x_975) ;  /* 0x00000a8000017945 */ /* 0x000fe20003800200 */
[----:B------:R-:W1:Y:S10]  /*47d0*/  LDCU.64 UR4, c[0x0][0x388] ;  /* 0x00007100ff0477ac */ /* 0x000e740008000a00 */
        /* <DEDUP_REMOVED lines=11> */
[----:B------:R-:W2:Y:S01]  /*4890*/  LDC.64 R10, c[0x0][0x380] ;  /* 0x0000e000ff0a7b82 */ /* 0x000ea20000000a00 */
[----:B------:R-:W-:Y:S01]  /*48a0*/  LEA.HI R7, R18, 0x1, RZ, 0x18 ;  /* 0x0000000112077811 */ /* 0x000fe200078fc0ff */
[----:B------:R-:W-:-:S03]  /*48b0*/  IMAD.IADD R15, R5, 0x1, R22 ;  /* 0x00000001050f7824 */ /* 0x000fc600078e0216 */
[----:B------:R-:W-:Y:S01]  /*48c0*/  LOP3.LUT R9, R7, 0x3, RZ, 0xc0, !PT ;  /* 0x0000000307097812 */ /* 0x000fe200078ec0ff */
[----:B------:R-:W-:-:S04]  /*48d0*/  IMAD.MOV.U32 R7, RZ, RZ, R5 ;  /* 0x000000ffff077224 */ /* 0x000fc800078e0005 */
[----:B------:R-:W-:-:S07]  /*48e0*/  IMAD.MOV R9, RZ, RZ, -R9 ;  /* 0x000000ffff097224 */ /* 0x000fce00078e0a09 */
.L_x_997:
[----:B--2---:R-:W-:-:S06]  /*48f0*/  IMAD.WIDE R12, R15, 0x8, R10 ;  /* 0x000000080f0c7825 */ /* 0x004fcc00078e020a */
[----:B------:R-:W2:Y:S01]  /*4900*/  LDG.E.64 R12, desc[UR10][R12.64] ;  /* 0x0000000a0c0c7981 */ /* 0x000ea2000c1e1b00 */
[----:B------:R-:W-:Y:S01]  /*4910*/  VIADD R9, R9, 0x1 ;  /* 0x0000000109097836 */ /* 0x000fe20000000000 */
[----:B-1----:R-:W-:Y:S01]  /*4920*/  IADD3 R21, P1, PT, R15, UR4, RZ ;  /* 0x000000040f157c10 */ /* 0x002fe2000ff3e0ff */
[----:B------:R-:W-:Y:S03]  /*4930*/  BSSY.RECONVERGENT B3, `(.L_x_995) ;  /* 0x0000017000037945 */ /* 0x000fe60003800200 */
[----:B------:R-:W-:Y:S02]  /*4940*/  ISETP.NE.AND P2, PT, R9, RZ, PT ;  /* 0x000000ff0900720c */ /* 0x000fe40003f45270 */
[----:B------:R-:W-:Y:S01]  /*4950*/  LEA.HI.X.SX32 R23, R15, UR5, 0x1, P1 ;  /* 0x000000050f177c11 */ /* 0x000fe200088f0eff */
        /* <DEDUP_REMOVED lines=20> */
.L_x_996:
[----:B0-----:R-:W-:Y:S05]  /*4aa0*/  BSYNC.RECONVERGENT B3 ;  /* 0x0000000000037941 */ /* 0x001fea0003800200 */
.L_x_995:
[----:B------:R-:W-:Y:S02]  /*4ab0*/  VIADD R7, R7, 0x100 ;  /* 0x0000010007077836 */ /* 0x000fe40000000000 */
[----:B------:R-:W-:Y:S01]  /*4ac0*/  VIADD R15, R15, 0x100 ;  /* 0x000001000f0f7836 */ /* 0x000fe20000000000 */
[----:B------:R-:W-:Y:S06]  /*4ad0*/  @P2 BRA `(.L_x_997) ;  /* 0xfffffffc00842947 */ /* 0x000fec000383ffff */
.L_x_994:
[----:B01----:R-:W-:Y:S05]  /*4ae0*/  BSYNC.RECONVERGENT B2 ;  /* 0x0000000000027941 */ /* 0x003fea0003800200 */
.L_x_993:
        /* <DEDUP_REMOVED lines=9> */
.L_x_1006:
[----:B------:R-:W-:-:S05]  /*4b80*/  IMAD.WIDE R22, R9, 0x8, R10 ;  /* 0x0000000809167825 */ /* 0x000fca00078e020a */
[----:B------:R-:W2:Y:S04]  /*4b90*/  LDG.E.64 R20, desc[UR10][R22.64+-0x1000] ;  /* 0xfff0000a16147981 */ /* 0x000ea8000c1e1b00 */
[----:B------:R0:W5:Y:S04]  /*4ba0*/  LDG.E.64 R16, desc[UR10][R22.64+-0x800] ;  /* 0xfff8000a16107981 */ /* 0x000168000c1e1b00 */
        /* <DEDUP_REMOVED lines=25> */
.L_x_999:
[----:B------:R-:W-:Y:S05]  /*4d40*/  BSYNC.RECONVERGENT B2 ;  /* 0x0000000000027941 */ /* 0x000fea0003800200 */
.L_x_998:
        /* <DEDUP_REMOVED lines=23> */
.L_x_1001:
[----:B------:R-:W-:Y:S05]  /*4ec0*/  BSYNC.RECONVERGENT B2 ;  /* 0x0000000000027941 */ /* 0x000fea0003800200 */
.L_x_1000:
[----:B------:R-:W-:Y:S01]  /*4ed0*/  DSETP.GEU.AND P0, PT, R2, R14, PT ;  /* 0x0000000e0200722a */ /* 0x000fe20003f0e000 */
[C---:B------:R-:W-:Y:S01]  /*4ee0*/  IADD3 R21, P1, PT, R26.reuse, UR6, RZ ;  /* 0x000000061a157c10 */ /* 0x040fe2000ff3e0ff */
        /* <DEDUP_REMOVED lines=22> */
.L_x_1003:
[----:B------:R-:W-:Y:S05]  /*5050*/  BSYNC.RECONVERGENT B2 ;  /* 0x0000000000027941 */ /* 0x000fea0003800200 */
.L_x_1002:
        /* <DEDUP_REMOVED lines=22> */
.L_x_1005:
[----:B------:R-:W-:Y:S05]  /*51c0*/  BSYNC.RECONVERGENT B2 ;  /* 0x0000000000027941 */ /* 0x000fea0003800200 */
.L_x_1004:
[----:B------:R-:W-:Y:S02]  /*51d0*/  VIADD R7, R7, 0x400 ;  /* 0x0000040007077836 */ /* 0x000fe40000000000 */
[----:B------:R-:W-:Y:S02]  /*51e0*/  VIADD R27, R27, 0x400 ;  /* 0x000004001b1b7836 */ /* 0x000fe40000000000 */
[----:B------:R-:W-:Y:S01]  /*51f0*/  VIADD R26, R26, 0x400 ;  /* 0x000004001a1a7836 */ /* 0x000fe20000000000 */
[----:B------:R-:W-:Y:S01]  /*5200*/  ISETP.GE.AND P0, PT, R7, R8, PT ;  /* 0x000000080700720c */ /* 0x000fe20003f06270 */
[----:B------:R-:W-:Y:S02]  /*5210*/  VIADD R25, R25, 0x400 ;  /* 0x0000040019197836 */ /* 0x000fe40000000000 */
[----:B------:R-:W-:-:S10]  /*5220*/  VIADD R9, R9, 0x400 ;  /* 0x0000040009097836 */ /* 0x000fd40000000000 */
[----:B------:R-:W-:Y:S05]  /*5230*/  @!P0 BRA `(.L_x_1006) ;  /* 0xfffffff800508947 */ /* 0x000fea000383ffff */
.L_x_992:
[----:B01----:R-:W-:Y:S05]  /*5240*/  BSYNC.RECONVERGENT B1 ;  /* 0x0000000000017941 */ /* 0x003fea0003800200 */
.L_x_975:
        /* <DEDUP_REMOVED lines=27> */
.L_x_1008:
[----:B------:R-:W-:Y:S05]  /*5400*/  BSYNC.RECONVERGENT B1 ;  /* 0x0000000000017941 */ /* 0x000fea0003800200 */
.L_x_1007:
        /* <DEDUP_REMOVED lines=26> */
.L_x_1010:
[----:B------:R-:W-:Y:S05]  /*55b0*/  BSYNC.RECONVERGENT B1 ;  /* 0x0000000000017941 */ /* 0x000fea0003800200 */
.L_x_1009:
        /* <DEDUP_REMOVED lines=26> */
.L_x_1012:
[----:B------:R-:W-:Y:S05]  /*5760*/  BSYNC.RECONVERGENT B1 ;  /* 0x0000000000017941 */ /* 0x000fea0003800200 */
.L_x_1011:
        /* <DEDUP_REMOVED lines=26> */
.L_x_1014:
[----:B------:R-:W-:Y:S05]  /*5910*/  BSYNC.RECONVERGENT B1 ;  /* 0x0000000000017941 */ /* 0x000fea0003800200 */
.L_x_1013:
        /* <DEDUP_REMOVED lines=27> */
.L_x_1016:
[----:B------:R-:W-:Y:S05]  /*5ad0*/  BSYNC.RECONVERGENT B1 ;  /* 0x0000000000017941 */ /* 0x000fea0003800200 */
.L_x_1015:
        /* <DEDUP_REMOVED lines=10> */
.L_x_1018:
[----:B------:R-:W-:Y:S05]  /*5b80*/  BSYNC.RECONVERGENT B1 ;  /* 0x0000000000017941 */ /* 0x000fea0003800200 */
.L_x_1017:
[----:B------:R-:W-:Y:S01]  /*5b90*/  BAR.SYNC.DEFER_BLOCKING 0x0 ;  /* 0x0000000000007b1d */ /* 0x000fe20000010000 */
[----:B------:R-:W-:-:S13]  /*5ba0*/  ISETP.NE.AND P1, PT, R5, RZ, PT ;  /* 0x000000ff0500720c */ /* 0x000fda0003f25270 */
[----:B------:R-:W-:Y:S05]  /*5bb0*/  @P1 BRA `(.L_x_934) ;  /* 0x0000000800841947 */ /* 0x000fea0003800000 */
[----:B------:R-:W2:Y:S01]  /*5bc0*/  S2R R5, SR_CgaCtaId ;  /* 0x0000000000057919 */ /* 0x000ea20000008800 */
[----:B------:R-:W-:Y:S01]  /*5bd0*/  MOV R30, 0x400 ;  /* 0x00000400001e7802 */ /* 0x000fe20000000f00 */
[----:B------:R-:W-:Y:S01]  /*5be0*/  BSSY.RECONVERGENT B1, `(.L_x_1019) ;  /* 0x000001a000017945 */ /* 0x000fe20003800200 */
[----:B------:R-:W-:Y:S02]  /*5bf0*/  IMAD.MOV.U32 R31, RZ, RZ, R16 ;  /* 0x000000ffff1f7224 */ /* 0x000fe400078e0010 */
[----:B------:R-:W-:Y:S02]  /*5c00*/  IMAD.MOV.U32 R33, RZ, RZ, R17 ;  /* 0x000000ffff217224 */ /* 0x000fe400078e0011 */
[----:B------:R-:W-:Y:S02]  /*5c10*/  IMAD.MOV.U32 R28, RZ, RZ, R2 ;  /* 0x000000ffff1c7224 */ /* 0x000fe400078e0002 */
[----:B------:R-:W-:Y:S01]  /*5c20*/  IMAD.MOV.U32 R29, RZ, RZ, R3 ;  /* 0x000000ffff1d7224 */ /* 0x000fe200078e0003 */
[----:B--2---:R-:W-:-:S05]  /*5c30*/  LEA R30, R5, R30, 0x18 ;  /* 0x0000001e051e7211 */ /* 0x004fca00078ec0ff */
[----:B------:R-:W2:Y:S04]  /*5c40*/  LDS.64 R18, [R30+0x18] ;  /* 0x000018001e127984 */ /* 0x000ea80000000a00 */
[----:B------:R3:W4:Y:S04]  /*5c50*/  LDS.128 R12, [R30+0x40] ;  /* 0x000040001e0c7984 */ /* 0x0007280000000c00 */
[----:B------:R3:W3:Y:S04]  /*5c60*/  LDS.128 R8, [R30+0x50] ;  /* 0x000050001e087984 */ /* 0x0006e80000000c00 */
[----:B01----:R0:W1:Y:S01]  /*5c70*/  LDS.128 R4, [R30+0x20] ;  /* 0x000020001e047984 */ /* 0x0030620000000c00 */
[----:B--2---:R-:W-:-:S14]  /*5c80*/  DSETP.GEU.AND P0, PT, R2, R18, PT ;  /* 0x000000120200722a */ /* 0x004fdc0003f0e000 */
        /* <DEDUP_REMOVED lines=15> */
.L_x_1020:
[----:B------:R-:W-:Y:S05]  /*5d80*/  BSYNC.RECONVERGENT B1 ;  /* 0x0000000000017941 */ /* 0x000fea0003800200 */
.L_x_1019:
        /* <DEDUP_REMOVED lines=24> */
.L_x_1022:
[----:B------:R-:W-:Y:S05]  /*5f10*/  BSYNC.RECONVERGENT B1 ;  /* 0x0000000000017941 */ /* 0x000fea0003800200 */
.L_x_1021:
        /* <DEDUP_REMOVED lines=21> */
.L_x_1024:
[----:B------:R-:W-:Y:S05]  /*6070*/  BSYNC.RECONVERGENT B1 ;  /* 0x0000000000017941 */ /* 0x000fea0003800200 */
.L_x_1023:
        /* <DEDUP_REMOVED lines=21> */
.L_x_1026:
[----:B------:R-:W-:Y:S05]  /*61d0*/  BSYNC.RECONVERGENT B1 ;  /* 0x0000000000017941 */ /* 0x000fea0003800200 */
.L_x_1025:
        /* <DEDUP_REMOVED lines=21> */
.L_x_1028:
[----:B------:R-:W-:Y:S05]  /*6330*/  BSYNC.RECONVERGENT B1 ;  /* 0x0000000000017941 */ /* 0x000fea0003800200 */
.L_x_1027:
        /* <DEDUP_REMOVED lines=21> */
.L_x_1030:
[----:B------:R-:W-:Y:S05]  /*6490*/  BSYNC.RECONVERGENT B1 ;  /* 0x0000000000017941 */ /* 0x000fea0003800200 */
.L_x_1029:
        /* <DEDUP_REMOVED lines=19> */
.L_x_934:
[----:B------:R-:W-:Y:S05]  /*65d0*/  BSYNC.RECONVERGENT B0 ;  /* 0x0000000000007941 */ /* 0x000fea0003800200 */
.L_x_901:
[----:B------:R-:W-:Y:S05]  /*65e0*/  @P1 EXIT ;  /* 0x000000000000194d */ /* 0x000fea0003800000 */
[----:B01----:R-:W0:Y:S02]  /*65f0*/  LDC.64 R4, c[0x0][0x390] ;  /* 0x0000e400ff047b82 */ /* 0x003e240000000a00 */
[----:B0-----:R-:W-:-:S05]  /*6600*/  IMAD.WIDE.U32 R4, R0, 0x10, R4 ;  /* 0x0000001000047825 */ /* 0x001fca00078e0004 */
[----:B------:R-:W-:Y:S04]  /*6610*/  STG.E.64 desc[UR10][R4.64], R2 ;  /* 0x0000000204007986 */ /* 0x000fe8000c101b0a */
[----:B---34-:R-:W-:Y:S01]  /*6620*/  STG.E.64 desc[UR10][R4.64+0x8], R16 ;  /* 0x0000081004007986 */ /* 0x018fe2000c101b0a */
[----:B------:R-:W-:Y:S05]  /*6630*/  EXIT ;  /* 0x000000000000794d */ /* 0x000fea0003800000 */
.L_x_1031:
        /* <DEDUP_REMOVED lines=12> */
.L_x_1961:


//--------------------- .text._ZN6thrust24THRUST_300001_SM_1000_NS8cuda_cub4core6detail13_kernel_agentINS1_8__reduce11ReduceAgentINS0_12zip_iteratorIN4cuda3std3__45tupleIJNS0_6detail15normal_iteratorINS0_10device_ptrIdEEEENS0_17counting_iteratorIlNS0_11use_defaultESI_SI_EEEEEEEPNSB_IJdlEEESM_iNS1_9__extrema9arg_min_fIdlNSA_4lessIdEEEEEEJSL_SN_iSS_EEEvDpT0_ --------------------------
	.section	.text._ZN6thrust24THRUST_300001_SM_1000_NS8cuda_cub4core6detail13_kernel_agentINS1_8__reduce11ReduceAgentINS0_12zip_iteratorIN4cuda3std3__45tupleIJNS0_6detail15normal_iteratorINS0_10device_ptrIdEEEENS0_17counting_iteratorIlNS0_11use_defaultESI_SI_EEEEEEEPNSB_IJdlEEESM_iNS1_9__extrema9arg_min_fIdlNSA_4lessIdEEEEEEJSL_SN_iSS_EEEvDpT0_,"ax",@progbits
	.align	128
        .global         _ZN6thrust24THRUST_300001_SM_1000_NS8cuda_cub4core6detail13_kernel_agentINS1_8__reduce11ReduceAgentINS0_12zip_iteratorIN4cuda3std3__45tupleIJNS0_6detail15normal_iteratorINS0_10device_ptrIdEEEENS0_17counting_iteratorIlNS0_11use_defaultESI_SI_EEEEEEEPNSB_IJdlEEESM_iNS1_9__extrema9arg_min_fIdlNSA_4lessIdEEEEEEJSL_SN_iSS_EEEvDpT0_
        .type           _ZN6thrust24THRUST_300001_SM_1000_NS8cuda_cub4core6detail13_kernel_agentINS1_8__reduce11ReduceAgentINS0_12zip_iteratorIN4cuda3std3__45tupleIJNS0_6detail15normal_iteratorINS0_10device_ptrIdEEEENS0_17counting_iteratorIlNS0_11use_defaultESI_SI_EEEEEEEPNSB_IJdlEEESM_iNS1_9__extrema9arg_min_fIdlNSA_4lessIdEEEEEEJSL_SN_iSS_EEEvDpT0_,@function
        .size           _ZN6thrust24THRUST_300001_SM_1000_NS8cuda_cub4core6detail13_kernel_agentINS1_8__reduce11ReduceAgentINS0_12zip_iteratorIN4cuda3std3__45tupleIJNS0_6detail15normal_iteratorINS0_10device_ptrIdEEEENS0_17counting_iteratorIlNS0_11use_defaultESI_SI_EEEEEEEPNSB_IJdlEEESM_iNS1_9__extrema9arg_min_fIdlNSA_4lessIdEEEEEEJSL_SN_iSS_EEEvDpT0_,(.L_x_1962 - _ZN6thrust24THRUST_300001_SM_1000_NS8cuda_cub4core6detail13_kernel_agentINS1_8__reduce11ReduceAgentINS0_12zip_iteratorIN4cuda3std3__45tupleIJNS0_6detail15normal_iteratorINS0_10device_ptrIdEEEENS0_17counting_iteratorIlNS0_11use_defaultESI_SI_EEEEEEEPNSB_IJdlEEESM_iNS1_9__extrema9arg_min_fIdlNSA_4lessIdEEEEEEJSL_SN_iSS_EEEvDpT0_)
        .other          _ZN6thrust24THRUST_300001_SM_1000_NS8cuda_cub4core6detail13_kernel_agentINS1_8__reduce11ReduceAgentINS0_12zip_iteratorIN4cuda3std3__45tupleIJNS0_6detail15normal_iteratorINS0_10device_ptrIdEEEENS0_17counting_iteratorIlNS0_11use_defaultESI_SI_EEEEEEEPNSB_IJdlEEESM_iNS1_9__extrema9arg_min_fIdlNSA_4lessIdEEEEEEJSL_SN_iSS_EEEvDpT0_,@"STO_CUDA_ENTRY STV_DEFAULT"
_ZN6thrust24THRUST_300001_SM_1000_NS8cuda_cub4core6detail13_kernel_agentINS1_8__reduce11ReduceAgentINS0_12zip_iteratorIN4cuda3std3__45tupleIJNS0_6detail15normal_iteratorINS0_10device_ptrIdEEEENS0_17counting_iteratorIlNS0_11use_defaultESI_SI_EEEEEEEPNSB_IJdlEEESM_iNS1_9__extrema9arg_min_fIdlNSA_4lessIdEEEEEEJSL_SN_iSS_EEEvDpT0_:
.text._ZN6thrust24THRUST_300001_SM_1000_NS8cuda_cub4core6detail13_kernel_agentINS1_8__reduce11ReduceAgentINS0_12zip_iteratorIN4cuda3std3__45tupleIJNS0_6detail15normal_iteratorINS0_10device_ptrIdEEEENS0_17counting_iteratorIlNS0_11use_defaultESI_SI_EEEEEEEPNSB_IJdlEEESM_iNS1_9__extrema9arg_min_fIdlNSA_4lessIdEEEEEEJSL_SN_iSS_EEEvDpT0_:
        /* <DEDUP_REMOVED lines=23> */
.L_x_1035:
[----:B0-----:R-:W-:Y:S05]  /*0170*/  BSYNC.RECONVERGENT B1 ;  /* 0x0000000000017941 */ /* 0x001fea0003800200 */
.L_x_1034:
        /* <DEDUP_REMOVED lines=19> */
.L_x_1042:
        /* <DEDUP_REMOVED lines=27> */
.L_x_1041:
[----:B------:R-:W-:Y:S05]  /*0460*/  BSYNC.RECONVERGENT B3 ;  /* 0x0000000000037941 */ /* 0x000fea0003800200 */
.L_x_1040:
[----:B------:R-:W-:Y:S01]  /*0470*/  IADD3 R17, P0, PT, R17, 0x100, RZ ;  /* 0x0000010011117810 */ /* 0x000fe20007f1e0ff */
[----:B------:R-:W-:Y:S02]  /*0480*/  VIADD R10, R10, 0x100 ;  /* 0x000001000a0a7836 */ /* 0x000fe40000000000 */
[----:B------:R-:W-:Y:S02]  /*0490*/  IMAD.X R15, RZ, RZ, R15, P3 ;  /* 0x000000ffff0f7224 */ /* 0x000fe400018e060f */
[----:B------:R-:W-:Y:S01]  /*04a0*/  IMAD.X R16, RZ, RZ, R16, P0 ;  /* 0x000000ffff107224 */ /* 0x000fe200000e0610 */
[----:B------:R-:W-:Y:S07]  /*04b0*/  @P2 BRA `(.L_x_1042) ;  /* 0xfffffffc007c2947 */ /* 0x000fee000383ffff */
.L_x_1039:
[----:B------:R-:W-:Y:S05]  /*04c0*/  BSYNC.RECONVERGENT B2 ;  /* 0x0000000000027941 */ /* 0x000fea0003800200 */
.L_x_1038:
[----:B------:R-:W-:-:S13]  /*04d0*/  ISETP.GE.U32.AND P0, PT, R18, 0x300, PT ;  /* 0x000003001200780c */ /* 0x000fda0003f06070 */
[----:B------:R-:W-:Y:S05]  /*04e0*/  @!P0 BRA `(.L_x_1037) ;  /* 0x0000000400bc8947 */ /* 0x000fea0003800000 */
[----:B------:R-:W0:Y:S01]  /*04f0*/  LDC.64 R4, c[0x0][0x380] ;  /* 0x0000e000ff047b82 */ /* 0x000e220000000a00 */
[----:B------:R-:W-:-:S07]  /*0500*/  VIADD R20, R10, 0x200 ;  /* 0x000002000a147836 */ /* 0x000fce0000000000 */
[----:B------:R-:W1:Y:S02]  /*0510*/  LDC.64 R6, c[0x0][0x388] ;  /* 0x0000e200ff067b82 */ /* 0x000e640000000a00 */
.L_x_1051:
        /* <DEDUP_REMOVED lines=29> */
.L_x_1044:
[----:B------:R-:W-:Y:S05]  /*06f0*/  BSYNC.RECONVERGENT B2 ;  /* 0x0000000000027941 */ /* 0x000fea0003800200 */
.L_x_1043:
        /* <DEDUP_REMOVED lines=25> */
.L_x_1046:
[----:B------:R-:W-:Y:S05]  /*0890*/  BSYNC.RECONVERGENT B2 ;  /* 0x0000000000027941 */ /* 0x000fea0003800200 */
.L_x_1045:
        /* <DEDUP_REMOVED lines=24> */
.L_x_1048:
[----:B------:R-:W-:Y:S05]  /*0a20*/  BSYNC.RECONVERGENT B2 ;  /* 0x0000000000027941 */ /* 0x000fea0003800200 */
.L_x_1047:
        /* <DEDUP_REMOVED lines=22> */
.L_x_1050:
[----:B------:R-:W-:Y:S05]  /*0b90*/  BSYNC.RECONVERGENT B2 ;  /* 0x0000000000027941 */ /* 0x000fea0003800200 */
.L_x_1049:
[C---:B------:R-:W-:Y:S02]  /*0ba0*/  VIADD R10, R20.reuse, 0x200 ;  /* 0x00000200140a7836 */ /* 0x040fe40000000000 */
[----:B------:R-:W-:-:S03]  /*0bb0*/  VIADD R20, R20, 0x400 ;  /* 0x0000040014147836 */ /* 0x000fc60000000000 */
[----:B------:R-:W-:-:S13]  /*0bc0*/  ISETP.GE.AND P0, PT, R10, UR5, PT ;  /* 0x000000050a007c0c */ /* 0x000fda000bf06270 */
[----:B------:R-:W-:Y:S05]  /*0bd0*/  @!P0 BRA `(.L_x_1051) ;  /* 0xfffffff800508947 */ /* 0x000fea000383ffff */
.L_x_1037:
[----:B------:R-:W-:Y:S05]  /*0be0*/  BSYNC.RECONVERGENT B1 ;  /* 0x0000000000017941 */ /* 0x000fea0003800200 */
.L_x_1036:
        /* <DEDUP_REMOVED lines=30> */
.L_x_1054:
[----:B------:R-:W-:Y:S05]  /*0dd0*/  BSYNC.RECONVERGENT B1 ;  /* 0x0000000000017941 */ /* 0x000fea0003800200 */
.L_x_1053:
        /* <DEDUP_REMOVED lines=26> */
.L_x_1056:
[----:B------:R-:W-:Y:S05]  /*0f80*/  BSYNC.RECONVERGENT B1 ;  /* 0x0000000000017941 */ /* 0x000fea0003800200 */
.L_x_1055:
        /* <DEDUP_REMOVED lines=26> */
.L_x_1058:
[----:B------:R-:W-:Y:S05]  /*1130*/  BSYNC.RECONVERGENT B1 ;  /* 0x0000000000017941 */ /* 0x000fea0003800200 */
.L_x_1057:
        /* <DEDUP_REMOVED lines=26> */
.L_x_1060:
[----:B------:R-:W-:Y:S05]  /*12e0*/  BSYNC.RECONVERGENT B1 ;  /* 0x0000000000017941 */ /* 0x000fea0003800200 */
.L_x_1059:
        /* <DEDUP_REMOVED lines=27> */
.L_x_1062:
[----:B------:R-:W-:Y:S05]  /*14a0*/  BSYNC.RECONVERGENT B1 ;  /* 0x0000000000017941 */ /* 0x000fea0003800200 */
.L_x_1061:
        /* <DEDUP_REMOVED lines=10> */
.L_x_1064:
[----:B------:R-:W-:Y:S05]  /*1550*/  BSYNC.RECONVERGENT B1 ;  /* 0x0000000000017941 */ /* 0x000fea0003800200 */
.L_x_1063:
        /* <DEDUP_REMOVED lines=31> */
.L_x_1067:
[----:B------:R-:W-:Y:S05]  /*1750*/  BSYNC.RECONVERGENT B1 ;  /* 0x0000000000017941 */ /* 0x000fea0003800200 */
.L_x_1066:
        /* <DEDUP_REMOVED lines=22> */
.L_x_1069:
[----:B------:R-:W-:Y:S05]  /*18c0*/  BSYNC.RECONVERGENT B1 ;  /* 0x0000000000017941 */ /* 0x000fea0003800200 */
.L_x_1068:
        /* <DEDUP_REMOVED lines=22> */
.L_x_1071:
[----:B------:R-:W-:Y:S05]  /*1a30*/  BSYNC.RECONVERGENT B1 ;  /* 0x0000000000017941 */ /* 0x000fea0003800200 */
.L_x_1070:
        /* <DEDUP_REMOVED lines=22> */
.L_x_1073:
[----:B------:R-:W-:Y:S05]  /*1ba0*/  BSYNC.RECONVERGENT B1 ;  /* 0x0000000000017941 */ /* 0x000fea0003800200 */
.L_x_1072:
        /* <DEDUP_REMOVED lines=21> */
.L_x_1075:
[----:B------:R-:W-:Y:S05]  /*1d00*/  BSYNC.RECONVERGENT B1 ;  /* 0x0000000000017941 */ /* 0x000fea0003800200 */
.L_x_1074:
        /* <DEDUP_REMOVED lines=21> */
.L_x_1077:
[----:B------:R-:W-:Y:S05]  /*1e60*/  BSYNC.RECONVERGENT B1 ;  /* 0x0000000000017941 */ /* 0x000fea0003800200 */
.L_x_1076:
        /* <DEDUP_REMOVED lines=20> */
.L_x_1052:
        /* <DEDUP_REMOVED lines=33> */
.L_x_1079:
[----:B------:R-:W-:Y:S05]  /*21c0*/  BSYNC.RECONVERGENT B1 ;  /* 0x0000000000017941 */ /* 0x000fea0003800200 */
.L_x_1078:
        /* <DEDUP_REMOVED lines=27> */
.L_x_1081:
[----:B------:R-:W-:Y:S05]  /*2380*/  BSYNC.RECONVERGENT B1 ;  /* 0x0000000000017941 */ /* 0x000fea0003800200 */
.L_x_1080:
        /* <DEDUP_REMOVED lines=27> */
.L_x_1083:
[----:B------:R-:W-:Y:S05]  /*2540*/  BSYNC.RECONVERGENT B1 ;  /* 0x0000000000017941 */ /* 0x000fea0003800200 */
.L_x_1082:
        /* <DEDUP_REMOVED lines=27> */
.L_x_1085:
[----:B------:R-:W-:Y:S05]  /*2700*/  BSYNC.RECONVERGENT B1 ;  /* 0x0000000000017941 */ /* 0x000fea0003800200 */
.L_x_1084:
        /* <DEDUP_REMOVED lines=28> */
.L_x_1087:
[----:B------:R-:W-:Y:S05]  /*28d0*/  BSYNC.RECONVERGENT B1 ;  /* 0x0000000000017941 */ /* 0x000fea0003800200 */
.L_x_1086:
        /* <DEDUP_REMOVED lines=10> */
.L_x_1089:
[----:B------:R-:W-:Y:S05]  /*2980*/  BSYNC.RECONVERGENT B1 ;  /* 0x0000000000017941 */ /* 0x000fea0003800200 */
.L_x_1088:
        /* <DEDUP_REMOVED lines=35> */
.L_x_1091:
[----:B------:R-:W-:Y:S05]  /*2bc0*/  BSYNC.RECONVERGENT B1 ;  /* 0x0000000000017941 */ /* 0x000fea0003800200 */
.L_x_1090:
        /* <DEDUP_REMOVED lines=32> */
.L_x_1093:
[----:B------:R-:W-:Y:S05]  /*2dd0*/  BSYNC.RECONVERGENT B1 ;  /* 0x0000000000017941 */ /* 0x000fea0003800200 */
.L_x_1092:
        /* <DEDUP_REMOVED lines=32> */
.L_x_1095:
[----:B------:R-:W-:Y:S05]  /*2fe0*/  BSYNC.RECONVERGENT B1 ;  /* 0x0000000000017941 */ /* 0x000fea0003800200 */
.L_x_1094:
        /* <DEDUP_REMOVED lines=32> */
.L_x_1097:
[----:B------:R-:W-:Y:S05]  /*31f0*/  BSYNC.RECONVERGENT B1 ;  /* 0x0000000000017941 */ /* 0x000fea0003800200 */
.L_x_1096:
        /* <DEDUP_REMOVED lines=32> */
.L_x_1099:
[----:B------:R-:W-:Y:S05]  /*3400*/  BSYNC.RECONVERGENT B1 ;  /* 0x0000000000017941 */ /* 0x000fea0003800200 */
.L_x_1098:
        /* <DEDUP_REMOVED lines=32> */
.L_x_1101:
[----:B------:R-:W-:Y:S05]  /*3610*/  BSYNC.RECONVERGENT B1 ;  /* 0x0000000000017941 */ /* 0x000fea0003800200 */
.L_x_1100:
        /* <DEDUP_REMOVED lines=30> */
.L_x_1033:
        /* <DEDUP_REMOVED lines=11> */
[----:B------:R-:W-:Y:S01]  /*38b0*/  FSEL R4, R6, R4, !P0 ;  /* 0x0000000406047208 */ /* 0x000fe20004000000 */
[C---:B------:R-:W-:Y:S01]  /*38c0*/  VIADD R6, R0.reuse, 0x200 ;  /* 0x0000020000067836 */ /* 0x040fe20000000000 */
[----:B------:R-:W-:Y:S01]  /*38d0*/  FSEL R5, R7, R5, !P0 ;  /* 0x0000000507057208 */ /* 0x000fe20004000000 */
[----:B------:R-:W-:-:S05]  /*38e0*/  VIADD R7, R0, 0x100 ;  /* 0x0000010000077836 */ /* 0x000fca0000000000 */
[----:B----4-:R-:W-:-:S06]  /*38f0*/  DSETP.GEU.AND P1, PT, R8, R4, PT ;  /* 0x000000040800722a */ /* 0x010fcc0003f2e000 */
[----:B------:R-:W-:Y:S02]  /*3900*/  FSEL R4, R8, R4, !P1 ;  /* 0x0000000408047208 */ /* 0x000fe40004800000 */
[----:B------:R-:W-:-:S03]  /*3910*/  FSEL R5, R9, R5, !P1 ;  /* 0x0000000509057208 */ /* 0x000fc60004800000 */
[----:B------:R-:W-:Y:S02]  /*3920*/  IMAD.MOV.U32 R8, RZ, RZ, R4 ;  /* 0x000000ffff087224 */ /* 0x000fe400078e0004 */
[----:B------:R-:W-:Y:S01]  /*3930*/  IMAD.MOV.U32 R9, RZ, RZ, R5 ;  /* 0x000000ffff097224 */ /* 0x000fe200078e0005 */
[----:B--2---:R-:W-:Y:S01]  /*3940*/  DSETP.GEU.AND P2, PT, R4, R12, PT ;  /* 0x0000000c0400722a */ /* 0x004fe20003f4e000 */
[----:B------:R-:W-:-:S05]  /*3950*/  @P1 SEL R6, R7, R0, !P0 ;  /* 0x0000000007061207 */ /* 0x000fca0004000000 */
        /* <DEDUP_REMOVED lines=9> */
.L_x_1103:
[----:B------:R-:W-:Y:S05]  /*39f0*/  BSYNC.RECONVERGENT B1 ;  /* 0x0000000000017941 */ /* 0x000fea0003800200 */
.L_x_1102:
        /* <DEDUP_REMOVED lines=16> */
[----:B------:R-:W-:Y:S02]  /*3b00*/  @P1 SEL R23, R12, R5, !P0 ;  /* 0x000000050c171207 */ /* 0x000fe40004000000 */
[----:B------:R-:W-:Y:S01]  /*3b10*/  @P1 FSEL R4, R8, R2, !P0 ;  /* 0x0000000208041208 */ /* 0x000fe20004000000 */
[----:B------:R-:W-:Y:S01]  /*3b20*/  IMAD.MOV.U32 R8, RZ, RZ, R2 ;  /* 0x000000ffff087224 */ /* 0x000fe200078e0002 */
[----:B------:R-:W-:Y:S01]  /*3b30*/  @P1 FSEL R5, R9, R3, !P0 ;  /* 0x0000000309051208 */ /* 0x000fe20004000000 */
[----:B------:R-:W-:Y:S01]  /*3b40*/  IMAD.MOV.U32 R9, RZ, RZ, R3 ;  /* 0x000000ffff097224 */ /* 0x000fe200078e0003 */
[----:B------:R-:W-:Y:S01]  /*3b50*/  @P1 SEL R24, R13, R6, !P0 ;  /* 0x000000060d181207 */ /* 0x000fe20004000000 */
[----:B------:R-:W-:Y:S02]  /*3b60*/  @P1 IMAD.MOV.U32 R8, RZ, RZ, R4 ;  /* 0x000000ffff081224 */ /* 0x000fe400078e0004 */
[----:B------:R-:W-:-:S07]  /*3b70*/  @P1 IMAD.MOV.U32 R9, RZ, RZ, R5 ;  /* 0x000000ffff091224 */ /* 0x000fce00078e0005 */
.L_x_1105:
[----:B------:R-:W-:Y:S05]  /*3b80*/  BSYNC.RECONVERGENT B1 ;  /* 0x0000000000017941 */ /* 0x000fea0003800200 */
.L_x_1104:
[----:B------:R-:W-:Y:S01]  /*3b90*/  UISETP.GE.U32.AND UP0, UPT, UR4, 0xa00, UPT ;  /* 0x00000a000400788c */ /* 0x000fe2000bf06070 */
[----:B------:R-:W-:-:S08]  /*3ba0*/  IMAD.MOV.U32 R7, RZ, RZ, 0x500 ;  /* 0x00000500ff077424 */ /* 0x000fd000078e00ff */
[----:B------:R-:W-:Y:S05]  /*3bb0*/  BRA.U !UP0, `(.L_x_1106) ;  /* 0x0000000908187547 */ /* 0x000fea000b800000 */
[----:B------:R-:W-:Y:S01]  /*3bc0*/  IMAD.MOV.U32 R7, RZ, RZ, 0x500 ;  /* 0x00000500ff077424 */ /* 0x000fe200078e00ff */
[----:B------:R-:W0:Y:S01]  /*3bd0*/  LDCU UR4, c[0x0][0x398] ;  /* 0x00007300ff0477ac */ /* 0x000e220008000800 */
[----:B------:R-:W1:Y:S05]  /*3be0*/  LDCU.64 UR6, c[0x0][0x388] ;  /* 0x00007100ff0677ac */ /* 0x000e6a0008000a00 */
.L_x_1117:
[----:B------:R-:W-:-:S05]  /*3bf0*/  IMAD.WIDE.U32 R26, R7, 0x8, R10 ;  /* 0x00000008071a7825 */ /* 0x000fca00078e000a */
[----:B------:R-:W2:Y:S04]  /*3c00*/  LDG.E.64 R18, desc[UR8][R26.64] ;  /* 0x000000081a127981 */ /* 0x000ea8000c1e1b00 */
[----:B------:R3:W5:Y:S04]  /*3c10*/  LDG.E.64 R16, desc[UR8][R26.64+0x800] ;  /* 0x000800081a107981 */ /* 0x000768000c1e1b00 */
[----:B------:R3:W5:Y:S04]  /*3c20*/  LDG.E.64 R14, desc[UR8][R26.64+0x1000] ;  /* 0x001000081a0e7981 */ /* 0x000768000c1e1b00 */
[----:B------:R3:W5:Y:S04]  /*3c30*/  LDG.E.64 R4, desc[UR8][R26.64+0x1800] ;  /* 0x001800081a047981 */ /* 0x000768000c1e1b00 */
[----:B------:R3:W5:Y:S01]  /*3c40*/  LDG.E.64 R2, desc[UR8][R26.64+0x2000] ;  /* 0x002000081a027981 */ /* 0x000762000c1e1b00 */
[----:B------:R-:W-:Y:S01]  /*3c50*/  IADD3 R6, P1, PT, R0, R7, RZ ;  /* 0x0000000700067210 */ /* 0x000fe20007f3e0ff */
[----:B------:R-:W-:Y:S01]  /*3c60*/  BSSY.RECONVERGENT B1, `(.L_x_1107) ;  /* 0x0000018000017945 */ /* 0x000fe20003800200 */
[----:B------:R-:W-:-:S02]  /*3c70*/  IMAD.MOV.U32 R22, RZ, RZ, R23 ;  /* 0x000000ffff167224 */ /* 0x000fc400078e0017 */
[----:B-1----:R-:W-:Y:S01]  /*3c80*/  IADD3 R6, P2, PT, R6, UR6, RZ ;  /* 0x0000000606067c10 */ /* 0x002fe2000ff5e0ff */
[----:B------:R-:W-:Y:S02]  /*3c90*/  IMAD.X R21, RZ, RZ, RZ, P1 ;  /* 0x000000ffff157224 */ /* 0x000fe400008e06ff */
[----:B------:R-:W-:Y:S02]  /*3ca0*/  IMAD.MOV.U32 R20, RZ, RZ, R24 ;  /* 0x000000ffff147224 */ /* 0x000fe400078e0018 */
[----:B------:R-:W-:Y:S01]  /*3cb0*/  IMAD.MOV.U32 R12, RZ, RZ, R8 ;  /* 0x000000ffff0c7224 */ /* 0x000fe200078e0008 */
[----:B------:R-:W-:Y:S01]  /*3cc0*/  IADD3.X R21, PT, PT, R21, UR7, RZ, P2, !PT ;  /* 0x0000000715157c10 */ /* 0x000fe200097fe4ff */
        /* <DEDUP_REMOVED lines=17> */
.L_x_1108:
[----:B0-----:R-:W-:Y:S05]  /*3de0*/  BSYNC.RECONVERGENT B1 ;  /* 0x0000000000017941 */ /* 0x001fea0003800200 */
.L_x_1107:
[----:B-----5:R-:W-:Y:S01]  /*3df0*/  DSETP.GEU.AND P0, PT, R12, R16, PT ;  /* 0x000000100c00722a */ /* 0x020fe20003f0e000 */
[----:B------:R-:W-:Y:S01]  /*3e00*/  BSSY.RECONVERGENT B1, `(.L_x_1109) ;  /* 0x0000017000017945 */ /* 0x000fe20003800200 */
[----:B------:R-:W-:Y:S02]  /*3e10*/  IMAD.MOV.U32 R24, RZ, RZ, R22 ;  /* 0x000000ffff187224 */ /* 0x000fe400078e0016 */
[----:B------:R-:W-:Y:S02]  /*3e20*/  IMAD.MOV.U32 R23, RZ, RZ, R20 ;  /* 0x000000ffff177224 */ /* 0x000fe400078e0014 */
[----:B------:R-:W-:Y:S02]  /*3e30*/  IMAD.MOV.U32 R8, RZ, RZ, R12 ;  /* 0x000000ffff087224 */ /* 0x000fe400078e000c */
[----:B------:R-:W-:-:S06]  /*3e40*/  IMAD.MOV.U32 R9, RZ, RZ, R13 ;  /* 0x000000ffff097224 */ /* 0x000fcc00078e000d */
[----:B------:R-:W-:Y:S05]  /*3e50*/  @!P0 BRA `(.L_x_1110) ;  /* 0x0000000000448947 */ /* 0x000fea0003800000 */
[----:B------:R-:W-:Y:S01]  /*3e60*/  IADD3 R19, P0, P1, R0, UR6, R7 ;  /* 0x0000000600137c10 */ /* 0x000fe2000f91e007 */
[----:B------:R-:W-:Y:S02]  /*3e70*/  IMAD.MOV.U32 R8, RZ, RZ, R16 ;  /* 0x000000ffff087224 */ /* 0x000fe400078e0010 */
[----:B------:R-:W-:Y:S01]  /*3e80*/  IMAD.MOV.U32 R9, RZ, RZ, R17 ;  /* 0x000000ffff097224 */ /* 0x000fe200078e0011 */
[----:B------:R-:W-:Y:S02]  /*3e90*/  IADD3.X R23, PT, PT, RZ, UR7, RZ, P0, P1 ;  /* 0x00000007ff177c10 */ /* 0x000fe400087e24ff */
[----:B------:R-:W-:Y:S01]  /*3ea0*/  IADD3 R19, P2, PT, R19, 0x100, RZ ;  /* 0x0000010013137810 */ /* 0x000fe20007f5e0ff */
[----:B------:R-:W-:-:S04]  /*3eb0*/  DSETP.GEU.AND P0, PT, R16, R12, PT ;  /* 0x0000000c1000722a */ /* 0x000fc80003f0e000 */
[----:B------:R-:W-:Y:S02]  /*3ec0*/  IMAD.X R23, RZ, RZ, R23, P2 ;  /* 0x000000ffff177224 */ /* 0x000fe400010e0617 */
[----:B------:R-:W-:-:S08]  /*3ed0*/  IMAD.MOV.U32 R24, RZ, RZ, R19 ;  /* 0x000000ffff187224 */ /* 0x000fd000078e0013 */
        /* <DEDUP_REMOVED lines=9> */
.L_x_1110:
[----:B------:R-:W-:Y:S05]  /*3f70*/  BSYNC.RECONVERGENT B1 ;  /* 0x0000000000017941 */ /* 0x000fea0003800200 */
.L_x_1109:
        /* <DEDUP_REMOVED lines=8> */
[----:B------:R-:W-:Y:S01]  /*4000*/  IADD3 R19, P2, P3, R0, UR6, R7 ;  /* 0x0000000600137c10 */ /* 0x000fe2000fb5e007 */
[----:B------:R-:W-:Y:S02]  /*4010*/  IMAD.MOV.U32 R16, RZ, RZ, R14 ;  /* 0x000000ffff107224 */ /* 0x000fe400078e000e */
[----:B------:R-:W-:Y:S01]  /*4020*/  IMAD.MOV.U32 R17, RZ, RZ, R15 ;  /* 0x000000ffff117224 */ /* 0x000fe200078e000f */
[----:B------:R-:W-:Y:S02]  /*4030*/  IADD3 R19, P1, PT, R19, 0x200, RZ ;  /* 0x0000020013137810 */ /* 0x000fe40007f3e0ff */
[----:B------:R-:W-:-:S05]  /*4040*/  IADD3.X R18, PT, PT, RZ, UR7, RZ, P2, P3 ;  /* 0x00000007ff127c10 */ /* 0x000fca00097e64ff */
        /* <DEDUP_REMOVED lines=10> */
.L_x_1112:
[----:B------:R-:W-:Y:S05]  /*40f0*/  BSYNC.RECONVERGENT B1 ;  /* 0x0000000000017941 */ /* 0x000fea0003800200 */
.L_x_1111:
        /* <DEDUP_REMOVED lines=23> */
.L_x_1114:
[----:B------:R-:W-:Y:S05]  /*4270*/  BSYNC.RECONVERGENT B1 ;  /* 0x0000000000017941 */ /* 0x000fea0003800200 */
.L_x_1113:
        /* <DEDUP_REMOVED lines=21> */
.L_x_1116:
[----:B------:R-:W-:Y:S05]  /*43d0*/  BSYNC.RECONVERGENT B1 ;  /* 0x0000000000017941 */ /* 0x000fea0003800200 */
.L_x_1115:
[C---:B------:R-:W-:Y:S02]  /*43e0*/  VIADD R2, R7.reuse, 0xa00 ;  /* 0x00000a0007027836 */ /* 0x040fe40000000000 */
[----:B------:R-:W-:-:S03]  /*43f0*/  VIADD R7, R7, 0x500 ;  /* 0x0000050007077836 */ /* 0x000fc60000000000 */
[----:B------:R-:W-:-:S13]  /*4400*/  ISETP.GT.AND P0, PT, R2, UR4, PT ;  /* 0x0000000402007c0c */ /* 0x000fda000bf04270 */
[----:B------:R-:W-:Y:S05]  /*4410*/  @!P0 BRA `(.L_x_1117) ;  /* 0xfffffff400f48947 */ /* 0x000fea000383ffff */
.L_x_1106:
        /* <DEDUP_REMOVED lines=13> */
[----:B------:R-:W0:Y:S01]  /*44f0*/  LDC.64 R2, c[0x0][0x380] ;  /* 0x0000e000ff027b82 */ /* 0x000e220000000a00 */
[----:B------:R-:W-:Y:S01]  /*4500*/  IMAD.IADD R11, R0, 0x1, R7 ;  /* 0x00000001000b7824 */ /* 0x000fe200078e0207 */
[----:B------:R-:W-:-:S04]  /*4510*/  LEA.HI R4, R5, 0x1, RZ, 0x18 ;  /* 0x0000000105047811 */ /* 0x000fc800078fc0ff */
[C---:B------:R-:W-:Y:S02]  /*4520*/  IADD3 R19, P0, PT, R11.reuse, UR6, RZ ;  /* 0x000000060b137c10 */ /* 0x040fe4000ff1e0ff */
[----:B------:R-:W-:Y:S01]  /*4530*/  LOP3.LUT R6, R4, 0x3, RZ, 0xc0, !PT ;  /* 0x0000000304067812 */ /* 0x000fe200078ec0ff */
[----:B------:R-:W-:Y:S02]  /*4540*/  IMAD.MOV.U32 R4, RZ, RZ, R0 ;  /* 0x000000ffff047224 */ /* 0x000fe400078e0000 */
[----:B------:R-:W-:Y:S02]  /*4550*/  IMAD.X R21, RZ, RZ, UR7, P0 ;  /* 0x00000007ff157e24 */ /* 0x000fe400080e06ff */
[----:B------:R-:W-:Y:S02]  /*4560*/  IMAD.MOV R6, RZ, RZ, -R6 ;  /* 0x000000ffff067224 */ /* 0x000fe400078e0a06 */
[----:B0-----:R-:W-:-:S04]  /*4570*/  IMAD.WIDE.U32 R2, R11, 0x8, R2 ;  /* 0x000000080b027825 */ /* 0x001fc800078e0002 */
[----:B------:R-:W-:Y:S02]  /*4580*/  IMAD.MOV.U32 R14, RZ, RZ, R2 ;  /* 0x000000ffff0e7224 */ /* 0x000fe400078e0002 */
[----:B------:R-:W-:-:S07]  /*4590*/  IMAD.MOV.U32 R15, RZ, RZ, R3 ;  /* 0x000000ffff0f7224 */ /* 0x000fce00078e0003 */
.L_x_1124:
        /* <DEDUP_REMOVED lines=27> */
.L_x_1123:
[----:B------:R-:W-:Y:S05]  /*4750*/  BSYNC.RECONVERGENT B3 ;  /* 0x0000000000037941 */ /* 0x000fea0003800200 */
.L_x_1122:
[----:B------:R-:W-:Y:S01]  /*4760*/  IADD3 R19, P0, PT, R19, 0x100, RZ ;  /* 0x0000010013137810 */ /* 0x000fe20007f1e0ff */
[----:B------:R-:W-:Y:S02]  /*4770*/  VIADD R4, R4, 0x100 ;  /* 0x0000010004047836 */ /* 0x000fe40000000000 */
[----:B------:R-:W-:Y:S02]  /*4780*/  IMAD.X R15, RZ, RZ, R15, P3 ;  /* 0x000000ffff0f7224 */ /* 0x000fe400018e060f */
[----:B------:R-:W-:Y:S01]  /*4790*/  IMAD.X R21, RZ, RZ, R21, P0 ;  /* 0x000000ffff157224 */ /* 0x000fe200000e0615 */
[----:B------:R-:W-:Y:S07]  /*47a0*/  @P2 BRA `(.L_x_1124) ;  /* 0xfffffffc007c2947 */ /* 0x000fee000383ffff */
.L_x_1121:
[----:B------:R-:W-:Y:S05]  /*47b0*/  BSYNC.RECONVERGENT B2 ;  /* 0x0000000000027941 */ /* 0x000fea0003800200 */
.L_x_1120:
[----:B------:R-:W-:-:S13]  /*47c0*/  ISETP.GE.U32.AND P0, PT, R5, 0x300, PT ;  /* 0x000003000500780c */ /* 0x000fda0003f06070 */
[----:B------:R-:W-:Y:S05]  /*47d0*/  @!P0 BRA `(.L_x_1119) ;  /* 0x0000000400fc8947 */ /* 0x000fea0003800000 */
[----:B------:R-:W0:Y:S01]  /*47e0*/  LDCU.128 UR12, c[0x0][0x380] ;  /* 0x00007000ff0c77ac */ /* 0x000e220008000c00 */
[----:B------:R-:W1:Y:S01]  /*47f0*/  LDC.64 R20, c[0x0][0x380] ;  /* 0x0000e000ff147b82 */ /* 0x000e620000000a00 */
[C---:B------:R-:W-:Y:S01]  /*4800*/  IADD3 R5, P1, PT, R4.reuse, R7, RZ ;  /* 0x0000000704057210 */ /* 0x040fe20007f3e0ff */
[C---:B------:R-:W-:Y:S02]  /*4810*/  IMAD.IADD R16, R4.reuse, 0x1, R7 ;  /* 0x0000000104107824 */ /* 0x040fe400078e0207 */
[----:B------:R-:W-:Y:S02]  /*4820*/  VIADD R22, R4, 0x200 ;  /* 0x0000020004167836 */ /* 0x000fe40000000000 */
[----:B------:R-:W-:Y:S02]  /*4830*/  IMAD.X R10, RZ, RZ, RZ, P1 ;  /* 0x000000ffff0a7224 */ /* 0x000fe400008e06ff */
[----:B------:R-:W2:Y:S01]  /*4840*/  LDC.64 R2, c[0x0][0x388] ;  /* 0x0000e200ff027b82 */ /* 0x000ea20000000a00 */
[----:B0-----:R-:W-:-:S02]  /*4850*/  LEA R6, P2, R5, UR12, 0x3 ;  /* 0x0000000c05067c11 */ /* 0x001fc4000f8418ff */
[----:B------:R-:W-:Y:S02]  /*4860*/  IADD3 R18, P0, PT, R16, UR14, RZ ;  /* 0x0000000e10127c10 */ /* 0x000fe4000ff1e0ff */
[----:B------:R-:W-:Y:S02]  /*4870*/  IADD3 R6, P1, PT, R6, 0x1800, RZ ;  /* 0x0000180006067810 */ /* 0x000fe40007f3e0ff */
[----:B------:R-:W-:Y:S01]  /*4880*/  LEA.HI.X R5, R5, UR13, R10, 0x3, P2 ;  /* 0x0000000d05057c11 */ /* 0x000fe200090f1c0a */
[----:B-1----:R-:W-:-:S04]  /*4890*/  IMAD.WIDE.U32 R20, R16, 0x8, R20 ;  /* 0x0000000810147825 */ /* 0x002fc800078e0014 */
[----:B------:R-:W-:Y:S02]  /*48a0*/  IMAD.X R19, RZ, RZ, UR15, P0 ;  /* 0x0000000fff137e24 */ /* 0x000fe400080e06ff */
[----:B------:R-:W-:-:S07]  /*48b0*/  IMAD.X R5, RZ, RZ, R5, P1 ;  /* 0x000000ffff057224 */ /* 0x000fce00008e0605 */
.L_x_1133:
[----:B------:R-:W3:Y:S01]  /*48c0*/  LDG.E.64 R14, desc[UR8][R20.64] ;  /* 0x00000008140e7981 */ /* 0x000ee2000c1e1b00 */
[----:B------:R-:W-:-:S05]  /*48d0*/  IMAD.MOV.U32 R4, RZ, RZ, R6 ;  /* 0x000000ffff047224 */ /* 0x000fca00078e0006 */
[----:B------:R0:W5:Y:S04]  /*48e0*/  LDG.E.64 R10, desc[UR8][R4.64+-0x1000] ;  /* 0xfff00008040a7981 */ /* 0x000168000c1e1b00 */
[----:B------:R0:W5:Y:S01]  /*48f0*/  LDG.E.64 R6, desc[UR8][R4.64+-0x800] ;  /* 0xfff8000804067981 */ /* 0x000162000c1e1b00 */
[----:B------:R-:W-:Y:S01]  /*4900*/  BSSY.RECONVERGENT B2, `(.L_x_1125) ;  /* 0x0000015000027945 */ /* 0x000fe20003800200 */
[----:B------:R-:W-:Y:S02]  /*4910*/  IMAD.MOV.U32 R26, RZ, RZ, R23 ;  /* 0x000000ffff1a7224 */ /* 0x000fe400078e0017 */
[----:B------:R-:W-:Y:S02]  /*4920*/  IMAD.MOV.U32 R25, RZ, RZ, R24 ;  /* 0x000000ffff197224 */ /* 0x000fe400078e0018 */
[----:B------:R-:W-:-:S02]  /*4930*/  IMAD.MOV.U32 R12, RZ, RZ, R8 ;  /* 0x000000ffff0c7224 */ /* 0x000fc400078e0008 */
[----:B------:R-:W-:Y:S01]  /*4940*/  IMAD.MOV.U32 R13, RZ, RZ, R9 ;  /* 0x000000ffff0d7224 */ /* 0x000fe200078e0009 */
[----:B---3--:R-:W-:-:S14]  /*4950*/  DSETP.GEU.AND P0, PT, R8, R14, PT ;  /* 0x0000000e0800722a */ /* 0x008fdc0003f0e000 */
        /* <DEDUP_REMOVED lines=15> */
.L_x_1126:
[----:B------:R-:W-:Y:S05]  /*4a50*/  BSYNC.RECONVERGENT B2 ;  /* 0x0000000000027941 */ /* 0x000fea0003800200 */
.L_x_1125:
[----:B-----5:R-:W-:Y:S01]  /*4a60*/  DSETP.GEU.AND P0, PT, R12, R10, PT ;  /* 0x0000000a0c00722a */ /* 0x020fe20003f0e000 */
[----:B------:R-:W-:Y:S01]  /*4a70*/  VIADD R9, R16, 0x100 ;  /* 0x0000010010097836 */ /* 0x000fe20000000000 */
[----:B------:R-:W-:Y:S01]  /*4a80*/  BSSY.RECONVERGENT B2, `(.L_x_1127) ;  /* 0x0000016000027945 */ /* 0x000fe20003800200 */
[----:B------:R-:W-:Y:S02]  /*4a90*/  IMAD.MOV.U32 R15, RZ, RZ, R26 ;  /* 0x000000ffff0f7224 */ /* 0x000fe400078e001a */
[----:B------:R-:W-:Y:S01]  /*4aa0*/  IMAD.MOV.U32 R14, RZ, RZ, R25 ;  /* 0x000000ffff0e7224 */ /* 0x000fe200078e0019 */
[----:B--2---:R-:W-:Y:S01]  /*4ab0*/  IADD3 R23, P1, PT, R9, R2, RZ ;  /* 0x0000000209177210 */ /* 0x004fe20007f3e0ff */
[----:B------:R-:W-:Y:S02]  /*4ac0*/  IMAD.MOV.U32 R8, RZ, RZ, R12 ;  /* 0x000000ffff087224 */ /* 0x000fe400078e000c */
[----:B------:R-:W-:Y:S02]  /*4ad0*/  IMAD.MOV.U32 R9, RZ, RZ, R13 ;  /* 0x000000ffff097224 */ /* 0x000fe400078e000d */
[----:B------:R-:W-:-:S03]  /*4ae0*/  IMAD.X R24, RZ, RZ, R3, P1 ;  /* 0x000000ffff187224 */ /* 0x000fc600008e0603 */
        /* <DEDUP_REMOVED lines=15> */
.L_x_1128:
[----:B------:R-:W-:Y:S05]  /*4be0*/  BSYNC.RECONVERGENT B2 ;  /* 0x0000000000027941 */ /* 0x000fea0003800200 */
.L_x_1127:
[----:B------:R0:W5:Y:S01]  /*4bf0*/  LDG.E.64 R10, desc[UR8][R4.64] ;  /* 0x00000008040a7981 */ /* 0x000162000c1e1b00 */
[----:B------:R-:W-:Y:S01]  /*4c00*/  DSETP.GEU.AND P0, PT, R8, R6, PT ;  /* 0x000000060800722a */ /* 0x000fe20003f0e000 */
[----:B------:R-:W-:Y:S01]  /*4c10*/  VIADD R13, R16, 0x200 ;  /* 0x00000200100d7836 */ /* 0x000fe20000000000 */
[----:B------:R-:W-:Y:S01]  /*4c20*/  BSSY.RECONVERGENT B2, `(.L_x_1129) ;  /* 0x0000016000027945 */ /* 0x000fe20003800200 */
[----:B------:R-:W-:Y:S02]  /*4c30*/  IMAD.MOV.U32 R26, RZ, RZ, R15 ;  /* 0x000000ffff1a7224 */ /* 0x000fe400078e000f */
[----:B------:R-:W-:Y:S01]  /*4c40*/  IMAD.MOV.U32 R25, RZ, RZ, R14 ;  /* 0x000000ffff197224 */ /* 0x000fe200078e000e */
[----:B------:R-:W-:Y:S01]  /*4c50*/  IADD3 R24, P1, PT, R13, R2, RZ ;  /* 0x000000020d187210 */ /* 0x000fe20007f3e0ff */
[----:B------:R-:W-:Y:S02]  /*4c60*/  IMAD.MOV.U32 R12, RZ, RZ, R8 ;  /* 0x000000ffff0c7224 */ /* 0x000fe400078e0008 */
[----:B------:R-:W-:-:S02]  /*4c70*/  IMAD.MOV.U32 R13, RZ, RZ, R9 ;  /* 0x000000ffff0d7224 */ /* 0x000fc400078e0009 */
[----:B------:R-:W-:-:S03]  /*4c80*/  IMAD.X R23, RZ, RZ, R3, P1 ;  /* 0x000000ffff177224 */ /* 0x000fc600008e0603 */
        /* <DEDUP_REMOVED lines=15> */
.L_x_1130:
[----:B------:R-:W-:Y:S05]  /*4d80*/  BSYNC.RECONVERGENT B2 ;  /* 0x0000000000027941 */ /* 0x000fea0003800200 */
.L_x_1129:
[----:B-----5:R-:W-:Y:S01]  /*4d90*/  DSETP.GEU.AND P0, PT, R12, R10, PT ;  /* 0x0000000a0c00722a */ /* 0x020fe20003f0e000 */
[----:B------:R-:W-:Y:S01]  /*4da0*/  VIADD R7, R16, 0x300 ;  /* 0x0000030010077836 */ /* 0x000fe20000000000 */
[----:B------:R-:W-:Y:S01]  /*4db0*/  BSSY.RECONVERGENT B2, `(.L_x_1131) ;  /* 0x0000016000027945 */ /* 0x000fe20003800200 */
[----:B------:R-:W-:Y:S02]  /*4dc0*/  IMAD.MOV.U32 R23, RZ, RZ, R26 ;  /* 0x000000ffff177224 */ /* 0x000fe400078e001a */
[----:B------:R-:W-:Y:S01]  /*4dd0*/  IMAD.MOV.U32 R24, RZ, RZ, R25 ;  /* 0x000000ffff187224 */ /* 0x000fe200078e0019 */
[----:B------:R-:W-:Y:S01]  /*4de0*/  IADD3 R7, P1, PT, R7, R2, RZ ;  /* 0x0000000207077210 */ /* 0x000fe20007f3e0ff */
        /* <DEDUP_REMOVED lines=18> */
.L_x_1132:
[----:B------:R-:W-:Y:S05]  /*4f10*/  BSYNC.RECONVERGENT B2 ;  /* 0x0000000000027941 */ /* 0x000fea0003800200 */
.L_x_1131:
[----:B------:R-:W-:Y:S01]  /*4f20*/  VIADD R10, R22, 0x200 ;  /* 0x00000200160a7836 */ /* 0x000fe20000000000 */
[----:B------:R-:W-:Y:S01]  /*4f30*/  IADD3 R6, P2, PT, R4, 0x2000, RZ ;  /* 0x0000200004067810 */ /* 0x000fe20007f5e0ff */
[----:B------:R-:W-:Y:S01]  /*4f40*/  VIADD R22, R22, 0x400 ;  /* 0x0000040016167836 */ /* 0x000fe20000000000 */
[----:B------:R-:W-:Y:S01]  /*4f50*/  IADD3 R18, P1, PT, R18, 0x400, RZ ;  /* 0x0000040012127810 */ /* 0x000fe20007f3e0ff */
[----:B------:R-:W-:Y:S01]  /*4f60*/  VIADD R16, R16, 0x400 ;  /* 0x0000040010107836 */ /* 0x000fe20000000000 */
[----:B------:R-:W-:Y:S01]  /*4f70*/  ISETP.GE.AND P0, PT, R10, R17, PT ;  /* 0x000000110a00720c */ /* 0x000fe20003f06270 */
[----:B------:R-:W-:Y:S01]  /*4f80*/  IMAD.X R5, RZ, RZ, R5, P2 ;  /* 0x000000ffff057224 */ /* 0x000fe200010e0605 */
[----:B------:R-:W-:Y:S01]  /*4f90*/  IADD3 R20, P2, PT, R20, 0x2000, RZ ;  /* 0x0000200014147810 */ /* 0x000fe20007f5e0ff */
[----:B------:R-:W-:-:S04]  /*4fa0*/  IMAD.X R19, RZ, RZ, R19, P1 ;  /* 0x000000ffff137224 */ /* 0x000fc800008e0613 */
[----:B------:R-:W-:-:S06]  /*4fb0*/  IMAD.X R21, RZ, RZ, R21, P2 ;  /* 0x000000ffff157224 */ /* 0x000fcc00010e0615 */
[----:B------:R-:W-:Y:S05]  /*4fc0*/  @!P0 BRA `(.L_x_1133) ;  /* 0xfffffff8003c8947 */ /* 0x000fea000383ffff */
.L_x_1119:
[----:B------:R-:W-:Y:S05]  /*4fd0*/  BSYNC.RECONVERGENT B1 ;  /* 0x0000000000017941 */ /* 0x000fea0003800200 */
.L_x_1118:
        /* <DEDUP_REMOVED lines=27> */
.L_x_1135:
[----:B------:R-:W-:Y:S05]  /*5190*/  BSYNC.RECONVERGENT B1 ;  /* 0x0000000000017941 */ /* 0x000fea0003800200 */
.L_x_1134:
        /* <DEDUP_REMOVED lines=26> */
.L_x_1137:
[----:B------:R-:W-:Y:S05]  /*5340*/  BSYNC.RECONVERGENT B1 ;  /* 0x0000000000017941 */ /* 0x000fea0003800200 */
.L_x_1136:
        /* <DEDUP_REMOVED lines=26> */
.L_x_1139:
[----:B------:R-:W-:Y:S05]  /*54f0*/  BSYNC.RECONVERGENT B1 ;  /* 0x0000000000017941 */ /* 0x000fea0003800200 */
.L_x_1138:
        /* <DEDUP_REMOVED lines=26> */
.L_x_1141:
[----:B------:R-:W-:Y:S05]  /*56a0*/  BSYNC.RECONVERGENT B1 ;  /* 0x0000000000017941 */ /* 0x000fea0003800200 */
.L_x_1140:
        /* <DEDUP_REMOVED lines=27> */
.L_x_1143:
[----:B------:R-:W-:Y:S05]  /*5860*/  BSYNC.RECONVERGENT B1 ;  /* 0x0000000000017941 */ /* 0x000fea0003800200 */
.L_x_1142:
        /* <DEDUP_REMOVED lines=10> */
.L_x_1145:
[----:B------:R-:W-:Y:S05]  /*5910*/  BSYNC.RECONVERGENT B1 ;  /* 0x0000000000017941 */ /* 0x000fea0003800200 */
.L_x_1144:
        /* <DEDUP_REMOVED lines=31> */
.L_x_1147:
[----:B------:R-:W-:Y:S05]  /*5b10*/  BSYNC.RECONVERGENT B1 ;  /* 0x0000000000017941 */ /* 0x000fea0003800200 */
.L_x_1146:
        /* <DEDUP_REMOVED lines=22> */
.L_x_1149:
[----:B------:R-:W-:Y:S05]  /*5c80*/  BSYNC.RECONVERGENT B1 ;  /* 0x0000000000017941 */ /* 0x000fea0003800200 */
.L_x_1148:
        /* <DEDUP_REMOVED lines=22> */
.L_x_1151:
[----:B------:R-:W-:Y:S05]  /*5df0*/  BSYNC.RECONVERGENT B1 ;  /* 0x0000000000017941 */ /* 0x000fea0003800200 */
.L_x_1150:
        /* <DEDUP_REMOVED lines=22> */
.L_x_1153:
[----:B------:R-:W-:Y:S05]  /*5f60*/  BSYNC.RECONVERGENT B1 ;  /* 0x0000000000017941 */ /* 0x000fea0003800200 */
.L_x_1152:
        /* <DEDUP_REMOVED lines=21> */
.L_x_1155:
[----:B------:R-:W-:Y:S05]  /*60c0*/  BSYNC.RECONVERGENT B1 ;  /* 0x0000000000017941 */ /* 0x000fea0003800200 */
.L_x_1154:
        /* <DEDUP_REMOVED lines=21> */
.L_x_1157:
[----:B------:R-:W-:Y:S05]  /*6220*/  BSYNC.RECONVERGENT B1 ;  /* 0x0000000000017941 */ /* 0x000fea0003800200 */
.L_x_1156:
        /* <DEDUP_REMOVED lines=19> */
.L_x_1065:
[----:B------:R-:W-:Y:S05]  /*6360*/  BSYNC.RECONVERGENT B0 ;  /* 0x0000000000007941 */ /* 0x000fea0003800200 */
.L_x_1032:
[----:B------:R-:W-:Y:S05]  /*6370*/  @P1 EXIT ;  /* 0x000000000000194d */ /* 0x000fea0003800000 */
[----:B01----:R-:W0:Y:S02]  /*6380*/  LDC.64 R4, c[0x0][0x390] ;  /* 0x0000e400ff047b82 */ /* 0x003e240000000a00 */
[----:B0-----:R-:W-:Y:S04]  /*6390*/  STG.E.64 desc[UR8][R4.64], R2 ;  /* 0x0000000204007986 */ /* 0x001fe8000c101b08 */
[----:B---34-:R-:W-:Y:S01]  /*63a0*/  STG.E.64 desc[UR8][R4.64+0x8], R16 ;  /* 0x0000081004007986 */ /* 0x018fe2000c101b08 */
[----:B------:R-:W-:Y:S05]  /*63b0*/  EXIT ;  /* 0x000000000000794d */ /* 0x000fea0003800000 */
.L_x_1158:
        /* <DEDUP_REMOVED lines=12> */
.L_x_1962:


//--------------------- .text._ZN6thrust24THRUST_300001_SM_1000_NS8cuda_cub4core6detail13_kernel_agentINS1_8__reduce11ReduceAgentIPN4cuda3std3__45tupleIJdlEEESC_SB_lNS1_9__extrema9arg_max_fIdlNS9_4lessIdEEEEEEJSC_SC_iSH_EEEvDpT0_ --------------------------
	.section	.text._ZN6thrust24THRUST_300001_SM_1000_NS8cuda_cub4core6detail13_kernel_agentINS1_8__reduce11ReduceAgentIPN4cuda3std3__45tupleIJdlEEESC_SB_lNS1_9__extrema9arg_max_fIdlNS9_4lessIdEEEEEEJSC_SC_iSH_EEEvDpT0_,"ax",@progbits
	.align	128
        .global         _ZN6thrust24THRUST_300001_SM_1000_NS8cuda_cub4core6detail13_kernel_agentINS1_8__reduce11ReduceAgentIPN4cuda3std3__45tupleIJdlEEESC_SB_lNS1_9__extrema9arg_max_fIdlNS9_4lessIdEEEEEEJSC_SC_iSH_EEEvDpT0_
        .type           _ZN6thrust24THRUST_300001_SM_1000_NS8cuda_cub4core6detail13_kernel_agentINS1_8__reduce11ReduceAgentIPN4cuda3std3__45tupleIJdlEEESC_SB_lNS1_9__extrema9arg_max_fIdlNS9_4lessIdEEEEEEJSC_SC_iSH_EEEvDpT0_,@function
        .size           _ZN6thrust24THRUST_300001_SM_1000_NS8cuda_cub4core6detail13_kernel_agentINS1_8__reduce11ReduceAgentIPN4cuda3std3__45tupleIJdlEEESC_SB_lNS1_9__extrema9arg_max_fIdlNS9_4lessIdEEEEEEJSC_SC_iSH_EEEvDpT0_,(.L_x_1963 - _ZN6thrust24THRUST_300001_SM_1000_NS8cuda_cub4core6detail13_kernel_agentINS1_8__reduce11ReduceAgentIPN4cuda3std3__45tupleIJdlEEESC_SB_lNS1_9__extrema9arg_max_fIdlNS9_4lessIdEEEEEEJSC_SC_iSH_EEEvDpT0_)
        .other          _ZN6thrust24THRUST_300001_SM_1000_NS8cuda_cub4core6detail13_kernel_agentINS1_8__reduce11ReduceAgentIPN4cuda3std3__45tupleIJdlEEESC_SB_lNS1_9__extrema9arg_max_fIdlNS9_4lessIdEEEEEEJSC_SC_iSH_EEEvDpT0_,@"STO_CUDA_ENTRY STV_DEFAULT"
_ZN6thrust24THRUST_300001_SM_1000_NS8cuda_cub4core6detail13_kernel_agentINS1_8__reduce11ReduceAgentIPN4cuda3std3__45tupleIJdlEEESC_SB_lNS1_9__extrema9arg_max_fIdlNS9_4lessIdEEEEEEJSC_SC_iSH_EEEvDpT0_:
.text._ZN6thrust24THRUST_300001_SM_1000_NS8cuda_cub4core6detail13_kernel_agentINS1_8__reduce11ReduceAgentIPN4cuda3std3__45tupleIJdlEEESC_SB_lNS1_9__extrema9arg_max_fIdlNS9_4lessIdEEEEEEJSC_SC_iSH_EEEvDpT0_:
        /* <DEDUP_REMOVED lines=21> */
.L_x_1162:
[----:B0-----:R-:W-:Y:S05]  /*0150*/  BSYNC.RECONVERGENT B1 ;  /* 0x0000000000017941 */ /* 0x001fea0003800200 */
.L_x_1161:
[----:B------:R-:W-:Y:S01]  /*0160*/  ISETP.GE.AND P0, PT, R19, UR8, PT ;  /* 0x0000000813007c0c */ /* 0x000fe2000bf06270 */
[----:B------:R-:W-:-:S12]  /*0170*/  BSSY.RECONVERGENT B1, `(.L_x_1163) ;  /* 0x0000099000017945 */ /* 0x000fd80003800200 */
[----:B------:R-:W-:Y:S05]  /*0180*/  @P0 BRA `(.L_x_1164) ;  /* 0x00000008005c0947 */ /* 0x000fea0003800000 */
[----:B------:R-:W-:Y:S01]  /*0190*/  LOP3.LUT R4, RZ, R19, RZ, 0x33, !PT ;  /* 0x00000013ff047212 */ /* 0x000fe200078e33ff */
[----:B------:R-:W-:Y:S04]  /*01a0*/  BSSY.RECONVERGENT B2, `(.L_x_1165) ;  /* 0x000002e000027945 */ /* 0x000fe80003800200 */
[----:B------:R-:W-:-:S05]  /*01b0*/  VIADD R4, R4, UR8 ;  /* 0x0000000804047c36 */ /* 0x000fca0008000000 */
[----:B-1----:R-:W-:-:S04]  /*01c0*/  LOP3.LUT R2, R4, 0x300, RZ, 0xc0, !PT ;  /* 0x0000030004027812 */ /* 0x002fc800078ec0ff */
[----:B------:R-:W-:-:S13]  /*01d0*/  ISETP.NE.AND P0, PT, R2, 0x300, PT ;  /* 0x000003000200780c */ /* 0x000fda0003f05270 */
[----:B------:R-:W-:Y:S05]  /*01e0*/  @!P0 BRA `(.L_x_1166) ;  /* 0x0000000000a48947 */ /* 0x000fea0003800000 */
[----:B------:R-:W0:Y:S01]  /*01f0*/  LDC.64 R2, c[0x0][0x380] ;  /* 0x0000e000ff027b82 */ /* 0x000e220000000a00 */
[----:B------:R-:W-:-:S04]  /*0200*/  LEA.HI R5, R4, 0x1, RZ, 0x18 ;  /* 0x0000000104057811 */ /* 0x000fc800078fc0ff */
[----:B------:R-:W-:-:S05]  /*0210*/  LOP3.LUT R5, R5, 0x3, RZ, 0xc0, !PT ;  /* 0x0000000305057812 */ /* 0x000fca00078ec0ff */
[----:B------:R-:W-:Y:S02]  /*0220*/  IMAD.MOV R5, RZ, RZ, -R5 ;  /* 0x000000ffff057224 */ /* 0x000fe400078e0a05 */
[----:B0-----:R-:W-:-:S04]  /*0230*/  IMAD.WIDE.U32 R2, R19, 0x10, R2 ;  /* 0x0000001013027825 */ /* 0x001fc800078e0002 */
[----:B------:R-:W-:-:S07]  /*0240*/  IMAD.MOV.U32 R16, RZ, RZ, R2 ;  /* 0x000000ffff107224 */ /* 0x000fce00078e0002 */
.L_x_1169:
[----:B------:R-:W-:-:S05]  /*0250*/  IMAD.MOV.U32 R2, RZ, RZ, R16 ;  /* 0x000000ffff027224 */ /* 0x000fca00078e0010 */
[----:B------:R-:W2:Y:S04]  /*0260*/  LDG.E.64.CONSTANT R8, desc[UR10][R2.64] ;  /* 0x0000000a02087981 */ /* 0x000ea8000c1e9b00 */
[----:B------:R-:W3:Y:S01]  /*0270*/  LDG.E.64.CONSTANT R10, desc[UR10][R2.64+0x8] ;  /* 0x0000080a020a7981 */ /* 0x000ee2000c1e9b00 */
[----:B------:R-:W-:Y:S01]  /*0280*/  VIADD R5, R5, 0x1 ;  /* 0x0000000105057836 */ /* 0x000fe20000000000 */
[----:B------:R-:W-:Y:S01]  /*0290*/  BSSY.RECONVERGENT B3, `(.L_x_1167) ;  /* 0x000001b000037945 */ /* 0x000fe20003800200 */
[----:B-----5:R-:W-:Y:S01]  /*02a0*/  IMAD.MOV.U32 R21, RZ, RZ, R13 ;  /* 0x000000ffff157224 */ /* 0x020fe200078e000d */
[----:B------:R-:W-:Y:S01]  /*02b0*/  IADD3 R16, P3, PT, R2, 0x1000, RZ ;  /* 0x0000100002107810 */ /* 0x000fe20007f7e0ff */
[----:B------:R-:W-:Y:S01]  /*02c0*/  IMAD.MOV.U32 R17, RZ, RZ, R12 ;  /* 0x000000ffff117224 */ /* 0x000fe200078e000c */
[----:B------:R-:W-:Y:S01]  /*02d0*/  ISETP.NE.AND P2, PT, R5, RZ, PT ;  /* 0x000000ff0500720c */ /* 0x000fe20003f45270 */
[----:B------:R-:W-:-:S02]  /*02e0*/  IMAD.MOV.U32 R6, RZ, RZ, R14 ;  /* 0x000000ffff067224 */ /* 0x000fc400078e000e */
[----:B------:R-:W-:Y:S01]  /*02f0*/  IMAD.MOV.U32 R7, RZ, RZ, R15 ;  /* 0x000000ffff077224 */ /* 0x000fe200078e000f */
[----:B--2---:R-:W-:Y:S01]  /*0300*/  DSETP.GEU.AND P0, PT, R14, R8, PT ;  /* 0x000000080e00722a */ /* 0x004fe20003f0e000 */
[----:B------:R-:W-:Y:S02]  /*0310*/  IMAD.MOV.U32 R14, RZ, RZ, R8 ;  /* 0x000000ffff0e7224 */ /* 0x000fe400078e0008 */
[----:B---3--:R-:W-:Y:S02]  /*0320*/  IMAD.MOV.U32 R12, RZ, RZ, R10 ;  /* 0x000000ffff0c7224 */ /* 0x008fe400078e000a */
[----:B------:R-:W-:Y:S02]  /*0330*/  IMAD.MOV.U32 R13, RZ, RZ, R11 ;  /* 0x000000ffff0d7224 */ /* 0x000fe400078e000b */
[----:B------:R-:W-:-:S07]  /*0340*/  IMAD.MOV.U32 R15, RZ, RZ, R9 ;  /* 0x000000ffff0f7224 */ /* 0x000fce00078e0009 */
        /* <DEDUP_REMOVED lines=15> */
.L_x_1168:
[----:B------:R-:W-:Y:S05]  /*0440*/  BSYNC.RECONVERGENT B3 ;  /* 0x0000000000037941 */ /* 0x000fea0003800200 */
.L_x_1167:
[----:B------:R-:W-:Y:S02]  /*0450*/  IMAD.X R3, RZ, RZ, R3, P3 ;  /* 0x000000ffff037224 */ /* 0x000fe400018e0603 */
[----:B------:R-:W-:Y:S01]  /*0460*/  VIADD R19, R19, 0x100 ;  /* 0x0000010013137836 */ /* 0x000fe20000000000 */
[----:B------:R-:W-:Y:S06]  /*0470*/  @P2 BRA `(.L_x_1169) ;  /* 0xfffffffc00742947 */ /* 0x000fec000383ffff */
.L_x_1166:
[----:B------:R-:W-:Y:S05]  /*0480*/  BSYNC.RECONVERGENT B2 ;  /* 0x0000000000027941 */ /* 0x000fea0003800200 */
.L_x_1165:
[----:B------:R-:W0:Y:S01]  /*0490*/  LDC.64 R8, c[0x0][0x380] ;  /* 0x0000e000ff087b82 */ /* 0x000e220000000a00 */
[----:B------:R-:W-:-:S13]  /*04a0*/  ISETP.GE.U32.AND P0, PT, R4, 0x300, PT ;  /* 0x000003000400780c */ /* 0x000fda0003f06070 */
[----:B------:R-:W-:Y:S05]  /*04b0*/  @!P0 BRA `(.L_x_1164) ;  /* 0x0000000400908947 */ /* 0x000fea0003800000 */
.L_x_1178:
[----:B0-----:R-:W-:-:S05]  /*04c0*/  IMAD.WIDE R20, R19, 0x10, R8 ;  /* 0x0000001013147825 */ /* 0x001fca00078e0208 */
[----:B------:R-:W2:Y:S04]  /*04d0*/  LDG.E.64.CONSTANT R10, desc[UR10][R20.64] ;  /* 0x0000000a140a7981 */ /* 0x000ea8000c1e9b00 */
[----:B------:R-:W3:Y:S04]  /*04e0*/  LDG.E.64.CONSTANT R16, desc[UR10][R20.64+0x8] ;  /* 0x0000080a14107981 */ /* 0x000ee8000c1e9b00 */
[----:B-----5:R0:W5:Y:S04]  /*04f0*/  LDG.E.64.CONSTANT R6, desc[UR10][R20.64+0x1000] ;  /* 0x0010000a14067981 */ /* 0x020168000c1e9b00 */
[----:B------:R0:W5:Y:S01]  /*0500*/  LDG.E.64.CONSTANT R4, desc[UR10][R20.64+0x1008] ;  /* 0x0010080a14047981 */ /* 0x000162000c1e9b00 */
[----:B------:R-:W-:Y:S01]  /*0510*/  BSSY.RECONVERGENT B2, `(.L_x_1170) ;  /* 0x0000015000027945 */ /* 0x000fe20003800200 */
[----:B--2---:R-:W-:Y:S01]  /*0520*/  DSETP.GEU.AND P0, PT, R14, R10, PT ;  /* 0x0000000a0e00722a */ /* 0x004fe20003f0e000 */
[----:B------:R-:W-:-:S02]  /*0530*/  IMAD.MOV.U32 R2, RZ, RZ, R10 ;  /* 0x000000ffff027224 */ /* 0x000fc400078e000a */
[----:B------:R-:W-:Y:S02]  /*0540*/  IMAD.MOV.U32 R3, RZ, RZ, R11 ;  /* 0x000000ffff037224 */ /* 0x000fe400078e000b */
[----:B---3--:R-:W-:Y:S02]  /*0550*/  IMAD.MOV.U32 R23, RZ, RZ, R16 ;  /* 0x000000ffff177224 */ /* 0x008fe400078e0010 */
[----:B------:R-:W-:-:S07]  /*0560*/  IMAD.MOV.U32 R25, RZ, RZ, R17 ;  /* 0x000000ffff197224 */ /* 0x000fce00078e0011 */
[----:B0-----:R-:W-:Y:S05]  /*0570*/  @!P0 BRA `(.L_x_1171) ;  /* 0x0000000000388947 */ /* 0x001fea0003800000 */
[----:B------:R-:W-:Y:S01]  /*0580*/  DSETP.GT.AND P0, PT, R14, R10, PT ;  /* 0x0000000a0e00722a */ /* 0x000fe20003f04000 */
[----:B------:R-:W-:Y:S02]  /*0590*/  IMAD.MOV.U32 R23, RZ, RZ, R12 ;  /* 0x000000ffff177224 */ /* 0x000fe400078e000c */
[----:B------:R-:W-:Y:S02]  /*05a0*/  IMAD.MOV.U32 R25, RZ, RZ, R13 ;  /* 0x000000ffff197224 */ /* 0x000fe400078e000d */
[----:B------:R-:W-:Y:S02]  /*05b0*/  IMAD.MOV.U32 R2, RZ, RZ, R14 ;  /* 0x000000ffff027224 */ /* 0x000fe400078e000e */
        /* <DEDUP_REMOVED lines=10> */
.L_x_1171:
[----:B------:R-:W-:Y:S05]  /*0660*/  BSYNC.RECONVERGENT B2 ;  /* 0x0000000000027941 */ /* 0x000fea0003800200 */
.L_x_1170:
[----:B------:R0:W5:Y:S04]  /*0670*/  LDG.E.64.CONSTANT R14, desc[UR10][R20.64+0x2000] ;  /* 0x0020000a140e7981 */ /* 0x000168000c1e9b00 */
[----:B------:R0:W5:Y:S04]  /*0680*/  LDG.E.64.CONSTANT R12, desc[UR10][R20.64+0x2008] ;  /* 0x0020080a140c7981 */ /* 0x000168000c1e9b00 */
[----:B------:R0:W5:Y:S04]  /*0690*/  LDG.E.64.CONSTANT R10, desc[UR10][R20.64+0x3000] ;  /* 0x0030000a140a7981 */ /* 0x000168000c1e9b00 */
[----:B------:R0:W5:Y:S02]  /*06a0*/  LDG.E.64.CONSTANT R16, desc[UR10][R20.64+0x3008] ;  /* 0x0030080a14107981 */ /* 0x000164000c1e9b00 */
[----:B-----5:R-:W-:Y:S01]  /*06b0*/  DSETP.GEU.AND P0, PT, R2, R6, PT ;  /* 0x000000060200722a */ /* 0x020fe20003f0e000 */
[----:B------:R-:W-:Y:S01]  /*06c0*/  BSSY.RECONVERGENT B2, `(.L_x_1172) ;  /* 0x0000014000027945 */ /* 0x000fe20003800200 */
[----:B------:R-:W-:-:S02]  /*06d0*/  IMAD.MOV.U32 R26, RZ, RZ, R6 ;  /* 0x000000ffff1a7224 */ /* 0x000fc400078e0006 */
        /* <DEDUP_REMOVED lines=18> */
.L_x_1173:
[----:B------:R-:W-:Y:S05]  /*0800*/  BSYNC.RECONVERGENT B2 ;  /* 0x0000000000027941 */ /* 0x000fea0003800200 */
.L_x_1172:
        /* <DEDUP_REMOVED lines=21> */
.L_x_1175:
[----:B------:R-:W-:Y:S05]  /*0960*/  BSYNC.RECONVERGENT B2 ;  /* 0x0000000000027941 */ /* 0x000fea0003800200 */
.L_x_1174:
        /* <DEDUP_REMOVED lines=21> */
.L_x_1177:
[----:B------:R-:W-:Y:S05]  /*0ac0*/  BSYNC.RECONVERGENT B2 ;  /* 0x0000000000027941 */ /* 0x000fea0003800200 */
.L_x_1176:
[----:B------:R-:W-:-:S05]  /*0ad0*/  VIADD R19, R19, 0x400 ;  /* 0x0000040013137836 */ /* 0x000fca0000000000 */
[----:B------:R-:W-:-:S13]  /*0ae0*/  ISETP.GE.AND P0, PT, R19, UR4, PT ;  /* 0x0000000413007c0c */ /* 0x000fda000bf06270 */
[----:B------:R-:W-:Y:S05]  /*0af0*/  @!P0 BRA `(.L_x_1178) ;  /* 0xfffffff800708947 */ /* 0x000fea000383ffff */
.L_x_1164:
[----:B------:R-:W-:Y:S05]  /*0b00*/  BSYNC.RECONVERGENT B1 ;  /* 0x0000000000017941 */ /* 0x000fea0003800200 */
.L_x_1163:
[----:B------:R-:W2:Y:S02]  /*0b10*/  LDCU UR6, c[0x0][0x390] ;  /* 0x00007200ff0677ac */ /* 0x000ea40008000800 */
[----:B--2---:R-:W-:-:S09]  /*0b20*/  UISETP.GE.AND UP0, UPT, UR6, 0x100, UPT ;  /* 0x000001000600788c */ /* 0x004fd2000bf06270 */
[----:B------:R-:W-:Y:S05]  /*0b30*/  BRA.U !UP0, `(.L_x_1179) ;  /* 0x0000001508507547 */ /* 0x000fea000b800000 */
[----:B0-----:R-:W0:Y:S01]  /*0b40*/  S2R R9, SR_LANEID ;  /* 0x0000000000097919 */ /* 0x001e220000000000 */
[----:B------:R-:W-:Y:S01]  /*0b50*/  BSSY.RECONVERGENT B1, `(.L_x_1180) ;  /* 0x000001f000017945 */ /* 0x000fe20003800200 */
[----:B-----5:R-:W-:Y:S01]  /*0b60*/  IMAD.MOV.U32 R11, RZ, RZ, R12 ;  /* 0x000000ffff0b7224 */ /* 0x020fe200078e000c */
[----:B------:R2:W3:Y:S01]  /*0b70*/  SHFL.DOWN PT, R4, R14, 0x1, 0x1f ;  /* 0x08201f000e047f89 */ /* 0x0004e200000e0000 */
[----:B------:R-:W-:Y:S02]  /*0b80*/  IMAD.MOV.U32 R16, RZ, RZ, R13 ;  /* 0x000000ffff107224 */ /* 0x000fe400078e000d */
[----:B-1----:R-:W-:Y:S01]  /*0b90*/  IMAD.MOV.U32 R2, RZ, RZ, R14 ;  /* 0x000000ffff027224 */ /* 0x002fe200078e000e */
[----:B------:R2:W1:Y:S01]  /*0ba0*/  SHFL.DOWN PT, R5, R15, 0x1, 0x1f ;  /* 0x08201f000f057f89 */ /* 0x00046200000e0000 */
[----:B------:R-:W-:-:S03]  /*0bb0*/  IMAD.MOV.U32 R3, RZ, RZ, R15 ;  /* 0x000000ffff037224 */ /* 0x000fc600078e000f */
[----:B------:R2:W4:Y:S04]  /*0bc0*/  SHFL.DOWN PT, R7, R12, 0x1, 0x1f ;  /* 0x08201f000c077f89 */ /* 0x00052800000e0000 */
[----:B------:R2:W1:Y:S01]  /*0bd0*/  SHFL.DOWN PT, R17, R13, 0x1, 0x1f ;  /* 0x08201f000d117f89 */ /* 0x00046200000e0000 */
[----:B0-----:R-:W-:-:S13]  /*0be0*/  ISETP.GT.AND P0, PT, R9, 0x1e, PT ;  /* 0x0000001e0900780c */ /* 0x001fda0003f04270 */
[----:B-1234-:R-:W-:Y:S05]  /*0bf0*/  @P0 BRA `(.L_x_1181) ;  /* 0x0000000000500947 */ /* 0x01efea0003800000 */
[----:B------:R-:W-:Y:S01]  /*0c00*/  DSETP.GEU.AND P0, PT, R14, R4, PT ;  /* 0x000000040e00722a */ /* 0x000fe20003f0e000 */
[----:B------:R-:W-:Y:S02]  /*0c10*/  IMAD.MOV.U32 R11, RZ, RZ, R7 ;  /* 0x000000ffff0b7224 */ /* 0x000fe400078e0007 */
[----:B------:R-:W-:Y:S02]  /*0c20*/  IMAD.MOV.U32 R16, RZ, RZ, R17 ;  /* 0x000000ffff107224 */ /* 0x000fe400078e0011 */
        /* <DEDUP_REMOVED lines=17> */
.L_x_1181:
[----:B------:R-:W-:Y:S05]  /*0d40*/  BSYNC.RECONVERGENT B1 ;  /* 0x0000000000017941 */ /* 0x000fea0003800200 */
.L_x_1180:
[----:B------:R-:W-:Y:S01]  /*0d50*/  ISETP.GT.AND P0, PT, R9, 0x1d, PT ;  /* 0x0000001d0900780c */ /* 0x000fe20003f04270 */
[----:B------:R0:W1:Y:S01]  /*0d60*/  SHFL.DOWN PT, R6, R2, 0x2, 0x1f ;  /* 0x08401f0002067f89 */ /* 0x00006200000e0000 */
[----:B------:R-:W-:Y:S01]  /*0d70*/  BSSY.RECONVERGENT B1, `(.L_x_1182) ;  /* 0x000001d000017945 */ /* 0x000fe20003800200 */
[----:B------:R-:W-:Y:S02]  /*0d80*/  IMAD.MOV.U32 R8, RZ, RZ, R11 ;  /* 0x000000ffff087224 */ /* 0x000fe400078e000b */
[----:B------:R0:W2:Y:S01]  /*0d90*/  SHFL.DOWN PT, R7, R3, 0x2, 0x1f ;  /* 0x08401f0003077f89 */ /* 0x0000a200000e0000 */
[----:B------:R-:W-:Y:S02]  /*0da0*/  IMAD.MOV.U32 R10, RZ, RZ, R16 ;  /* 0x000000ffff0a7224 */ /* 0x000fe400078e0010 */
[----:B------:R-:W-:Y:S01]  /*0db0*/  IMAD.MOV.U32 R4, RZ, RZ, R2 ;  /* 0x000000ffff047224 */ /* 0x000fe200078e0002 */
[----:B------:R0:W3:Y:S01]  /*0dc0*/  SHFL.DOWN PT, R12, R11, 0x2, 0x1f ;  /* 0x08401f000b0c7f89 */ /* 0x0000e200000e0000 */
[----:B------:R-:W-:-:S03]  /*0dd0*/  IMAD.MOV.U32 R5, RZ, RZ, R3 ;  /* 0x000000ffff057224 */ /* 0x000fc600078e0003 */
[----:B------:R0:W4:Y:S01]  /*0de0*/  SHFL.DOWN PT, R13, R16, 0x2, 0x1f ;  /* 0x08401f00100d7f89 */ /* 0x00012200000e0000 */
[----:B------:R-:W-:Y:S05]  /*0df0*/  @P0 BRA `(.L_x_1183) ;  /* 0x0000000000500947 */ /* 0x000fea0003800000 */
[----:B-12---:R-:W-:Y:S01]  /*0e00*/  DSETP.GEU.AND P0, PT, R2, R6, PT ;  /* 0x000000060200722a */ /* 0x006fe20003f0e000 */
[----:B---3--:R-:W-:Y:S02]  /*0e10*/  IMAD.MOV.U32 R8, RZ, RZ, R12 ;  /* 0x000000ffff087224 */ /* 0x008fe400078e000c */
[----:B----4-:R-:W-:Y:S02]  /*0e20*/  IMAD.MOV.U32 R10, RZ, RZ, R13 ;  /* 0x000000ffff0a7224 */ /* 0x010fe400078e000d */
        /* <DEDUP_REMOVED lines=17> */
.L_x_1183:
[----:B------:R-:W-:Y:S05]  /*0f40*/  BSYNC.RECONVERGENT B1 ;  /* 0x0000000000017941 */ /* 0x000fea0003800200 */
.L_x_1182:
[----:B------:R-:W-:Y:S01]  /*0f50*/  ISETP.GT.AND P0, PT, R9, 0x1b, PT ;  /* 0x0000001b0900780c */ /* 0x000fe20003f04270 */
[----:B-1----:R1:W1:Y:S01]  /*0f60*/  SHFL.DOWN PT, R6, R4, 0x4, 0x1f ;  /* 0x08801f0004067f89 */ /* 0x00226200000e0000 */
[----:B------:R-:W-:Y:S01]  /*0f70*/  BSSY.RECONVERGENT B1, `(.L_x_1184) ;  /* 0x000001d000017945 */ /* 0x000fe20003800200 */
[----:B0-----:R-:W-:Y:S02]  /*0f80*/  IMAD.MOV.U32 R11, RZ, RZ, R8 ;  /* 0x000000ffff0b7224 */ /* 0x001fe400078e0008 */
[----:B--2---:R0:W2:Y:S01]  /*0f90*/  SHFL.DOWN PT, R7, R5, 0x4, 0x1f ;  /* 0x08801f0005077f89 */ /* 0x0040a200000e0000 */
[----:B---3--:R-:W-:Y:S02]  /*0fa0*/  IMAD.MOV.U32 R12, RZ, RZ, R10 ;  /* 0x000000ffff0c7224 */ /* 0x008fe400078e000a */
[----:B------:R-:W-:Y:S01]  /*0fb0*/  IMAD.MOV.U32 R2, RZ, RZ, R4 ;  /* 0x000000ffff027224 */ /* 0x000fe200078e0004 */
[----:B----4-:R0:W3:Y:S01]  /*0fc0*/  SHFL.DOWN PT, R13, R8, 0x4, 0x1f ;  /* 0x08801f00080d7f89 */ /* 0x0100e200000e0000 */
        /* <DEDUP_REMOVED lines=23> */
.L_x_1185:
[----:B------:R-:W-:Y:S05]  /*1140*/  BSYNC.RECONVERGENT B1 ;  /* 0x0000000000017941 */ /* 0x000fea0003800200 */
.L_x_1184:
[----:B------:R-:W-:Y:S01]  /*1150*/  ISETP.GT.AND P0, PT, R9, 0x17, PT ;  /* 0x000000170900780c */ /* 0x000fe20003f04270 */
[----:B-1----:R1:W1:Y:S01]  /*1160*/  SHFL.DOWN PT, R6, R2, 0x8, 0x1f ;  /* 0x09001f0002067f89 */ /* 0x00226200000e0000 */
[----:B------:R-:W-:Y:S01]  /*1170*/  BSSY.RECONVERGENT B1, `(.L_x_1186) ;  /* 0x000001d000017945 */ /* 0x000fe20003800200 */
[----:B0-----:R-:W-:Y:S02]  /*1180*/  IMAD.MOV.U32 R8, RZ, RZ, R11 ;  /* 0x000000ffff087224 */ /* 0x001fe400078e000b */
[----:B--2---:R0:W2:Y:S01]  /*1190*/  SHFL.DOWN PT, R7, R3, 0x8, 0x1f ;  /* 0x09001f0003077f89 */ /* 0x0040a200000e0000 */
[----:B------:R-:W-:Y:S02]  /*11a0*/  IMAD.MOV.U32 R10, RZ, RZ, R12 ;  /* 0x000000ffff0a7224 */ /* 0x000fe400078e000c */
[----:B------:R-:W-:Y:S01]  /*11b0*/  IMAD.MOV.U32 R4, RZ, RZ, R2 ;  /* 0x000000ffff047224 */ /* 0x000fe200078e0002 */
[----:B------:R0:W0:Y:S01]  /*11c0*/  SHFL.DOWN PT, R14, R11, 0x8, 0x1f ;  /* 0x09001f000b0e7f89 */ /* 0x00002200000e0000 */
[----:B------:R-:W-:-:S03]  /*11d0*/  IMAD.MOV.U32 R5, RZ, RZ, R3 ;  /* 0x000000ffff057224 */ /* 0x000fc600078e0003 */
[----:B---3--:R3:W0:Y:S01]  /*11e0*/  SHFL.DOWN PT, R13, R12, 0x8, 0x1f ;  /* 0x09001f000c0d7f89 */ /* 0x00862200000e0000 */
[----:B------:R-:W-:Y:S05]  /*11f0*/  @P0 BRA `(.L_x_1187) ;  /* 0x0000000000500947 */ /* 0x000fea0003800000 */
[----:B-12---:R-:W-:Y:S01]  /*1200*/  DSETP.GEU.AND P0, PT, R2, R6, PT ;  /* 0x000000060200722a */ /* 0x006fe20003f0e000 */
[----:B0-----:R-:W-:Y:S02]  /*1210*/  IMAD.MOV.U32 R8, RZ, RZ, R14 ;  /* 0x000000ffff087224 */ /* 0x001fe400078e000e */
        /* <DEDUP_REMOVED lines=18> */
.L_x_1187:
[----:B------:R-:W-:Y:S05]  /*1340*/  BSYNC.RECONVERGENT B1 ;  /* 0x0000000000017941 */ /* 0x000fea0003800200 */
.L_x_1186:
[----:B------:R-:W-:Y:S01]  /*1350*/  ISETP.GT.AND P0, PT, R9, 0xf, PT ;  /* 0x0000000f0900780c */ /* 0x000fe20003f04270 */
[----:B-1----:R1:W1:Y:S01]  /*1360*/  SHFL.DOWN PT, R2, R4, 0x10, 0x1f ;  /* 0x0a001f0004027f89 */ /* 0x00226200000e0000 */
[----:B------:R-:W-:Y:S01]  /*1370*/  BSSY.RECONVERGENT B1, `(.L_x_1188) ;  /* 0x000001d000017945 */ /* 0x000fe20003800200 */
[----:B0-----:R-:W-:Y:S02]  /*1380*/  IMAD.MOV.U32 R14, RZ, RZ, R8 ;  /* 0x000000ffff0e7224 */ /* 0x001fe400078e0008 */
[----:B------:R0:W0:Y:S01]  /*1390*/  SHFL.DOWN PT, R3, R5, 0x10, 0x1f ;  /* 0x0a001f0005037f89 */ /* 0x00002200000e0000 */
[----:B----4-:R-:W-:Y:S02]  /*13a0*/  IMAD.MOV.U32 R15, RZ, RZ, R10 ;  /* 0x000000ffff0f7224 */ /* 0x010fe400078e000a */
[----:B---3--:R-:W-:Y:S01]  /*13b0*/  IMAD.MOV.U32 R12, RZ, RZ, R4 ;  /* 0x000000ffff0c7224 */ /* 0x008fe200078e0004 */
[----:B--2---:R2:W3:Y:S01]  /*13c0*/  SHFL.DOWN PT, R7, R8, 0x10, 0x1f ;  /* 0x0a001f0008077f89 */ /* 0x0044e200000e0000 */
[----:B------:R-:W-:-:S03]  /*13d0*/  IMAD.MOV.U32 R13, RZ, RZ, R5 ;  /* 0x000000ffff0d7224 */ /* 0x000fc600078e0005 */
[----:B------:R2:W4:Y:S01]  /*13e0*/  SHFL.DOWN PT, R11, R10, 0x10, 0x1f ;  /* 0x0a001f000a0b7f89 */ /* 0x00052200000e0000 */
[----:B------:R-:W-:Y:S05]  /*13f0*/  @P0 BRA `(.L_x_1189) ;  /* 0x0000000000500947 */ /* 0x000fea0003800000 */
[----:B01----:R-:W-:Y:S01]  /*1400*/  DSETP.GEU.AND P0, PT, R4, R2, PT ;  /* 0x000000020400722a */ /* 0x003fe20003f0e000 */
        /* <DEDUP_REMOVED lines=19> */
.L_x_1189:
[----:B------:R-:W-:Y:S05]  /*1540*/  BSYNC.RECONVERGENT B1 ;  /* 0x0000000000017941 */ /* 0x000fea0003800200 */
.L_x_1188:
[----:B------:R-:W-:Y:S01]  /*1550*/  ISETP.NE.AND P0, PT, R9, RZ, PT ;  /* 0x000000ff0900720c */ /* 0x000fe20003f05270 */
[----:B------:R-:W-:-:S12]  /*1560*/  BSSY.RECONVERGENT B1, `(.L_x_1190) ;  /* 0x000000a000017945 */ /* 0x000fd80003800200 */
[----:B------:R-:W-:Y:S05]  /*1570*/  @P0 BRA `(.L_x_1191) ;  /* 0x0000000000200947 */ /* 0x000fea0003800000 */
[----:B-1----:R-:W1:Y:S01]  /*1580*/  S2R R4, SR_CgaCtaId ;  /* 0x0000000000047919 */ /* 0x002e620000008800 */
[----:B0-----:R-:W-:Y:S02]  /*1590*/  MOV R3, 0x400 ;  /* 0x0000040000037802 */ /* 0x001fe40000000f00 */
[----:B------:R-:W-:-:S04]  /*15a0*/  SHF.R.U32.HI R2, RZ, 0x1, R0 ;  /* 0x00000001ff027819 */ /* 0x000fc80000011600 */
[----:B------:R-:W-:Y:S02]  /*15b0*/  LOP3.LUT R2, R2, 0x1f0, RZ, 0xc0, !PT ;  /* 0x000001f002027812 */ /* 0x000fe400078ec0ff */
[----:B-1----:R-:W-:-:S05]  /*15c0*/  LEA R3, R4, R3, 0x18 ;  /* 0x0000000304037211 */ /* 0x002fca00078ec0ff */
[----:B------:R-:W-:-:S05]  /*15d0*/  IMAD.IADD R3, R2, 0x1, R3 ;  /* 0x0000000102037824 */ /* 0x000fca00078e0203 */
[----:B------:R0:W-:Y:S04]  /*15e0*/  STS.64 [R3+0x10], R14 ;  /* 0x0000100e03007388 */ /* 0x0001e80000000a00 */
[----:B------:R0:W-:Y:S02]  /*15f0*/  STS.64 [R3+0x8], R12 ;  /* 0x0000080c03007388 */ /* 0x0001e40000000a00 */
.L_x_1191:
[----:B------:R-:W-:Y:S05]  /*1600*/  BSYNC.RECONVERGENT B1 ;  /* 0x0000000000017941 */ /* 0x000fea0003800200 */
.L_x_1190:
[----:B------:R-:W-:Y:S01]  /*1610*/  BAR.SYNC.DEFER_BLOCKING 0x0 ;  /* 0x0000000000007b1d */ /* 0x000fe20000010000 */
[----:B------:R-:W-:-:S13]  /*1620*/  ISETP.NE.AND P1, PT, R0, RZ, PT ;  /* 0x000000ff0000720c */ /* 0x000fda0003f25270 */
[----:B------:R-:W-:Y:S05]  /*1630*/  @P1 BRA `(.L_x_1192) ;  /* 0x0000005400901947 */ /* 0x000fea0003800000 */
[----:B0-----:R-:W0:Y:S01]  /*1640*/  S2R R3, SR_CgaCtaId ;  /* 0x0000000000037919 */ /* 0x001e220000008800 */
[----:B------:R-:W-:Y:S01]  /*1650*/  MOV R0, 0x400 ;  /* 0x0000040000007802 */ /* 0x000fe20000000f00 */
[----:B------:R-:W-:Y:S03]  /*1660*/  BSSY.RECONVERGENT B1, `(.L_x_1193) ;  /* 0x000001a000017945 */ /* 0x000fe60003800200 */
[----:B0-----:R-:W-:-:S05]  /*1670*/  LEA R0, R3, R0, 0x18 ;  /* 0x0000000003007211 */ /* 0x001fca00078ec0ff */
[----:B------:R-:W0:Y:S04]  /*1680*/  LDS.64 R16, [R0+0x18] ;  /* 0x0000180000107984 */ /* 0x000e280000000a00 */
[----:B-1-3--:R-:W1:Y:S04]  /*1690*/  LDS.128 R4, [R0+0x20] ;  /* 0x0000200000047984 */ /* 0x00ae680000000c00 */
[----:B------:R3:W3:Y:S04]  /*16a0*/  LDS.64 R2, [R0+0x80] ;  /* 0x0000800000027984 */ /* 0x0006e80000000a00 */
[----:B--2-4-:R2:W4:Y:S01]  /*16b0*/  LDS.128 R8, [R0+0x30] ;  /* 0x0000300000087984 */ /* 0x0145220000000c00 */
[----:B0-----:R-:W-:Y:S01]  /*16c0*/  DSETP.GEU.AND P0, PT, R12, R16, PT ;  /* 0x000000100c00722a */ /* 0x001fe20003f0e000 */
[----:B------:R-:W-:-:S02]  /*16d0*/  IMAD.MOV.U32 R20, RZ, RZ, R16 ;  /* 0x000000ffff147224 */ /* 0x000fc400078e0010 */
[----:B------:R-:W-:Y:S02]  /*16e0*/  IMAD.MOV.U32 R21, RZ, RZ, R17 ;  /* 0x000000ffff157224 */ /* 0x000fe400078e0011 */
[----:B-1----:R-:W-:Y:S02]  /*16f0*/  IMAD.MOV.U32 R22, RZ, RZ, R4 ;  /* 0x000000ffff167224 */ /* 0x002fe400078e0004 */
[----:B------:R-:W-:-:S07]  /*1700*/  IMAD.MOV.U32 R23, RZ, RZ, R5 ;  /* 0x000000ffff177224 */ /* 0x000fce00078e0005 */
[----:B--234-:R-:W-:Y:S05]  /*1710*/  @!P0 BRA `(.L_x_1194) ;  /* 0x0000000000388947 */ /* 0x01cfea0003800000 */
        /* <DEDUP_REMOVED lines=14> */
.L_x_1194:
[----:B------:R-:W-:Y:S05]  /*1800*/  BSYNC.RECONVERGENT B1 ;  /* 0x0000000000017941 */ /* 0x000fea0003800200 */
.L_x_1193:
[----:B------:R0:W1:Y:S01]  /*1810*/  LDS.128 R12, [R0+0x40] ;  /* 0x00004000000c7984 */ /* 0x0000620000000c00 */
[----:B------:R-:W-:Y:S01]  /*1820*/  DSETP.GEU.AND P0, PT, R20, R6, PT ;  /* 0x000000061400722a */ /* 0x000fe20003f0e000 */
[----:B------:R-:W-:Y:S01]  /*1830*/  BSSY.RECONVERGENT B1, `(.L_x_1195) ;  /* 0x0000015000017945 */ /* 0x000fe20003800200 */
[----:B------:R-:W-:Y:S01]  /*1840*/  IMAD.MOV.U32 R4, RZ, RZ, R6 ;  /* 0x000000ffff047224 */ /* 0x000fe200078e0006 */
[----:B------:R0:W2:Y:S01]  /*1850*/  LDS.128 R16, [R0+0x50] ;  /* 0x0000500000107984 */ /* 0x0000a20000000c00 */
[----:B------:R-:W-:Y:S02]  /*1860*/  IMAD.MOV.U32 R5, RZ, RZ, R7 ;  /* 0x000000ffff057224 */ /* 0x000fe400078e0007 */
[----:B------:R-:W-:Y:S02]  /*1870*/  IMAD.MOV.U32 R27, RZ, RZ, R8 ;  /* 0x000000ffff1b7224 */ /* 0x000fe400078e0008 */
[----:B------:R-:W-:-:S06]  /*1880*/  IMAD.MOV.U32 R29, RZ, RZ, R9 ;  /* 0x000000ffff1d7224 */ /* 0x000fcc00078e0009 */
[----:B0-----:R-:W-:Y:S05]  /*1890*/  @!P0 BRA `(.L_x_1196) ;  /* 0x0000000000388947 */ /* 0x001fea0003800000 */
[----:B------:R-:W-:Y:S01]  /*18a0*/  DSETP.GEU.AND P0, PT, R6, R20, PT ;  /* 0x000000140600722a */ /* 0x000fe20003f0e000 */
[----:B------:R-:W-:Y:S02]  /*18b0*/  IMAD.MOV.U32 R27, RZ, RZ, R22 ;  /* 0x000000ffff1b7224 */ /* 0x000fe400078e0016 */
        /* <DEDUP_REMOVED lines=12> */
.L_x_1196:
[----:B------:R-:W-:Y:S05]  /*1980*/  BSYNC.RECONVERGENT B1 ;  /* 0x0000000000017941 */ /* 0x000fea0003800200 */
.L_x_1195:
[----:B------:R-:W-:Y:S01]  /*1990*/  DSETP.GEU.AND P0, PT, R4, R10, PT ;  /* 0x0000000a0400722a */ /* 0x000fe20003f0e000 */
[----:B------:R-:W-:Y:S01]  /*19a0*/  BSSY.RECONVERGENT B1, `(.L_x_1197) ;  /* 0x0000014000017945 */ /* 0x000fe20003800200 */
[----:B------:R-:W-:Y:S02]  /*19b0*/  IMAD.MOV.U32 R20, RZ, RZ, R10 ;  /* 0x000000ffff147224 */ /* 0x000fe400078e000a */
[----:B------:R-:W-:Y:S02]  /*19c0*/  IMAD.MOV.U32 R21, RZ, RZ, R11 ;  /* 0x000000ffff157224 */ /* 0x000fe400078e000b */
[----:B-1----:R-:W-:Y:S02]  /*19d0*/  IMAD.MOV.U32 R25, RZ, RZ, R12 ;  /* 0x000000ffff197224 */ /* 0x002fe400078e000c */
        /* <DEDUP_REMOVED lines=16> */
.L_x_1198:
[----:B------:R-:W-:Y:S05]  /*1ae0*/  BSYNC.RECONVERGENT B1 ;  /* 0x0000000000017941 */ /* 0x000fea0003800200 */
.L_x_1197:
[----:B------:R0:W1:Y:S01]  /*1af0*/  LDS.128 R8, [R0+0x60] ;  /* 0x0000600000087984 */ /* 0x0000620000000c00 */
[----:B------:R-:W-:Y:S01]  /*1b00*/  DSETP.GEU.AND P0, PT, R20, R14, PT ;  /* 0x0000000e1400722a */ /* 0x000fe20003f0e000 */
[----:B------:R-:W-:Y:S01]  /*1b10*/  BSSY.RECONVERGENT B1, `(.L_x_1199) ;  /* 0x0000015000017945 */ /* 0x000fe20003800200 */
[----:B------:R-:W-:Y:S01]  /*1b20*/  IMAD.MOV.U32 R12, RZ, RZ, R14 ;  /* 0x000000ffff0c7224 */ /* 0x000fe200078e000e */
[----:B------:R0:W3:Y:S01]  /*1b30*/  LDS.128 R4, [R0+0x70] ;  /* 0x0000700000047984 */ /* 0x0000e20000000c00 */
[----:B------:R-:W-:Y:S02]  /*1b40*/  IMAD.MOV.U32 R13, RZ, RZ, R15 ;  /* 0x000000ffff0d7224 */ /* 0x000fe400078e000f */
[----:B--2---:R-:W-:Y:S02]  /*1b50*/  IMAD.MOV.U32 R27, RZ, RZ, R16 ;  /* 0x000000ffff1b7224 */ /* 0x004fe400078e0010 */
        /* <DEDUP_REMOVED lines=16> */
.L_x_1200:
[----:B------:R-:W-:Y:S05]  /*1c60*/  BSYNC.RECONVERGENT B1 ;  /* 0x0000000000017941 */ /* 0x000fea0003800200 */
.L_x_1199:
        /* <DEDUP_REMOVED lines=21> */
.L_x_1202:
[----:B------:R-:W-:Y:S05]  /*1dc0*/  BSYNC.RECONVERGENT B1 ;  /* 0x0000000000017941 */ /* 0x000fea0003800200 */
.L_x_1201:
[----:B------:R-:W-:Y:S01]  /*1dd0*/  DSETP.GEU.AND P0, PT, R14, R10, PT ;  /* 0x0000000a0e00722a */ /* 0x000fe20003f0e000 */
[----:B------:R-:W-:Y:S01]  /*1de0*/  BSSY.RECONVERGENT B1, `(.L_x_1203) ;  /* 0x0000014000017945 */ /* 0x000fe20003800200 */
[----:B------:R-:W-:Y:S02]  /*1df0*/  IMAD.MOV.U32 R8, RZ, RZ, R10 ;  /* 0x000000ffff087224 */ /* 0x000fe400078e000a */
[----:B------:R-:W-:Y:S02]  /*1e00*/  IMAD.MOV.U32 R9, RZ, RZ, R11 ;  /* 0x000000ffff097224 */ /* 0x000fe400078e000b */
[----:B---3--:R-:W-:Y:S02]  /*1e10*/  IMAD.MOV.U32 R17, RZ, RZ, R4 ;  /* 0x000000ffff117224 */ /* 0x008fe400078e0004 */
        /* <DEDUP_REMOVED lines=16> */
.L_x_1204:
[----:B------:R-:W-:Y:S05]  /*1f20*/  BSYNC.RECONVERGENT B1 ;  /* 0x0000000000017941 */ /* 0x000fea0003800200 */
.L_x_1203:
[----:B------:R-:W-:Y:S01]  /*1f30*/  DSETP.GEU.AND P0, PT, R8, R6, PT ;  /* 0x000000060800722a */ /* 0x000fe20003f0e000 */
[----:B------:R-:W-:Y:S02]  /*1f40*/  IMAD.MOV.U32 R12, RZ, RZ, R6 ;  /* 0x000000ffff0c7224 */ /* 0x000fe400078e0006 */
[----:B------:R-:W-:Y:S02]  /*1f50*/  IMAD.MOV.U32 R13, RZ, RZ, R7 ;  /* 0x000000ffff0d7224 */ /* 0x000fe400078e0007 */
[----:B------:R-:W-:Y:S02]  /*1f60*/  IMAD.MOV.U32 R14, RZ, RZ, R2 ;  /* 0x000000ffff0e7224 */ /* 0x000fe400078e0002 */
[----:B------:R-:W-:-:S07]  /*1f70*/  IMAD.MOV.U32 R15, RZ, RZ, R3 ;  /* 0x000000ffff0f7224 */ /* 0x000fce00078e0003 */
        /* <DEDUP_REMOVED lines=16> */
.L_x_1179:
[----:B-1----:R-:W1:Y:S01]  /*2080*/  S2R R2, SR_LANEID ;  /* 0x0000000000027919 */ /* 0x002e620000000000 */
[----:B------:R-:W-:Y:S01]  /*2090*/  LOP3.LUT R3, R0, 0x3e0, RZ, 0xc0, !PT ;  /* 0x000003e000037812 */ /* 0x000fe200078ec0ff */
[----:B------:R-:W-:Y:S01]  /*20a0*/  BSSY.RECONVERGENT B1, `(.L_x_1205) ;  /* 0x0000024000017945 */ /* 0x000fe20003800200 */
[----:B-----5:R-:W-:Y:S02]  /*20b0*/  IMAD.MOV.U32 R18, RZ, RZ, R12 ;  /* 0x000000ffff127224 */ /* 0x020fe400078e000c */
[----:B------:R-:W-:Y:S02]  /*20c0*/  IMAD.MOV.U32 R20, RZ, RZ, R13 ;  /* 0x000000ffff147224 */ /* 0x000fe400078e000d */
[----:B------:R-:W-:Y:S01]  /*20d0*/  VIADD R4, R3, 0x20 ;  /* 0x0000002003047836 */ /* 0x000fe20000000000 */
[----:B------:R-:W-:Y:S01]  /*20e0*/  LOP3.LUT R3, RZ, R3, RZ, 0x33, !PT ;  /* 0x00000003ff037212 */ /* 0x000fe200078e33ff */
[----:B------:R-:W-:Y:S02]  /*20f0*/  IMAD.MOV.U32 R6, RZ, RZ, R14 ;  /* 0x000000ffff067224 */ /* 0x000fe400078e000e */
[----:B------:R-:W-:Y:S01]  /*2100*/  IMAD.MOV.U32 R7, RZ, RZ, R15 ;  /* 0x000000ffff077224 */ /* 0x000fe200078e000f */
[----:B------:R-:W-:Y:S01]  /*2110*/  ISETP.GT.AND P0, PT, R4, UR6, PT ;  /* 0x0000000604007c0c */ /* 0x000fe2000bf04270 */
[----:B------:R-:W-:-:S05]  /*2120*/  VIADD R3, R3, UR6 ;  /* 0x0000000603037c36 */ /* 0x000fca0008000000 */
[----:B------:R-:W-:-:S05]  /*2130*/  SEL R3, R3, 0x1f, P0 ;  /* 0x0000001f03037807 */ /* 0x000fca0000000000 */
[----:B------:R2:W3:Y:S04]  /*2140*/  SHFL.DOWN PT, R4, R14, 0x1, R3 ;  /* 0x082000000e047989 */ /* 0x0004e800000e0003 */
[----:B------:R2:W4:Y:S04]  /*2150*/  SHFL.DOWN PT, R5, R15, 0x1, R3 ;  /* 0x082000000f057989 */ /* 0x00052800000e0003 */
[----:B0-----:R2:W0:Y:S01]  /*2160*/  SHFL.DOWN PT, R9, R12, 0x1, R3 ;  /* 0x082000000c097989 */ /* 0x00142200000e0003 */
[----:B-1----:R-:W-:-:S03]  /*2170*/  ISETP.GE.AND P0, PT, R2, R3, PT ;  /* 0x000000030200720c */ /* 0x002fc60003f06270 */
[----:B------:R2:W1:Y:S10]  /*2180*/  SHFL.DOWN PT, R11, R13, 0x1, R3 ;  /* 0x082000000d0b7989 */ /* 0x00047400000e0003 */
[----:B--2---:R-:W-:Y:S05]  /*2190*/  @P0 BRA `(.L_x_1206) ;  /* 0x0000000000500947 */ /* 0x004fea0003800000 */
[----:B---34-:R-:W-:Y:S01]  /*21a0*/  DSETP.GEU.AND P0, PT, R14, R4, PT ;  /* 0x000000040e00722a */ /* 0x018fe20003f0e000 */
[----:B0-----:R-:W-:Y:S02]  /*21b0*/  IMAD.MOV.U32 R18, RZ, RZ, R9 ;  /* 0x000000ffff127224 */ /* 0x001fe400078e0009 */
[----:B-1----:R-:W-:Y:S02]  /*21c0*/  IMAD.MOV.U32 R20, RZ, RZ, R11 ;  /* 0x000000ffff147224 */ /* 0x002fe400078e000b */
        /* <DEDUP_REMOVED lines=17> */
.L_x_1206:
[----:B------:R-:W-:Y:S05]  /*22e0*/  BSYNC.RECONVERGENT B1 ;  /* 0x0000000000017941 */ /* 0x000fea0003800200 */
.L_x_1205:
[----:B---3--:R-:W-:Y:S01]  /*22f0*/  VIADD R4, R2, 0x2 ;  /* 0x0000000202047836 */ /* 0x008fe20000000000 */
[----:B------:R2:W3:Y:S01]  /*2300*/  SHFL.DOWN PT, R8, R6, 0x2, R3 ;  /* 0x0840000006087989 */ /* 0x0004e200000e0003 */
[----:B------:R-:W-:Y:S01]  /*2310*/  BSSY.RECONVERGENT B1, `(.L_x_1207) ;  /* 0x000001e000017945 */ /* 0x000fe20003800200 */
[----:B------:R-:W-:Y:S02]  /*2320*/  IMAD.MOV.U32 R10, RZ, RZ, R18 ;  /* 0x000000ffff0a7224 */ /* 0x000fe400078e0012 */
[----:B------:R-:W-:Y:S01]  /*2330*/  ISETP.GT.AND P0, PT, R4, R3, PT ;  /* 0x000000030400720c */ /* 0x000fe20003f04270 */
[----:B0-----:R2:W0:Y:S01]  /*2340*/  SHFL.DOWN PT, R9, R7, 0x2, R3 ;  /* 0x0840000007097989 */ /* 0x00142200000e0003 */
[----:B------:R-:W-:Y:S02]  /*2350*/  IMAD.MOV.U32 R16, RZ, RZ, R20 ;  /* 0x000000ffff107224 */ /* 0x000fe400078e0014 */
[----:B------:R-:W-:Y:S01]  /*2360*/  IMAD.MOV.U32 R4, RZ, RZ, R6 ;  /* 0x000000ffff047224 */ /* 0x000fe200078e0006 */
[----:B-1----:R2:W1:Y:S01]  /*2370*/  SHFL.DOWN PT, R11, R18, 0x2, R3 ;  /* 0x08400000120b7989 */ /* 0x00246200000e0003 */
[----:B----4-:R-:W-:-:S03]  /*2380*/  IMAD.MOV.U32 R5, RZ, RZ, R7 ;  /* 0x000000ffff057224 */ /* 0x010fc600078e0007 */
[----:B------:R2:W4:Y:S04]  /*2390*/  SHFL.DOWN PT, R13, R20, 0x2, R3 ;  /* 0x08400000140d7989 */ /* 0x00052800000e0003 */
[----:B------:R-:W-:Y:S05]  /*23a0*/  @P0 BRA `(.L_x_1208) ;  /* 0x0000000000500947 */ /* 0x000fea0003800000 */
[----:B0--3--:R-:W-:Y:S01]  /*23b0*/  DSETP.GEU.AND P0, PT, R6, R8, PT ;  /* 0x000000080600722a */ /* 0x009fe20003f0e000 */
[----:B-1----:R-:W-:Y:S02]  /*23c0*/  IMAD.MOV.U32 R10, RZ, RZ, R11 ;  /* 0x000000ffff0a7224 */ /* 0x002fe400078e000b */
        /* <DEDUP_REMOVED lines=18> */
.L_x_1208:
[----:B------:R-:W-:Y:S05]  /*24f0*/  BSYNC.RECONVERGENT B1 ;  /* 0x0000000000017941 */ /* 0x000fea0003800200 */
.L_x_1207:
[----:B--2---:R-:W-:Y:S01]  /*2500*/  VIADD R6, R2, 0x4 ;  /* 0x0000000402067836 */ /* 0x004fe20000000000 */
[----:B---3--:R2:W3:Y:S01]  /*2510*/  SHFL.DOWN PT, R8, R4, 0x4, R3 ;  /* 0x0880000004087989 */ /* 0x0084e200000e0003 */
[----:B------:R-:W-:Y:S01]  /*2520*/  BSSY.RECONVERGENT B1, `(.L_x_1209) ;  /* 0x000001e000017945 */ /* 0x000fe20003800200 */
[----:B------:R-:W-:Y:S02]  /*2530*/  IMAD.MOV.U32 R12, RZ, RZ, R10 ;  /* 0x000000ffff0c7224 */ /* 0x000fe400078e000a */
[----:B------:R-:W-:Y:S01]  /*2540*/  ISETP.GT.AND P0, PT, R6, R3, PT ;  /* 0x000000030600720c */ /* 0x000fe20003f04270 */
[----:B0-----:R2:W0:Y:S01]  /*2550*/  SHFL.DOWN PT, R9, R5, 0x4, R3 ;  /* 0x0880000005097989 */ /* 0x00142200000e0003 */
[----:B------:R-:W-:Y:S02]  /*2560*/  IMAD.MOV.U32 R14, RZ, RZ, R16 ;  /* 0x000000ffff0e7224 */ /* 0x000fe400078e0010 */
[----:B------:R-:W-:Y:S01]  /*2570*/  IMAD.MOV.U32 R6, RZ, RZ, R4 ;  /* 0x000000ffff067224 */ /* 0x000fe200078e0004 */
[----:B-1----:R2:W1:Y:S01]  /*2580*/  SHFL.DOWN PT, R11, R10, 0x4, R3 ;  /* 0x088000000a0b7989 */ /* 0x00246200000e0003 */
[----:B------:R-:W-:-:S03]  /*2590*/  IMAD.MOV.U32 R7, RZ, RZ, R5 ;  /* 0x000000ffff077224 */ /* 0x000fc600078e0005 */
[----:B----4-:R2:W4:Y:S04]  /*25a0*/  SHFL.DOWN PT, R13, R16, 0x4, R3 ;  /* 0x08800000100d7989 */ /* 0x01052800000e0003 */
        /* <DEDUP_REMOVED lines=21> */
.L_x_1210:
[----:B------:R-:W-:Y:S05]  /*2700*/  BSYNC.RECONVERGENT B1 ;  /* 0x0000000000017941 */ /* 0x000fea0003800200 */
.L_x_1209:
        /* <DEDUP_REMOVED lines=32> */
.L_x_1212:
[----:B------:R-:W-:Y:S05]  /*2910*/  BSYNC.RECONVERGENT B1 ;  /* 0x0000000000017941 */ /* 0x000fea0003800200 */
.L_x_1211:
[----:B---3--:R-:W-:Y:S01]  /*2920*/  VIADD R8, R2, 0x10 ;  /* 0x0000001002087836 */ /* 0x008fe20000000000 */
[----:B--2---:R2:W3:Y:S01]  /*2930*/  SHFL.DOWN PT, R6, R4, 0x10, R3 ;  /* 0x0a00000004067989 */ /* 0x0044e200000e0003 */
[----:B------:R-:W-:Y:S01]  /*2940*/  BSSY.RECONVERGENT B1, `(.L_x_1213) ;  /* 0x000001e000017945 */ /* 0x000fe20003800200 */
[----:B------:R-:W-:Y:S02]  /*2950*/  IMAD.MOV.U32 R14, RZ, RZ, R10 ;  /* 0x000000ffff0e7224 */ /* 0x000fe400078e000a */
[----:B------:R-:W-:Y:S01]  /*2960*/  ISETP.GT.AND P0, PT, R8, R3, PT ;  /* 0x000000030800720c */ /* 0x000fe20003f04270 */
[----:B------:R2:W2:Y:S01]  /*2970*/  SHFL.DOWN PT, R7, R5, 0x10, R3 ;  /* 0x0a00000005077989 */ /* 0x0004a200000e0003 */
[----:B------:R-:W-:Y:S02]  /*2980*/  IMAD.MOV.U32 R15, RZ, RZ, R16 ;  /* 0x000000ffff0f7224 */ /* 0x000fe400078e0010 */
[----:B------:R-:W-:Y:S01]  /*2990*/  IMAD.MOV.U32 R12, RZ, RZ, R4 ;  /* 0x000000ffff0c7224 */ /* 0x000fe200078e0004 */
[----:B0-----:R0:W0:Y:S01]  /*29a0*/  SHFL.DOWN PT, R9, R10, 0x10, R3 ;  /* 0x0a0000000a097989 */ /* 0x00102200000e0003 */
[----:B----4-:R-:W-:-:S03]  /*29b0*/  IMAD.MOV.U32 R13, RZ, RZ, R5 ;  /* 0x000000ffff0d7224 */ /* 0x010fc600078e0005 */
[----:B-1----:R1:W4:Y:S04]  /*29c0*/  SHFL.DOWN PT, R11, R16, 0x10, R3 ;  /* 0x0a000000100b7989 */ /* 0x00232800000e0003 */
[----:B------:R-:W-:Y:S05]  /*29d0*/  @P0 BRA `(.L_x_1214) ;  /* 0x0000000000500947 */ /* 0x000fea0003800000 */
[----:B--23--:R-:W-:Y:S01]  /*29e0*/  DSETP.GEU.AND P0, PT, R4, R6, PT ;  /* 0x000000060400722a */ /* 0x00cfe20003f0e000 */
[----:B0-----:R-:W-:Y:S02]  /*29f0*/  IMAD.MOV.U32 R14, RZ, RZ, R9 ;  /* 0x000000ffff0e7224 */ /* 0x001fe400078e0009 */
        /* <DEDUP_REMOVED lines=18> */
.L_x_1214:
[----:B------:R-:W-:Y:S05]  /*2b20*/  BSYNC.RECONVERGENT B1 ;  /* 0x0000000000017941 */ /* 0x000fea0003800200 */
.L_x_1213:
[----:B------:R-:W-:Y:S01]  /*2b30*/  ISETP.NE.AND P0, PT, R2, RZ, PT ;  /* 0x000000ff0200720c */ /* 0x000fe20003f05270 */
[----:B------:R-:W-:-:S12]  /*2b40*/  BSSY.RECONVERGENT B1, `(.L_x_1215) ;  /* 0x000000a000017945 */ /* 0x000fd80003800200 */
[----:B------:R-:W-:Y:S05]  /*2b50*/  @P0 BRA `(.L_x_1216) ;  /* 0x0000000000200947 */ /* 0x000fea0003800000 */
[----:B--2---:R-:W2:Y:S01]  /*2b60*/  S2R R4, SR_CgaCtaId ;  /* 0x0000000000047919 */ /* 0x004ea20000008800 */
[----:B01----:R-:W-:Y:S02]  /*2b70*/  MOV R3, 0x400 ;  /* 0x0000040000037802 */ /* 0x003fe40000000f00 */
[----:B------:R-:W-:-:S04]  /*2b80*/  SHF.R.U32.HI R2, RZ, 0x1, R0 ;  /* 0x00000001ff027819 */ /* 0x000fc80000011600 */
[----:B------:R-:W-:Y:S02]  /*2b90*/  LOP3.LUT R2, R2, 0x1f0, RZ, 0xc0, !PT ;  /* 0x000001f002027812 */ /* 0x000fe400078ec0ff */
[----:B--2---:R-:W-:-:S05]  /*2ba0*/  LEA R3, R4, R3, 0x18 ;  /* 0x0000000304037211 */ /* 0x004fca00078ec0ff */
[----:B------:R-:W-:-:S05]  /*2bb0*/  IMAD.IADD R3, R2, 0x1, R3 ;  /* 0x0000000102037824 */ /* 0x000fca00078e0203 */
[----:B------:R0:W-:Y:S04]  /*2bc0*/  STS.64 [R3+0x10], R14 ;  /* 0x0000100e03007388 */ /* 0x0001e80000000a00 */
[----:B------:R0:W-:Y:S02]  /*2bd0*/  STS.64 [R3+0x8], R12 ;  /* 0x0000080c03007388 */ /* 0x0001e40000000a00 */
.L_x_1216:
[----:B------:R-:W-:Y:S05]  /*2be0*/  BSYNC.RECONVERGENT B1 ;  /* 0x0000000000017941 */ /* 0x000fea0003800200 */
.L_x_1215:
[----:B------:R-:W-:Y:S01]  /*2bf0*/  BAR.SYNC.DEFER_BLOCKING 0x0 ;  /* 0x0000000000007b1d */ /* 0x000fe20000010000 */
[----:B------:R-:W-:-:S13]  /*2c00*/  ISETP.NE.AND P1, PT, R0, RZ, PT ;  /* 0x000000ff0000720c */ /* 0x000fda0003f25270 */
[----:B------:R-:W-:Y:S05]  /*2c10*/  @P1 BRA `(.L_x_1192) ;  /* 0x0000004000181947 */ /* 0x000fea0003800000 */
[----:B------:R-:W-:Y:S01]  /*2c20*/  UISETP.GE.AND UP0, UPT, UR6, 0x21, UPT ;  /* 0x000000210600788c */ /* 0x000fe2000bf06270 */
[----:B----4-:R-:W-:Y:S02]  /*2c30*/  IMAD.MOV.U32 R11, RZ, RZ, R14 ;  /* 0x000000ffff0b7224 */ /* 0x010fe400078e000e */
[----:B------:R-:W-:Y:S02]  /*2c40*/  IMAD.MOV.U32 R8, RZ, RZ, R15 ;  /* 0x000000ffff087224 */ /* 0x000fe400078e000f */
[----:B------:R-:W-:Y:S02]  /*2c50*/  IMAD.MOV.U32 R2, RZ, RZ, R12 ;  /* 0x000000ffff027224 */ /* 0x000fe400078e000c */
[----:B012---:R-:W-:Y:S02]  /*2c60*/  IMAD.MOV.U32 R3, RZ, RZ, R13 ;  /* 0x000000ffff037224 */ /* 0x007fe400078e000d */
[----:B------:R-:W-:Y:S05]  /*2c70*/  BRA.U !UP0, `(.L_x_1217) ;  /* 0x00000001086c7547 */ /* 0x000fea000b800000 */
[----:B------:R-:W0:Y:S01]  /*2c80*/  S2UR UR5, SR_CgaCtaId ;  /* 0x00000000000579c3 */ /* 0x000e220000008800 */
[----:B------:R-:W-:Y:S01]  /*2c90*/  UMOV UR4, 0x400 ;  /* 0x0000040000047882 */ /* 0x000fe20000000000 */
[----:B------:R-:W-:Y:S01]  /*2ca0*/  BSSY.RECONVERGENT B1, `(.L_x_1217) ;  /* 0x0000018000017945 */ /* 0x000fe20003800200 */
[----:B0-----:R-:W-:-:S09]  /*2cb0*/  ULEA UR4, UR5, UR4, 0x18 ;  /* 0x0000000405047291 */ /* 0x001fd2000f8ec0ff */
[----:B------:R-:W0:Y:S04]  /*2cc0*/  LDS.64 R4, [UR4+0x18] ;  /* 0x00001804ff047984 */ /* 0x000e280008000a00 */
[----:B---3--:R-:W1:Y:S01]  /*2cd0*/  LDS.64 R6, [UR4+0x20] ;  /* 0x00002004ff067984 */ /* 0x008e620008000a00 */
[----:B0-----:R-:W-:Y:S01]  /*2ce0*/  DSETP.GEU.AND P0, PT, R12, R4, PT ;  /* 0x000000040c00722a */ /* 0x001fe20003f0e000 */
[----:B------:R-:W-:Y:S02]  /*2cf0*/  IMAD.MOV.U32 R2, RZ, RZ, R4 ;  /* 0x000000ffff027224 */ /* 0x000fe400078e0004 */
[----:B------:R-:W-:Y:S02]  /*2d00*/  IMAD.MOV.U32 R3, RZ, RZ, R5 ;  /* 0x000000ffff037224 */ /* 0x000fe400078e0005 */
[----:B-1----:R-:W-:-:S02]  /*2d10*/  IMAD.MOV.U32 R11, RZ, RZ, R6 ;  /* 0x000000ffff0b7224 */ /* 0x002fc400078e0006 */
        /* <DEDUP_REMOVED lines=16> */
.L_x_1218:
[----:B------:R-:W-:Y:S05]  /*2e20*/  BSYNC.RECONVERGENT B1 ;  /* 0x0000000000017941 */ /* 0x000fea0003800200 */
.L_x_1217:
[----:B------:R-:W-:Y:S01]  /*2e30*/  UISETP.GE.AND UP0, UPT, UR6, 0x41, UPT ;  /* 0x000000410600788c */ /* 0x000fe2000bf06270 */
[----:B------:R-:W-:Y:S02]  /*2e40*/  IMAD.MOV.U32 R9, RZ, RZ, R11 ;  /* 0x000000ffff097224 */ /* 0x000fe400078e000b */
[----:B------:R-:W-:Y:S02]  /*2e50*/  IMAD.MOV.U32 R0, RZ, RZ, R8 ;  /* 0x000000ffff007224 */ /* 0x000fe400078e0008 */
[----:B------:R-:W-:Y:S02]  /*2e60*/  IMAD.MOV.U32 R4, RZ, RZ, R2 ;  /* 0x000000ffff047224 */ /* 0x000fe400078e0002 */
[----:B------:R-:W-:Y:S02]  /*2e70*/  IMAD.MOV.U32 R5, RZ, RZ, R3 ;  /* 0x000000ffff057224 */ /* 0x000fe400078e0003 */
[----:B------:R-:W-:Y:S05]  /*2e80*/  BRA.U !UP0, `(.L_x_1219) ;  /* 0x00000001086c7547 */ /* 0x000fea000b800000 */
[----:B------:R-:W0:Y:S01]  /*2e90*/  S2UR UR5, SR_CgaCtaId ;  /* 0x00000000000579c3 */ /* 0x000e220000008800 */
[----:B------:R-:W-:Y:S01]  /*2ea0*/  UMOV UR4, 0x400 ;  /* 0x0000040000047882 */ /* 0x000fe20000000000 */
[----:B------:R-:W-:Y:S01]  /*2eb0*/  BSSY.RECONVERGENT B1, `(.L_x_1219) ;  /* 0x0000018000017945 */ /* 0x000fe20003800200 */
[----:B0-----:R-:W-:-:S09]  /*2ec0*/  ULEA UR4, UR5, UR4, 0x18 ;  /* 0x0000000405047291 */ /* 0x001fd2000f8ec0ff */
[----:B---3--:R-:W0:Y:S04]  /*2ed0*/  LDS.64 R6, [UR4+0x28] ;  /* 0x00002804ff067984 */ /* 0x008e280008000a00 */
[----:B------:R-:W1:Y:S01]  /*2ee0*/  LDS.64 R12, [UR4+0x30] ;  /* 0x00003004ff0c7984 */ /* 0x000e620008000a00 */
        /* <DEDUP_REMOVED lines=20> */
.L_x_1220:
[----:B------:R-:W-:Y:S05]  /*3030*/  BSYNC.RECONVERGENT B1 ;  /* 0x0000000000017941 */ /* 0x000fea0003800200 */
.L_x_1219:
        /* <DEDUP_REMOVED lines=32> */
.L_x_1222:
[----:B------:R-:W-:Y:S05]  /*3240*/  BSYNC.RECONVERGENT B1 ;  /* 0x0000000000017941 */ /* 0x000fea0003800200 */
.L_x_1221:
        /* <DEDUP_REMOVED lines=32> */
.L_x_1224:
[----:B------:R-:W-:Y:S05]  /*3450*/  BSYNC.RECONVERGENT B1 ;  /* 0x0000000000017941 */ /* 0x000fea0003800200 */
.L_x_1223:
        /* <DEDUP_REMOVED lines=32> */
.L_x_1226:
[----:B------:R-:W-:Y:S05]  /*3660*/  BSYNC.RECONVERGENT B1 ;  /* 0x0000000000017941 */ /* 0x000fea0003800200 */
.L_x_1225:
        /* <DEDUP_REMOVED lines=32> */
.L_x_1228:
[----:B------:R-:W-:Y:S05]  /*3870*/  BSYNC.RECONVERGENT B1 ;  /* 0x0000000000017941 */ /* 0x000fea0003800200 */
.L_x_1227:
[----:B------:R-:W-:Y:S01]  /*3880*/  UISETP.GE.AND UP0, UPT, UR6, 0xe1, UPT ;  /* 0x000000e10600788c */ /* 0x000fe2000bf06270 */
[----:B------:R-:W-:Y:S02]  /*3890*/  IMAD.MOV.U32 R14, RZ, RZ, R9 ;  /* 0x000000ffff0e7224 */ /* 0x000fe400078e0009 */
[----:B------:R-:W-:Y:S02]  /*38a0*/  IMAD.MOV.U32 R15, RZ, RZ, R0 ;  /* 0x000000ffff0f7224 */ /* 0x000fe400078e0000 */
[----:B------:R-:W-:Y:S02]  /*38b0*/  IMAD.MOV.U32 R12, RZ, RZ, R4 ;  /* 0x000000ffff0c7224 */ /* 0x000fe400078e0004 */
[----:B------:R-:W-:Y:S02]  /*38c0*/  IMAD.MOV.U32 R13, RZ, RZ, R5 ;  /* 0x000000ffff0d7224 */ /* 0x000fe400078e0005 */
[----:B------:R-:W-:Y:S05]  /*38d0*/  BRA.U !UP0, `(.L_x_1192) ;  /* 0x0000003108e87547 */ /* 0x000fea000b800000 */
[----:B------:R-:W0:Y:S01]  /*38e0*/  S2UR UR5, SR_CgaCtaId ;  /* 0x00000000000579c3 */ /* 0x000e220000008800 */
[----:B------:R-:W-:Y:S02]  /*38f0*/  UMOV UR4, 0x400 ;  /* 0x0000040000047882 */ /* 0x000fe40000000000 */
        /* <DEDUP_REMOVED lines=24> */
.L_x_1160:
[----:B------:R-:W1:Y:S01]  /*3a80*/  S2R R0, SR_TID.X ;  /* 0x0000000000007919 */ /* 0x000e620000002100 */
[----:B------:R-:W1:Y:S02]  /*3a90*/  LDC.64 R2, c[0x0][0x380] ;  /* 0x0000e000ff027b82 */ /* 0x000e640000000a00 */
[----:B-1----:R-:W-:-:S05]  /*3aa0*/  IMAD.WIDE.U32 R2, R0, 0x10, R2 ;  /* 0x0000001000027825 */ /* 0x002fca00078e0002 */
[----:B0-----:R-:W2:Y:S04]  /*3ab0*/  LDG.E.64.CONSTANT R18, desc[UR10][R2.64] ;  /* 0x0000000a02127981 */ /* 0x001ea8000c1e9b00 */
[----:B------:R-:W2:Y:S04]  /*3ac0*/  LDG.E.64.CONSTANT R16, desc[UR10][R2.64+0x1000] ;  /* 0x0010000a02107981 */ /* 0x000ea8000c1e9b00 */
[----:B------:R-:W3:Y:S04]  /*3ad0*/  LDG.E.64.CONSTANT R20, desc[UR10][R2.64+0x8] ;  /* 0x0000080a02147981 */ /* 0x000ee8000c1e9b00 */
[----:B------:R-:W3:Y:S04]  /*3ae0*/  LDG.E.64.CONSTANT R14, desc[UR10][R2.64+0x1008] ;  /* 0x0010080a020e7981 */ /* 0x000ee8000c1e9b00 */
[----:B------:R-:W4:Y:S04]  /*3af0*/  LDG.E.64.CONSTANT R12, desc[UR10][R2.64+0x2000] ;  /* 0x0020000a020c7981 */ /* 0x000f28000c1e9b00 */
[----:B------:R-:W5:Y:S04]  /*3b00*/  LDG.E.64.CONSTANT R10, desc[UR10][R2.64+0x2008] ;  /* 0x0020080a020a7981 */ /* 0x000f68000c1e9b00 */
[----:B------:R-:W5:Y:S04]  /*3b10*/  LDG.E.64.CONSTANT R6, desc[UR10][R2.64+0x3000] ;  /* 0x0030000a02067981 */ /* 0x000f68000c1e9b00 */
[----:B------:R-:W5:Y:S04]  /*3b20*/  LDG.E.64.CONSTANT R4, desc[UR10][R2.64+0x3008] ;  /* 0x0030080a02047981 */ /* 0x000f68000c1e9b00 */
[----:B------:R-:W5:Y:S04]  /*3b30*/  LDG.E.64.CONSTANT R28, desc[UR10][R2.64+0x4000] ;  /* 0x0040000a021c7981 */ /* 0x000f68000c1e9b00 */
[----:B------:R-:W5:Y:S01]  /*3b40*/  LDG.E.64.CONSTANT R8, desc[UR10][R2.64+0x4008] ;  /* 0x0040080a02087981 */ /* 0x000f62000c1e9b00 */
[----:B------:R-:W-:Y:S01]  /*3b50*/  UISETP.GE.U32.AND UP0, UPT, UR8, 0xa00, UPT ;  /* 0x00000a000800788c */ /* 0x000fe2000bf06070 */
[----:B------:R-:W-:Y:S01]  /*3b60*/  UMOV UR9, 0x500 ;  /* 0x0000050000097882 */ /* 0x000fe20000000000 */
[----:B------:R-:W-:Y:S01]  /*3b70*/  UMOV UR4, URZ ;  /* 0x000000ff00047c82 */ /* 0x000fe20008000000 */
[----:B--2---:R-:W-:-:S14]  /*3b80*/  DSETP.GEU.AND P2, PT, R18, R16, PT ;  /* 0x000000101200722a */ /* 0x004fdc0003f4e000 */
[----:B---3--:R-:W-:-:S04]  /*3b90*/  @P2 ISETP.GE.U32.AND P0, PT, R20, R14, PT ;  /* 0x0000000e1400220c */ /* 0x008fc80003f06070 */
[----:B------:R-:W-:-:S13]  /*3ba0*/  @P2 ISETP.GE.AND.EX P0, PT, R21, R15, PT, P0 ;  /* 0x0000000f1500220c */ /* 0x000fda0003f06300 */
[----:B------:R-:W-:-:S06]  /*3bb0*/  @P2 DSETP.LT.OR P0, PT, R16, R18, !P0 ;  /* 0x000000121000222a */ /* 0x000fcc0004701400 */
[----:B------:R-:W-:Y:S02]  /*3bc0*/  @P2 FSEL R18, R18, R16, P0 ;  /* 0x0000001012122208 */ /* 0x000fe40000000000 */
[----:B------:R-:W-:Y:S02]  /*3bd0*/  @P2 FSEL R19, R19, R17, P0 ;  /* 0x0000001113132208 */ /* 0x000fe40000000000 */
[----:B------:R-:W-:Y:S01]  /*3be0*/  @P2 SEL R14, R20, R14, P0 ;  /* 0x0000000e140e2207 */ /* 0x000fe20000000000 */
[----:B------:R-:W-:Y:S01]  /*3bf0*/  @P2 IMAD.MOV.U32 R16, RZ, RZ, R18 ;  /* 0x000000ffff102224 */ /* 0x000fe200078e0012 */
[----:B------:R-:W-:Y:S01]  /*3c00*/  @P2 SEL R15, R21, R15, P0 ;  /* 0x0000000f150f2207 */ /* 0x000fe20000000000 */
[----:B------:R-:W-:-:S06]  /*3c10*/  @P2 IMAD.MOV.U32 R17, RZ, RZ, R19 ;  /* 0x000000ffff112224 */ /* 0x000fcc00078e0013 */
[----:B----4-:R-:W-:-:S14]  /*3c20*/  DSETP.GEU.AND P1, PT, R16, R12, PT ;  /* 0x0000000c1000722a */ /* 0x010fdc0003f2e000 */
[----:B-----5:R-:W-:-:S04]  /*3c30*/  @P1 ISETP.GE.U32.AND P0, PT, R14, R10, PT ;  /* 0x0000000a0e00120c */ /* 0x020fc80003f06070 */
[----:B------:R-:W-:-:S13]  /*3c40*/  @P1 ISETP.GE.AND.EX P0, PT, R15, R11, PT, P0 ;  /* 0x0000000b0f00120c */ /* 0x000fda0003f06300 */
[----:B------:R-:W-:-:S06]  /*3c50*/  @P1 DSETP.GT.OR P0, PT, R16, R12, !P0 ;  /* 0x0000000c1000122a */ /* 0x000fcc0004704400 */
[----:B------:R-:W-:Y:S02]  /*3c60*/  @P1 FSEL R16, R16, R12, P0 ;  /* 0x0000000c10101208 */ /* 0x000fe40000000000 */
[----:B------:R-:W-:Y:S02]  /*3c70*/  @P1 FSEL R17, R17, R13, P0 ;  /* 0x0000000d11111208 */ /* 0x000fe40000000000 */
[----:B------:R-:W-:Y:S01]  /*3c80*/  @P1 SEL R10, R14, R10, P0 ;  /* 0x0000000a0e0a1207 */ /* 0x000fe20000000000 */
[----:B------:R-:W-:Y:S01]  /*3c90*/  @P1 IMAD.MOV.U32 R12, RZ, RZ, R16 ;  /* 0x000000ffff0c1224 */ /* 0x000fe200078e0010 */
[----:B------:R-:W-:Y:S01]  /*3ca0*/  @P1 SEL R11, R15, R11, P0 ;  /* 0x0000000b0f0b1207 */ /* 0x000fe20000000000 */
[----:B------:R-:W-:-:S06]  /*3cb0*/  @P1 IMAD.MOV.U32 R13, RZ, RZ, R17 ;  /* 0x000000ffff0d1224 */ /* 0x000fcc00078e0011 */
[----:B------:R-:W-:-:S14]  /*3cc0*/  DSETP.GEU.AND P2, PT, R12, R6, PT ;  /* 0x000000060c00722a */ /* 0x000fdc0003f4e000 */
[----:B------:R-:W-:-:S04]  /*3cd0*/  @P2 ISETP.GE.U32.AND P0, PT, R10, R4, PT ;  /* 0x000000040a00220c */ /* 0x000fc80003f06070 */
        /* <DEDUP_REMOVED lines=17> */
[----:B------:R-:W-:Y:S01]  /*3df0*/  @P1 IMAD.MOV.U32 R29, RZ, RZ, R7 ;  /* 0x000000ffff1d1224 */ /* 0x000fe200078e0007 */
[----:B------:R-:W-:Y:S06]  /*3e00*/  BRA.U !UP0, `(.L_x_1229) ;  /* 0x0000000d08987547 */ /* 0x000fec000b800000 */
[----:B------:R-:W-:-:S04]  /*3e10*/  UIADD3 UR9, UP0, UPT, UR8, -0xa00, URZ ;  /* 0xfffff60008097890 */ /* 0x000fc8000ff1e0ff */
[----:B------:R-:W-:Y:S02]  /*3e20*/  ULEA.HI.X.SX32 UR8, UR8, 0xffffffff, 0x1, UP0 ;  /* 0xffffffff08087891 */ /* 0x000fe400080f0eff */
[----:B------:R-:W-:Y:S02]  /*3e30*/  UIMAD.WIDE.U32 UR12, UR9, -0x33333333, URZ ;  /* 0xcccccccd090c78a5 */ /* 0x000fe4000f8e00ff */
[----:B------:R-:W-:Y:S02]  /*3e40*/  UIMAD.WIDE.U32 UR4, UR8, -0x33333333, URZ ;  /* 0xcccccccd080478a5 */ /* 0x000fe4000f8e00ff */
[----:B------:R-:W-:Y:S02]  /*3e50*/  UISETP.GE.U32.AND UP1, UPT, UR9, 0x500, UPT ;  /* 0x000005000900788c */ /* 0x000fe4000bf26070 */
[----:B------:R-:W-:Y:S02]  /*3e60*/  UIMAD.WIDE.U32 UR4, UP0, UR9, -0x33333334, UR4 ;  /* 0xcccccccc090478a5 */ /* 0x000fe4000f800004 */
[----:B------:R-:W-:-:S02]  /*3e70*/  UISETP.GE.U32.AND.EX UP1, UPT, UR8, URZ, UPT, UP1 ;  /* 0x000000ff0800728c */ /* 0x000fc4000bf26110 */
[----:B------:R-:W-:Y:S02]  /*3e80*/  UIADD3.X UR7, UPT, UPT, URZ, URZ, URZ, UP0, !UPT ;  /* 0x000000ffff077290 */ /* 0x000fe400087fe4ff */
[----:B------:R-:W-:Y:S01]  /*3e90*/  UIADD3 URZ, UP0, UPT, UR13, UR4, URZ ;  /* 0x000000040dff7290 */ /* 0x000fe2000ff1e0ff */
[----:B------:R-:W-:Y:S01]  /*3ea0*/  UMOV UR6, UR5 ;  /* 0x0000000500067c82 */ /* 0x000fe20008000000 */
[----:B------:R-:W-:Y:S02]  /*3eb0*/  UMOV UR9, 0x500 ;  /* 0x0000050000097882 */ /* 0x000fe40000000000 */
[----:B------:R-:W-:-:S04]  /*3ec0*/  UIMAD.WIDE.U32.X UR6, UR8, -0x33333334, UR6, UP0 ;  /* 0xcccccccc080678a5 */ /* 0x000fc800080e0406 */
[----:B------:R-:W-:-:S04]  /*3ed0*/  USHF.R.U64 UR5, UR6, 0xa, UR7 ;  /* 0x0000000a06057899 */ /* 0x000fc80008001207 */
[----:B------:R-:W-:-:S04]  /*3ee0*/  ULOP3.LUT UR4, UR5, 0x1, URZ, 0xc0, !UPT ;  /* 0x0000000105047892 */ /* 0x000fc8000f8ec0ff */
[----:B------:R-:W-:-:S03]  /*3ef0*/  UISETP.NE.U32.AND UP0, UPT, UR4, 0x1, UPT ;  /* 0x000000010400788c */ /* 0x000fc6000bf05070 */
[----:B------:R-:W-:Y:S01]  /*3f00*/  UMOV UR4, URZ ;  /* 0x000000ff00047c82 */ /* 0x000fe20008000000 */
[----:B------:R-:W-:Y:S01]  /*3f10*/  UISETP.NE.U32.AND.EX UP0, UPT, URZ, URZ, UPT, UP0 ;  /* 0x000000ffff00728c */ /* 0x000fe2000bf05100 */
[----:B------:R-:W-:Y:S10]  /*3f20*/  BRA.U !UP1, `(.L_x_1230) ;  /* 0x0000000909307547 */ /* 0x000ff4000b800000 */
[----:B------:R-:W0:Y:S01]  /*3f30*/  LDCU.64 UR8, c[0x0][0x380] ;  /* 0x00007000ff0877ac */ /* 0x000e220008000a00 */
[----:B------:R-:W-:Y:S01]  /*3f40*/  UIADD3 UR5, UP1, UPT, UR5, 0x1, URZ ;  /* 0x0000000105057890 */ /* 0x000fe2000ff3e0ff */
[----:B------:R-:W-:-:S03]  /*3f50*/  UMOV UR4, URZ ;  /* 0x000000ff00047c82 */ /* 0x000fc60008000000 */
[----:B------:R-:W-:Y:S02]  /*3f60*/  ULEA.HI.X UR6, UR7, URZ, URZ, 0x16, UP1 ;  /* 0x000000ff07067291 */ /* 0x000fe400088fb4ff */
[----:B------:R-:W-:Y:S02]  /*3f70*/  ULOP3.LUT UR5, UR5, 0xfffffffe, URZ, 0xc0, !UPT ;  /* 0xfffffffe05057892 */ /* 0x000fe4000f8ec0ff */
[----:B------:R-:W-:Y:S01]  /*3f80*/  ULOP3.LUT UR6, UR6, 0x7fffff, URZ, 0xc0, !UPT ;  /* 0x007fffff06067892 */ /* 0x000fe2000f8ec0ff */
[----:B0-----:R-:W-:-:S04]  /*3f90*/  LEA R4, P0, R0, UR8, 0x4 ;  /* 0x0000000800047c11 */ /* 0x001fc8000f8020ff */
[----:B------:R-:W-:Y:S02]  /*3fa0*/  IADD3 R4, P1, PT, R4, 0xe008, RZ ;  /* 0x0000e00804047810 */ /* 0x000fe40007f3e0ff */
[----:B------:R-:W-:Y:S01]  /*3fb0*/  LEA.HI.X R0, R0, UR9, RZ, 0x4, P0 ;  /* 0x0000000900007c11 */ /* 0x000fe200080f24ff */
[----:B------:R-:W-:-:S04]  /*3fc0*/  UMOV UR9, 0x500 ;  /* 0x0000050000097882 */ /* 0x000fc80000000000 */
[----:B------:R-:W-:-:S07]  /*3fd0*/  IMAD.X R5, RZ, RZ, R0, P1 ;  /* 0x000000ffff057224 */ /* 0x000fce00008e0600 */
.L_x_1231:
[----:B------:R-:W2:Y:S04]  /*3fe0*/  LDG.E.64.CONSTANT R12, desc[UR10][R4.64+-0x9008] ;  /* 0xff6ff80a040c7981 */ /* 0x000ea8000c1e9b00 */
[----:B------:R-:W3:Y:S04]  /*3ff0*/  LDG.E.64.CONSTANT R16, desc[UR10][R4.64+-0x9000] ;  /* 0xff70000a04107981 */ /* 0x000ee8000c1e9b00 */
[----:B------:R-:W4:Y:S04]  /*4000*/  LDG.E.64.CONSTANT R18, desc[UR10][R4.64+-0x8008] ;  /* 0xff7ff80a04127981 */ /* 0x000f28000c1e9b00 */
[----:B------:R-:W5:Y:S04]  /*4010*/  LDG.E.64.CONSTANT R20, desc[UR10][R4.64+-0x8000] ;  /* 0xff80000a04147981 */ /* 0x000f68000c1e9b00 */
[----:B------:R-:W5:Y:S04]  /*4020*/  LDG.E.64.CONSTANT R22, desc[UR10][R4.64+-0x7008] ;  /* 0xff8ff80a04167981 */ /* 0x000f68000c1e9b00 */
[----:B------:R-:W5:Y:S04]  /*4030*/  LDG.E.64.CONSTANT R24, desc[UR10][R4.64+-0x7000] ;  /* 0xff90000a04187981 */ /* 0x000f68000c1e9b00 */
[----:B------:R-:W5:Y:S04]  /*4040*/  LDG.E.64.CONSTANT R26, desc[UR10][R4.64+-0x6008] ;  /* 0xff9ff80a041a7981 */ /* 0x000f68000c1e9b00 */
[----:B------:R-:W5:Y:S04]  /*4050*/  LDG.E.64.CONSTANT R6, desc[UR10][R4.64+-0x6000] ;  /* 0xffa0000a04067981 */ /* 0x000f68000c1e9b00 */
[----:B------:R-:W5:Y:S01]  /*4060*/  LDG.E.64.CONSTANT R14, desc[UR10][R4.64+-0x4000] ;  /* 0xffc0000a040e7981 */ /* 0x000f62000c1e9b00 */
[----:B--2---:R-:W-:-:S14]  /*4070*/  DSETP.GEU.AND P2, PT, R28, R12, PT ;  /* 0x0000000c1c00722a */ /* 0x004fdc0003f4e000 */
[----:B---3--:R-:W-:-:S04]  /*4080*/  @P2 ISETP.GE.U32.AND P0, PT, R8, R16, PT ;  /* 0x000000100800220c */ /* 0x008fc80003f06070 */
[----:B------:R-:W-:-:S13]  /*4090*/  @P2 ISETP.GE.AND.EX P0, PT, R9, R17, PT, P0 ;  /* 0x000000110900220c */ /* 0x000fda0003f06300 */
[----:B------:R-:W-:-:S06]  /*40a0*/  @P2 DSETP.GT.OR P0, PT, R28, R12, !P0 ;  /* 0x0000000c1c00222a */ /* 0x000fcc0004704400 */
[----:B------:R-:W-:Y:S02]  /*40b0*/  @P2 FSEL R11, R29, R13, P0 ;  /* 0x0000000d1d0b2208 */ /* 0x000fe40000000000 */
[----:B------:R-:W-:Y:S02]  /*40c0*/  @P2 FSEL R0, R28, R12, P0 ;  /* 0x0000000c1c002208 */ /* 0x000fe40000000000 */
[----:B------:R-:W2:Y:S01]  /*40d0*/  LDG.E.64.CONSTANT R28, desc[UR10][R4.64+-0x5008] ;  /* 0xffaff80a041c7981 */ /* 0x000ea2000c1e9b00 */
[----:B------:R-:W-:Y:S02]  /*40e0*/  @P2 IMAD.MOV.U32 R13, RZ, RZ, R11 ;  /* 0x000000ffff0d2224 */ /* 0x000fe400078e000b */
[----:B------:R-:W-:Y:S01]  /*40f0*/  @P2 IMAD.MOV.U32 R12, RZ, RZ, R0 ;  /* 0x000000ffff0c2224 */ /* 0x000fe200078e0000 */
[----:B------:R-:W3:Y:S05]  /*4100*/  LDG.E.64.CONSTANT R10, desc[UR10][R4.64+-0x5000] ;  /* 0xffb0000a040a7981 */ /* 0x000eea000c1e9b00 */
[----:B----4-:R-:W-:Y:S01]  /*4110*/  DSETP.GEU.AND P1, PT, R12, R18, PT ;  /* 0x000000120c00722a */ /* 0x010fe20003f2e000 */
[----:B------:R-:W-:-:S02]  /*4120*/  @P2 SEL R16, R8, R16, P0 ;  /* 0x0000001008102207 */ /* 0x000fc40000000000 */
[----:B------:R-:W-:-:S11]  /*4130*/  @P2 SEL R17, R9, R17, P0 ;  /* 0x0000001109112207 */ /* 0x000fd60000000000 */
[----:B-----5:R-:W-:-:S04]  /*4140*/  @P1 ISETP.GE.U32.AND P0, PT, R16, R20, PT ;  /* 0x000000141000120c */ /* 0x020fc80003f06070 */
[----:B------:R-:W-:-:S13]  /*4150*/  @P1 ISETP.GE.AND.EX P0, PT, R17, R21, PT, P0 ;  /* 0x000000151100120c */ /* 0x000fda0003f06300 */
[----:B------:R-:W-:-:S06]  /*4160*/  @P1 DSETP.GT.OR P0, PT, R12, R18, !P0 ;  /* 0x000000120c00122a */ /* 0x000fcc0004704400 */
[----:B------:R-:W-:Y:S02]  /*4170*/  @P1 FSEL R0, R12, R18, P0 ;  /* 0x000000120c001208 */ /* 0x000fe40000000000 */
[----:B------:R-:W-:Y:S02]  /*4180*/  @P1 FSEL R9, R13, R19, P0 ;  /* 0x000000130d091208 */ /* 0x000fe40000000000 */
[----:B------:R-:W4:Y:S01]  /*4190*/  LDG.E.64.CONSTANT R12, desc[UR10][R4.64+-0x4008] ;  /* 0xffbff80a040c7981 */ /* 0x000f22000c1e9b00 */
[----:B------:R-:W-:Y:S02]  /*41a0*/  @P1 IMAD.MOV.U32 R18, RZ, RZ, R0 ;  /* 0x000000ffff121224 */ /* 0x000fe400078e0000 */
[----:B------:R-:W-:Y:S01]  /*41b0*/  @P1 IMAD.MOV.U32 R19, RZ, RZ, R9 ;  /* 0x000000ffff131224 */ /* 0x000fe200078e0009 */
[----:B------:R-:W-:Y:S01]  /*41c0*/  @P1 SEL R20, R16, R20, P0 ;  /* 0x0000001410141207 */ /* 0x000fe20000000000 */
[----:B------:R-:W5:Y:S04]  /*41d0*/  LDG.E.64.CONSTANT R8, desc[UR10][R4.64] ;  /* 0x0000000a04087981 */ /* 0x000f68000c1e9b00 */
[----:B------:R-:W-:Y:S01]  /*41e0*/  DSETP.GEU.AND P2, PT, R18, R22, PT ;  /* 0x000000161200722a */ /* 0x000fe20003f4e000 */
[----:B------:R-:W-:-:S02]  /*41f0*/  @P1 SEL R21, R17, R21, P0 ;  /* 0x0000001511151207 */ /* 0x000fc40000000000 */
[----:B------:R-:W5:Y:S11]  /*4200*/  LDG.E.64.CONSTANT R16, desc[UR10][R4.64+-0x3008] ;  /* 0xffcff80a04107981 */ /* 0x000f76000c1e9b00 */
[----:B------:R-:W-:-:S04]  /*4210*/  @P2 ISETP.GE.U32.AND P0, PT, R20, R24, PT ;  /* 0x000000181400220c */ /* 0x000fc80003f06070 */
[----:B------:R-:W-:-:S13]  /*4220*/  @P2 ISETP.GE.AND.EX P0, PT, R21, R25, PT, P0 ;  /* 0x000000191500220c */ /* 0x000fda0003f06300 */
[----:B------:R-:W-:-:S06]  /*4230*/  @P2 DSETP.GT.OR P0, PT, R18, R22, !P0 ;  /* 0x000000161200222a */ /* 0x000fcc0004704400 */
[----:B------:R-:W-:Y:S02]  /*4240*/  @P2 FSEL R0, R18, R22, P0 ;  /* 0x0000001612002208 */ /* 0x000fe40000000000 */
[----:B------:R-:W-:-:S03]  /*4250*/  @P2 FSEL R19, R19, R23, P0 ;  /* 0x0000001713132208 */ /* 0x000fc60000000000 */
[----:B------:R-:W-:Y:S02]  /*4260*/  @P2 IMAD.MOV.U32 R22, RZ, RZ, R0 ;  /* 0x000000ffff162224 */ /* 0x000fe400078e0000 */
[----:B------:R-:W-:Y:S02]  /*4270*/  @P2 IMAD.MOV.U32 R23, RZ, RZ, R19 ;  /* 0x000000ffff172224 */ /* 0x000fe400078e0013 */
[----:B------:R-:W5:Y:S04]  /*4280*/  LDG.E.64.CONSTANT R18, desc[UR10][R4.64+-0x3000] ;  /* 0xffd0000a04127981 */ /* 0x000f68000c1e9b00 */
[----:B------:R-:W-:Y:S01]  /*4290*/  DSETP.GEU.AND P1, PT, R22, R26, PT ;  /* 0x0000001a1600722a */ /* 0x000fe20003f2e000 */
[----:B------:R-:W-:Y:S02]  /*42a0*/  @P2 SEL R24, R20, R24, P0 ;  /* 0x0000001814182207 */ /* 0x000fe40000000000 */
[----:B------:R-:W-:-:S02]  /*42b0*/  @P2 SEL R25, R21, R25, P0 ;  /* 0x0000001915192207 */ /* 0x000fc40000000000 */
[----:B------:R-:W5:Y:S09]  /*42c0*/  LDG.E.64.CONSTANT R20, desc[UR10][R4.64+-0x2008] ;  /* 0xffdff80a04147981 */ /* 0x000f72000c1e9b00 */
[----:B------:R-:W-:-:S04]  /*42d0*/  @P1 ISETP.GE.U32.AND P0, PT, R24, R6, PT ;  /* 0x000000061800120c */ /* 0x000fc80003f06070 */
[----:B------:R-:W-:-:S13]  /*42e0*/  @P1 ISETP.GE.AND.EX P0, PT, R25, R7, PT, P0 ;  /* 0x000000071900120c */ /* 0x000fda0003f06300 */
[----:B------:R-:W-:-:S06]  /*42f0*/  @P1 DSETP.GT.OR P0, PT, R22, R26, !P0 ;  /* 0x0000001a1600122a */ /* 0x000fcc0004704400 */
[----:B------:R-:W-:Y:S02]  /*4300*/  @P1 FSEL R0, R22, R26, P0 ;  /* 0x0000001a16001208 */ /* 0x000fe40000000000 */
[----:B------:R-:W-:-:S03]  /*4310*/  @P1 FSEL R23, R23, R27, P0 ;  /* 0x0000001b17171208 */ /* 0x000fc60000000000 */
[----:B------:R-:W-:Y:S02]  /*4320*/  @P1 IMAD.MOV.U32 R26, RZ, RZ, R0 ;  /* 0x000000ffff1a1224 */ /* 0x000fe400078e0000 */
[----:B------:R-:W-:Y:S02]  /*4330*/  @P1 IMAD.MOV.U32 R27, RZ, RZ, R23 ;  /* 0x000000ffff1b1224 */ /* 0x000fe400078e0017 */
[----:B------:R-:W5:Y:S01]  /*4340*/  LDG.E.64.CONSTANT R22, desc[UR10][R4.64+-0x2000] ;  /* 0xffe0000a04167981 */ /* 0x000f62000c1e9b00 */
[----:B------:R-:W-:Y:S02]  /*4350*/  @P1 SEL R6, R24, R6, P0 ;  /* 0x0000000618061207 */ /* 0x000fe40000000000 */
[----:B------:R-:W-:Y:S02]  /*4360*/  @P1 SEL R7, R25, R7, P0 ;  /* 0x0000000719071207 */ /* 0x000fe40000000000 */
[----:B------:R-:W5:Y:S01]  /*4370*/  LDG.E.64.CONSTANT R24, desc[UR10][R4.64+-0x1008] ;  /* 0xffeff80a04187981 */ /* 0x000f62000c1e9b00 */
[----:B--2---:R-:W-:-:S14]  /*4380*/  DSETP.GEU.AND P2, PT, R26, R28, PT ;  /* 0x0000001c1a00722a */ /* 0x004fdc0003f4e000 */
[----:B---3--:R-:W-:-:S04]  /*4390*/  @P2 ISETP.GE.U32.AND P0, PT, R6, R10, PT ;  /* 0x0000000a0600220c */ /* 0x008fc80003f06070 */
[----:B------:R-:W-:-:S13]  /*43a0*/  @P2 ISETP.GE.AND.EX P0, PT, R7, R11, PT, P0 ;  /* 0x0000000b0700220c */ /* 0x000fda0003f06300 */
[----:B------:R-:W-:-:S06]  /*43b0*/  @P2 DSETP.GT.OR P0, PT, R26, R28, !P0 ;  /* 0x0000001c1a00222a */ /* 0x000fcc0004704400 */
[----:B------:R-:W-:Y:S02]  /*43c0*/  @P2 FSEL R0, R26, R28, P0 ;  /* 0x0000001c1a002208 */ /* 0x000fe40000000000 */
[----:B------:R-:W-:-:S03]  /*43d0*/  @P2 FSEL R27, R27, R29, P0 ;  /* 0x0000001d1b1b2208 */ /* 0x000fc60000000000 */
[----:B------:R-:W-:Y:S02]  /*43e0*/  @P2 IMAD.MOV.U32 R28, RZ, RZ, R0 ;  /* 0x000000ffff1c2224 */ /* 0x000fe400078e0000 */
[----:B------:R-:W-:Y:S02]  /*43f0*/  @P2 IMAD.MOV.U32 R29, RZ, RZ, R27 ;  /* 0x000000ffff1d2224 */ /* 0x000fe400078e001b */
[----:B------:R-:W2:Y:S04]  /*4400*/  LDG.E.64.CONSTANT R26, desc[UR10][R4.64+-0x1000] ;  /* 0xfff0000a041a7981 */ /* 0x000ea8000c1e9b00 */
[----:B----4-:R-:W-:Y:S01]  /*4410*/  DSETP.GEU.AND P1, PT, R28, R12, PT ;  /* 0x0000000c1c00722a */ /* 0x010fe20003f2e000 */
[----:B------:R-:W-:Y:S02]  /*4420*/  @P2 SEL R10, R6, R10, P0 ;  /* 0x0000000a060a2207 */ /* 0x000fe40000000000 */
[----:B------:R-:W-:-:S11]  /*4430*/  @P2 SEL R11, R7, R11, P0 ;  /* 0x0000000b070b2207 */ /* 0x000fd60000000000 */
[----:B------:R-:W-:-:S04]  /*4440*/  @P1 ISETP.GE.U32.AND P0, PT, R10, R14, PT ;  /* 0x0000000e0a00120c */ /* 0x000fc80003f06070 */
[----:B------:R-:W-:-:S13]  /*4450*/  @P1 ISETP.GE.AND.EX P0, PT, R11, R15, PT, P0 ;  /* 0x0000000f0b00120c */ /* 0x000fda0003f06300 */
[----:B------:R-:W-:-:S06]  /*4460*/  @P1 DSETP.GT.OR P0, PT, R28, R12, !P0 ;  /* 0x0000000c1c00122a */ /* 0x000fcc0004704400 */
[----:B------:R-:W-:Y:S02]  /*4470*/  @P1 FSEL R0, R28, R12, P0 ;  /* 0x0000000c1c001208 */ /* 0x000fe40000000000 */
[----:B------:R-:W-:Y:S02]  /*4480*/  @P1 FSEL R7, R29, R13, P0 ;  /* 0x0000000d1d071208 */ /* 0x000fe40000000000 */
[----:B------:R-:W3:Y:S01]  /*4490*/  LDG.E.64.CONSTANT R28, desc[UR10][R4.64+-0x8] ;  /* 0xfffff80a041c7981 */ /* 0x000ee2000c1e9b00 */
[----:B------:R-:W-:Y:S02]  /*44a0*/  @P1 IMAD.MOV.U32 R12, RZ, RZ, R0 ;  /* 0x000000ffff0c1224 */ /* 0x000fe400078e0000 */
[----:B------:R-:W-:-:S06]  /*44b0*/  @P1 IMAD.MOV.U32 R13, RZ, RZ, R7 ;  /* 0x000000ffff0d1224 */ /* 0x000fcc00078e0007 */
[----:B-----5:R-:W-:Y:S01]  /*44c0*/  DSETP.GEU.AND P2, PT, R12, R16, PT ;  /* 0x000000100c00722a */ /* 0x020fe20003f4e000 */
[----:B------:R-:W-:Y:S02]  /*44d0*/  @P1 SEL R14, R10, R14, P0 ;  /* 0x0000000e0a0e1207 */ /* 0x000fe40000000000 */
[----:B------:R-:W-:-:S11]  /*44e0*/  @P1 SEL R15, R11, R15, P0 ;  /* 0x0000000f0b0f1207 */ /* 0x000fd60000000000 */
[----:B------:R-:W-:-:S04]  /*44f0*/  @P2 ISETP.GE.U32.AND P0, PT, R14, R18, PT ;  /* 0x000000120e00220c */ /* 0x000fc80003f06070 */
[----:B------:R-:W-:-:S13]  /*4500*/  @P2 ISETP.GE.AND.EX P0, PT, R15, R19, PT, P0 ;  /* 0x000000130f00220c */ /* 0x000fda0003f06300 */
[----:B------:R-:W-:-:S06]  /*4510*/  @P2 DSETP.GT.OR P0, PT, R12, R16, !P0 ;  /* 0x000000100c00222a */ /* 0x000fcc0004704400 */
[----:B------:R-:W-:Y:S02]  /*4520*/  @P2 FSEL R0, R12, R16, P0 ;  /* 0x000000100c002208 */ /* 0x000fe40000000000 */
[----:B------:R-:W-:-:S03]  /*4530*/  @P2 FSEL R13, R13, R17, P0 ;  /* 0x000000110d0d2208 */ /* 0x000fc60000000000 */
[----:B------:R-:W-:Y:S02]  /*4540*/  @P2 IMAD.MOV.U32 R16, RZ, RZ, R0 ;  /* 0x000000ffff102224 */ /* 0x000fe400078e0000 */
[----:B------:R-:W-:-:S06]  /*4550*/  @P2 IMAD.MOV.U32 R17, RZ, RZ, R13 ;  /* 0x000000ffff112224 */ /* 0x000fcc00078e000d */
[----:B------:R-:W-:Y:S01]  /*4560*/  DSETP.GEU.AND P1, PT, R16, R20, PT ;  /* 0x000000141000722a */ /* 0x000fe20003f2e000 */
        /* <DEDUP_REMOVED lines=11> */
[----:B------:R-:W-:Y:S01]  /*4620*/  @P1 SEL R23, R19, R23, P0 ;  /* 0x0000001713171207 */ /* 0x000fe20000000000 */
[----:B------:R-:W-:-:S04]  /*4630*/  UIADD3 UR5, UP1, UPT, UR5, -0x2, URZ ;  /* 0xfffffffe05057890 */ /* 0x000fc8000ff3e0ff */
[----:B------:R-:W-:Y:S02]  /*4640*/  UIADD3.X UR6, UPT, UPT, UR6, -0x1, URZ, UP1, !UPT ;  /* 0xffffffff06067890 */ /* 0x000fe40008ffe4ff */
[----:B------:R-:W-:-:S04]  /*4650*/  UISETP.NE.U32.AND UP1, UPT, UR5, URZ, UPT ;  /* 0x000000ff0500728c */ /* 0x000fc8000bf25070 */
[----:B------:R-:W-:Y:S02]  /*4660*/  UISETP.NE.AND.EX UP1, UPT, UR6, URZ, UPT, UP1 ;  /* 0x000000ff0600728c */ /* 0x000fe4000bf25310 */
[----:B------:R-:W-:-:S04]  /*4670*/  UIADD3 UR9, UP2, UPT, UR9, 0xa00, URZ ;  /* 0x00000a0009097890 */ /* 0x000fc8000ff5e0ff */
[----:B------:R-:W-:Y:S01]  /*4680*/  UIADD3.X UR4, UPT, UPT, URZ, UR4, URZ, UP2, !UPT ;  /* 0x00000004ff047290 */ /* 0x000fe200097fe4ff */
[----:B--2---:R-:W-:-:S04]  /*4690*/  @P2 ISETP.GE.U32.AND P0, PT, R22, R26, PT ;  /* 0x0000001a1600220c */ /* 0x004fc80003f06070 */
[----:B------:R-:W-:-:S13]  /*46a0*/  @P2 ISETP.GE.AND.EX P0, PT, R23, R27, PT, P0 ;  /* 0x0000001b1700220c */ /* 0x000fda0003f06300 */
[----:B------:R-:W-:-:S06]  /*46b0*/  @P2 DSETP.GT.OR P0, PT, R20, R24, !P0 ;  /* 0x000000181400222a */ /* 0x000fcc0004704400 */
[----:B------:R-:W-:Y:S02]  /*46c0*/  @P2 FSEL R0, R20, R24, P0 ;  /* 0x0000001814002208 */ /* 0x000fe40000000000 */
[----:B------:R-:W-:-:S03]  /*46d0*/  @P2 FSEL R21, R21, R25, P0 ;  /* 0x0000001915152208 */ /* 0x000fc60000000000 */
[----:B------:R-:W-:Y:S02]  /*46e0*/  @P2 IMAD.MOV.U32 R24, RZ, RZ, R0 ;  /* 0x000000ffff182224 */ /* 0x000fe400078e0000 */
[----:B------:R-:W-:Y:S01]  /*46f0*/  @P2 IMAD.MOV.U32 R25, RZ, RZ, R21 ;  /* 0x000000ffff192224 */ /* 0x000fe200078e0015 */
[----:B------:R-:W-:-:S05]  /*4700*/  @P2 SEL R26, R22, R26, P0 ;  /* 0x0000001a161a2207 */ /* 0x000fca0000000000 */
[----:B---3--:R-:W-:Y:S01]  /*4710*/  DSETP.GEU.AND P1, PT, R24, R28, PT ;  /* 0x0000001c1800722a */ /* 0x008fe20003f2e000 */
[----:B------:R-:W-:-:S13]  /*4720*/  @P2 SEL R27, R23, R27, P0 ;  /* 0x0000001b171b2207 */ /* 0x000fda0000000000 */
[----:B------:R-:W-:-:S04]  /*4730*/  @P1 ISETP.GE.U32.AND P0, PT, R26, R8, PT ;  /* 0x000000081a00120c */ /* 0x000fc80003f06070 */
[----:B------:R-:W-:Y:S02]  /*4740*/  @P1 ISETP.GE.AND.EX P0, PT, R27, R9, PT, P0 ;  /* 0x000000091b00120c */ /* 0x000fe40003f06300 */
[----:B------:R-:W-:-:S11]  /*4750*/  IADD3 R4, P2, PT, R4, 0xa000, RZ ;  /* 0x0000a00004047810 */ /* 0x000fd60007f5e0ff */
[----:B------:R-:W-:Y:S01]  /*4760*/  @P1 DSETP.GT.OR P0, PT, R24, R28, !P0 ;  /* 0x0000001c1800122a */ /* 0x000fe20004704400 */
[----:B------:R-:W-:-:S05]  /*4770*/  IMAD.X R5, RZ, RZ, R5, P2 ;  /* 0x000000ffff057224 */ /* 0x000fca00010e0605 */
[----:B------:R-:W-:Y:S02]  /*4780*/  @P1 FSEL R0, R24, R28, P0 ;  /* 0x0000001c18001208 */ /* 0x000fe40000000000 */
[----:B------:R-:W-:Y:S02]  /*4790*/  @P1 FSEL R25, R25, R29, P0 ;  /* 0x0000001d19191208 */ /* 0x000fe40000000000 */
[----:B------:R-:W-:Y:S01]  /*47a0*/  @P1 SEL R8, R26, R8, P0 ;  /* 0x000000081a081207 */ /* 0x000fe20000000000 */
[----:B------:R-:W-:Y:S01]  /*47b0*/  @P1 IMAD.MOV.U32 R28, RZ, RZ, R0 ;  /* 0x000000ffff1c1224 */ /* 0x000fe200078e0000 */
[----:B------:R-:W-:Y:S01]  /*47c0*/  @P1 SEL R9, R27, R9, P0 ;  /* 0x000000091b091207 */ /* 0x000fe20000000000 */
[----:B------:R-:W-:Y:S01]  /*47d0*/  @P1 IMAD.MOV.U32 R29, RZ, RZ, R25 ;  /* 0x000000ffff1d1224 */ /* 0x000fe200078e0019 */
[----:B------:R-:W-:Y:S06]  /*47e0*/  BRA.U UP1, `(.L_x_1231) ;  /* 0xfffffff501fc7547 */ /* 0x000fec000b83ffff */
.L_x_1230:
[----:B------:R-:W-:Y:S05]  /*47f0*/  BRA.U !UP0, `(.L_x_1229) ;  /* 0x00000005081c7547 */ /* 0x000fea000b800000 */
[----:B------:R-:W-:Y:S02]  /*4800*/  IMAD.U32 R25, RZ, RZ, UR9 ;  /* 0x00000009ff197e24 */ /* 0x000fe4000f8e00ff */
[----:B------:R-:W-:Y:S02]  /*4810*/  IMAD.U32 R5, RZ, RZ, UR9 ;  /* 0x00000009ff057e24 */ /* 0x000fe4000f8e00ff */
[----:B------:R-:W-:Y:S01]  /*4820*/  IMAD.U32 R0, RZ, RZ, UR4 ;  /* 0x00000004ff007e24 */ /* 0x000fe2000f8e00ff */
[----:B------:R-:W-:-:S04]  /*4830*/  LEA R24, P0, R25, R2, 0x4 ;  /* 0x0000000219187211 */ /* 0x000fc800078020ff */
[----:B------:R-:W-:-:S05]  /*4840*/  LEA.HI.X R25, R5, R3, R0, 0x4, P0 ;  /* 0x0000000305197211 */ /* 0x000fca00000f2400 */
        /* <DEDUP_REMOVED lines=8> */
[----:B------:R-:W5:Y:S04]  /*48d0*/  LDG.E.64.CONSTANT R2, desc[UR10][R24.64+0x4000] ;  /* 0x0040000a18027981 */ /* 0x000f68000c1e9b00 */
[----:B------:R-:W5:Y:S01]  /*48e0*/  LDG.E.64.CONSTANT R6, desc[UR10][R24.64+0x4008] ;  /* 0x0040080a18067981 */ /* 0x000f62000c1e9b00 */
[----:B------:R-:W-:-:S04]  /*48f0*/  UIADD3 UR9, UP0, UPT, UR9, 0x500, URZ ;  /* 0x0000050009097890 */ /* 0x000fc8000ff1e0ff */
[----:B------:R-:W-:Y:S01]  /*4900*/  UIADD3.X UR4, UPT, UPT, URZ, UR4, URZ, UP0, !UPT ;  /* 0x00000004ff047290 */ /* 0x000fe200087fe4ff */
[----:B--2---:R-:W-:-:S14]  /*4910*/  DSETP.GEU.AND P2, PT, R28, R22, PT ;  /* 0x000000161c00722a */ /* 0x004fdc0003f4e000 */
[----:B---3--:R-:W-:-:S04]  /*4920*/  @P2 ISETP.GE.U32.AND P0, PT, R8, R20, PT ;  /* 0x000000140800220c */ /* 0x008fc80003f06070 */
        /* <DEDUP_REMOVED lines=47> */
[----:B------:R-:W-:Y:S02]  /*4c20*/  @P2 IMAD.MOV.U32 R3, RZ, RZ, R11 ;  /* 0x000000ffff032224 */ /* 0x000fe400078e000b */
[----:B------:R-:W-:Y:S02]  /*4c30*/  IMAD.MOV.U32 R8, RZ, RZ, R6 ;  /* 0x000000ffff087224 */ /* 0x000fe400078e0006 */
[----:B------:R-:W-:-:S02]  /*4c40*/  IMAD.MOV.U32 R9, RZ, RZ, R7 ;  /* 0x000000ffff097224 */ /* 0x000fc400078e0007 */
[----:B------:R-:W-:Y:S02]  /*4c50*/  IMAD.MOV.U32 R28, RZ, RZ, R2 ;  /* 0x000000ffff1c7224 */ /* 0x000fe400078e0002 */
[----:B------:R-:W-:-:S07]  /*4c60*/  IMAD.MOV.U32 R29, RZ, RZ, R3 ;  /* 0x000000ffff1d7224 */ /* 0x000fce00078e0003 */
.L_x_1229:
[----:B------:R-:W0:Y:S01]  /*4c70*/  LDCU UR6, c[0x0][0x390] ;  /* 0x00007200ff0677ac */ /* 0x000e220008000800 */
[----:B------:R-:W1:Y:S01]  /*4c80*/  S2R R0, SR_TID.X ;  /* 0x0000000000007919 */ /* 0x000e620000002100 */
[----:B0-----:R-:W-:Y:S02]  /*4c90*/  USHF.R.S32.HI UR5, URZ, 0x1f, UR6 ;  /* 0x0000001fff057899 */ /* 0x001fe40008011406 */
[----:B------:R-:W-:-:S04]  /*4ca0*/  UISETP.GE.U32.AND UP0, UPT, UR9, UR6, UPT ;  /* 0x000000060900728c */ /* 0x000fc8000bf06070 */
[----:B------:R-:W-:-:S09]  /*4cb0*/  UISETP.GE.AND.EX UP0, UPT, UR4, UR5, UPT, UP0 ;  /* 0x000000050400728c */ /* 0x000fd2000bf06300 */
[----:B-1----:R-:W-:Y:S05]  /*4cc0*/  BRA.U UP0, `(.L_x_1232) ;  /* 0x0000000900a07547 */ /* 0x002fea000b800000 */
[----:B------:R-:W-:Y:S01]  /*4cd0*/  UIADD3 UR5, UPT, UPT, -UR9, UR6, URZ ;  /* 0x0000000609057290 */ /* 0x000fe2000fffe1ff */
[----:B------:R-:W-:Y:S05]  /*4ce0*/  BSSY.RECONVERGENT B1, `(.L_x_1232) ;  /* 0x00000a6000017945 */ /* 0x000fea0003800200 */
[----:B------:R-:W-:-:S13]  /*4cf0*/  ISETP.GE.AND P0, PT, R0, UR5, PT ;  /* 0x0000000500007c0c */ /* 0x000fda000bf06270 */
[----:B------:R-:W-:Y:S05]  /*4d00*/  @P0 BRA `(.L_x_1233) ;  /* 0x00000008008c0947 */ /* 0x000fea0003800000 */
[----:B------:R-:W-:Y:S01]  /*4d10*/  IMAD.U32 R3, RZ, RZ, UR6 ;  /* 0x00000006ff037e24 */ /* 0x000fe2000f8e00ff */
[----:B------:R-:W-:Y:S01]  /*4d20*/  LOP3.LUT R2, RZ, R0, RZ, 0x33, !PT ;  /* 0x00000000ff027212 */ /* 0x000fe200078e33ff */
[----:B------:R-:W-:Y:S01]  /*4d30*/  BSSY.RECONVERGENT B2, `(.L_x_1234) ;  /* 0x0000032000027945 */ /* 0x000fe20003800200 */
[----:B------:R-:W-:Y:S02]  /*4d40*/  IMAD.MOV.U32 R16, RZ, RZ, R0 ;  /* 0x000000ffff107224 */ /* 0x000fe400078e0000 */
[----:B------:R-:W-:-:S04]  /*4d50*/  IADD3 R14, PT, PT, R3, -UR9, R2 ;  /* 0x80000009030e7c10 */ /* 0x000fc8000fffe002 */
[----:B------:R-:W-:-:S04]  /*4d60*/  LOP3.LUT R2, R14, 0x300, RZ, 0xc0, !PT ;  /* 0x000003000e027812 */ /* 0x000fc800078ec0ff */
[----:B------:R-:W-:-:S13]  /*4d70*/  ISETP.NE.AND P0, PT, R2, 0x300, PT ;  /* 0x000003000200780c */ /* 0x000fda0003f05270 */
[----:B------:R-:W-:Y:S05]  /*4d80*/  @!P0 BRA `(.L_x_1235) ;  /* 0x0000000000b08947 */ /* 0x000fea0003800000 */
[----:B------:R-:W0:Y:S01]  /*4d90*/  LDCU.64 UR12, c[0x0][0x380] ;  /* 0x00007000ff0c77ac */ /* 0x000e220008000a00 */
[----:B------:R-:W-:Y:S01]  /*4da0*/  IADD3 R5, P0, PT, R0, UR9, RZ ;  /* 0x0000000900057c10 */ /* 0x000fe2000ff1e0ff */
[----:B------:R-:W-:Y:S01]  /*4db0*/  IMAD.MOV.U32 R16, RZ, RZ, R0 ;  /* 0x000000ffff107224 */ /* 0x000fe200078e0000 */
[----:B------:R-:W-:-:S03]  /*4dc0*/  LEA.HI R2, R14, 0x1, RZ, 0x18 ;  /* 0x000000010e027811 */ /* 0x000fc600078fc0ff */
[----:B------:R-:W-:Y:S01]  /*4dd0*/  IMAD.X R4, RZ, RZ, UR4, P0 ;  /* 0x00000004ff047e24 */ /* 0x000fe200080e06ff */
[----:B------:R-:W-:-:S05]  /*4de0*/  LOP3.LUT R2, R2, 0x3, RZ, 0xc0, !PT ;  /* 0x0000000302027812 */ /* 0x000fca00078ec0ff */
[----:B------:R-:W-:Y:S01]  /*4df0*/  IMAD.MOV R12, RZ, RZ, -R2 ;  /* 0x000000ffff0c7224 */ /* 0x000fe200078e0a02 */
[----:B0-----:R-:W-:-:S04]  /*4e00*/  LEA R13, P1, R5, UR12, 0x4 ;  /* 0x0000000c050d7c11 */ /* 0x001fc8000f8220ff */
[----:B------:R-:W-:-:S09]  /*4e10*/  LEA.HI.X R5, R5, UR13, R4, 0x4, P1 ;  /* 0x0000000d05057c11 */ /* 0x000fd200088f2404 */
.L_x_1238:
[----:B------:R-:W-:-:S05]  /*4e20*/  IMAD.MOV.U32 R4, RZ, RZ, R13 ;  /* 0x000000ffff047224 */ /* 0x000fca00078e000d */
[----:B------:R-:W2:Y:S04]  /*4e30*/  LDG.E.64.CONSTANT R6, desc[UR10][R4.64] ;  /* 0x0000000a04067981 */ /* 0x000ea8000c1e9b00 */
[----:B------:R-:W3:Y:S01]  /*4e40*/  LDG.E.64.CONSTANT R2, desc[UR10][R4.64+0x8] ;  /* 0x0000080a04027981 */ /* 0x000ee2000c1e9b00 */
[----:B------:R-:W-:Y:S01]  /*4e50*/  VIADD R12, R12, 0x1 ;  /* 0x000000010c0c7836 */ /* 0x000fe20000000000 */
[----:B------:R-:W-:Y:S01]  /*4e60*/  BSSY.RECONVERGENT B3, `(.L_x_1236) ;  /* 0x000001b000037945 */ /* 0x000fe20003800200 */
[----:B------:R-:W-:Y:S01]  /*4e70*/  IMAD.MOV.U32 R15, RZ, RZ, R8 ;  /* 0x000000ffff0f7224 */ /* 0x000fe200078e0008 */
        /* <DEDUP_REMOVED lines=25> */
.L_x_1237:
[----:B------:R-:W-:Y:S05]  /*5010*/  BSYNC.RECONVERGENT B3 ;  /* 0x0000000000037941 */ /* 0x000fea0003800200 */
.L_x_1236:
[----:B------:R-:W-:Y:S02]  /*5020*/  IMAD.X R5, RZ, RZ, R5, P3 ;  /* 0x000000ffff057224 */ /* 0x000fe400018e0605 */
[----:B------:R-:W-:Y:S01]  /*5030*/  VIADD R16, R16, 0x100 ;  /* 0x0000010010107836 */ /* 0x000fe20000000000 */
[----:B------:R-:W-:Y:S06]  /*5040*/  @P2 BRA `(.L_x_1238) ;  /* 0xfffffffc00742947 */ /* 0x000fec000383ffff */
.L_x_1235:
[----:B------:R-:W-:Y:S05]  /*5050*/  BSYNC.RECONVERGENT B2 ;  /* 0x0000000000027941 */ /* 0x000fea0003800200 */
.L_x_1234:
[----:B------:R-:W-:-:S13]  /*5060*/  ISETP.GE.U32.AND P0, PT, R14, 0x300, PT ;  /* 0x000003000e00780c */ /* 0x000fda0003f06070 */
[----:B------:R-:W-:Y:S05]  /*5070*/  @!P0 BRA `(.L_x_1233) ;  /* 0x0000000400b08947 */ /* 0x000fea0003800000 */
[----:B------:R-:W0:Y:S01]  /*5080*/  LDCU.64 UR12, c[0x0][0x380] ;  /* 0x00007000ff0c77ac */ /* 0x000e220008000a00 */
[----:B------:R-:W-:-:S05]  /*5090*/  IADD3 R11, P0, PT, R16, UR9, RZ ;  /* 0x00000009100b7c10 */ /* 0x000fca000ff1e0ff */
[----:B------:R-:W-:Y:S01]  /*50a0*/  IMAD.X R2, RZ, RZ, UR4, P0 ;  /* 0x00000004ff027e24 */ /* 0x000fe200080e06ff */
[----:B0-----:R-:W-:-:S04]  /*50b0*/  LEA R10, P1, R11, UR12, 0x4 ;  /* 0x0000000c0b0a7c11 */ /* 0x001fc8000f8220ff */
[----:B------:R-:W-:Y:S02]  /*50c0*/  IADD3 R10, P0, PT, R10, 0x3008, RZ ;  /* 0x000030080a0a7810 */ /* 0x000fe40007f1e0ff */
[----:B------:R-:W-:-:S05]  /*50d0*/  LEA.HI.X R11, R11, UR13, R2, 0x4, P1 ;  /* 0x0000000d0b0b7c11 */ /* 0x000fca00088f2402 */
[----:B------:R-:W-:-:S07]  /*50e0*/  IMAD.X R11, RZ, RZ, R11, P0 ;  /* 0x000000ffff0b7224 */ /* 0x000fce00000e060b */
.L_x_1247:
[----:B------:R-:W2:Y:S04]  /*50f0*/  LDG.E.64.CONSTANT R12, desc[UR10][R10.64+-0x3008] ;  /* 0xffcff80a0a0c7981 */ /* 0x000ea8000c1e9b00 */
[----:B------:R-:W3:Y:S04]  /*5100*/  LDG.E.64.CONSTANT R14, desc[UR10][R10.64+-0x3000] ;  /* 0xffd0000a0a0e7981 */ /* 0x000ee8000c1e9b00 */
[----:B------:R0:W5:Y:S04]  /*5110*/  LDG.E.64.CONSTANT R6, desc[UR10][R10.64+-0x2008] ;  /* 0xffdff80a0a067981 */ /* 0x000168000c1e9b00 */
        /* <DEDUP_REMOVED lines=22> */
.L_x_1240:
[----:B------:R-:W-:Y:S05]  /*5280*/  BSYNC.RECONVERGENT B2 ;  /* 0x0000000000027941 */ /* 0x000fea0003800200 */
.L_x_1239:
        /* <DEDUP_REMOVED lines=25> */
.L_x_1242:
[----:B------:R-:W-:Y:S05]  /*5420*/  BSYNC.RECONVERGENT B2 ;  /* 0x0000000000027941 */ /* 0x000fea0003800200 */
.L_x_1241:
        /* <DEDUP_REMOVED lines=21> */
.L_x_1244:
[----:B------:R-:W-:Y:S05]  /*5580*/  BSYNC.RECONVERGENT B2 ;  /* 0x0000000000027941 */ /* 0x000fea0003800200 */
.L_x_1243:
        /* <DEDUP_REMOVED lines=21> */
.L_x_1246:
[----:B------:R-:W-:Y:S05]  /*56e0*/  BSYNC.RECONVERGENT B2 ;  /* 0x0000000000027941 */ /* 0x000fea0003800200 */
.L_x_1245:
[----:B------:R-:W-:Y:S01]  /*56f0*/  VIADD R16, R16, 0x400 ;  /* 0x0000040010107836 */ /* 0x000fe20000000000 */
[----:B------:R-:W-:-:S04]  /*5700*/  IADD3 R10, P1, PT, R10, 0x4000, RZ ;  /* 0x000040000a0a7810 */ /* 0x000fc80007f3e0ff */
[----:B------:R-:W-:Y:S01]  /*5710*/  ISETP.GE.AND P0, PT, R16, UR5, PT ;  /* 0x0000000510007c0c */ /* 0x000fe2000bf06270 */
[----:B------:R-:W-:-:S12]  /*5720*/  IMAD.X R11, RZ, RZ, R11, P1 ;  /* 0x000000ffff0b7224 */ /* 0x000fd800008e060b */
[----:B------:R-:W-:Y:S05]  /*5730*/  @!P0 BRA `(.L_x_1247) ;  /* 0xfffffff8006c8947 */ /* 0x000fea000383ffff */
.L_x_1233:
[----:B------:R-:W-:Y:S05]  /*5740*/  BSYNC.RECONVERGENT B1 ;  /* 0x0000000000017941 */ /* 0x000fea0003800200 */
.L_x_1232:
[----:B------:R-:W0:Y:S01]  /*5750*/  S2R R10, SR_LANEID ;  /* 0x00000000000a7919 */ /* 0x000e220000000000 */
[----:B------:R-:W-:Y:S01]  /*5760*/  BSSY.RECONVERGENT B1, `(.L_x_1248) ;  /* 0x000001f000017945 */ /* 0x000fe20003800200 */
[----:B------:R-:W-:Y:S01]  /*5770*/  IMAD.MOV.U32 R11, RZ, RZ, R8 ;  /* 0x000000ffff0b7224 */ /* 0x000fe200078e0008 */
[----:B------:R1:W2:Y:S01]  /*5780*/  SHFL.DOWN PT, R4, R28, 0x1, 0x1f ;  /* 0x08201f001c047f89 */ /* 0x0002a200000e0000 */
[----:B------:R-:W-:Y:S02]  /*5790*/  IMAD.MOV.U32 R12, RZ, RZ, R9 ;  /* 0x000000ffff0c7224 */ /* 0x000fe400078e0009 */
[----:B------:R-:W-:Y:S01]  /*57a0*/  IMAD.MOV.U32 R2, RZ, RZ, R28 ;  /* 0x000000ffff027224 */ /* 0x000fe200078e001c */
[----:B------:R1:W3:Y:S01]  /*57b0*/  SHFL.DOWN PT, R5, R29, 0x1, 0x1f ;  /* 0x08201f001d057f89 */ /* 0x0002e200000e0000 */
        /* <DEDUP_REMOVED lines=25> */
.L_x_1249:
[----:B------:R-:W-:Y:S05]  /*5950*/  BSYNC.RECONVERGENT B1 ;  /* 0x0000000000017941 */ /* 0x000fea0003800200 */
.L_x_1248:
        /* <DEDUP_REMOVED lines=31> */
.L_x_1251:
[----:B------:R-:W-:Y:S05]  /*5b50*/  BSYNC.RECONVERGENT B1 ;  /* 0x0000000000017941 */ /* 0x000fea0003800200 */
.L_x_1250:
[----:B------:R-:W-:Y:S01]  /*5b60*/  ISETP.GT.AND P0, PT, R10, 0x1b, PT ;  /* 0x0000001b0a00780c */ /* 0x000fe20003f04270 */
[----:B-1----:R1:W1:Y:S01]  /*5b70*/  SHFL.DOWN PT, R6, R4, 0x4, 0x1f ;  /* 0x08801f0004067f89 */ /* 0x00226200000e0000 */
[----:B------:R-:W-:Y:S01]  /*5b80*/  BSSY.RECONVERGENT B1, `(.L_x_1252) ;  /* 0x000001d000017945 */ /* 0x000fe20003800200 */
[----:B0-----:R-:W-:Y:S02]  /*5b90*/  IMAD.MOV.U32 R11, RZ, RZ, R8 ;  /* 0x000000ffff0b7224 */ /* 0x001fe400078e0008 */
[----:B--2---:R0:W2:Y:S01]  /*5ba0*/  SHFL.DOWN PT, R7, R5, 0x4, 0x1f ;  /* 0x08801f0005077f89 */ /* 0x0040a200000e0000 */
[----:B------:R-:W-:Y:S02]  /*5bb0*/  IMAD.MOV.U32 R12, RZ, RZ, R9 ;  /* 0x000000ffff0c7224 */ /* 0x000fe400078e0009 */
[----:B------:R-:W-:Y:S01]  /*5bc0*/  IMAD.MOV.U32 R2, RZ, RZ, R4 ;  /* 0x000000ffff027224 */ /* 0x000fe200078e0004 */
[----:B----4-:R0:W4:Y:S01]  /*5bd0*/  SHFL.DOWN PT, R13, R8, 0x4, 0x1f ;  /* 0x08801f00080d7f89 */ /* 0x01012200000e0000 */
[----:B------:R-:W-:-:S03]  /*5be0*/  IMAD.MOV.U32 R3, RZ, RZ, R5 ;  /* 0x000000ffff037224 */ /* 0x000fc600078e0005 */
[----:B---3--:R0:W3:Y:S01]  /*5bf0*/  SHFL.DOWN PT, R14, R9, 0x4, 0x1f ;  /* 0x08801f00090e7f89 */ /* 0x0080e200000e0000 */
[----:B------:R-:W-:Y:S05]  /*5c00*/  @P0 BRA `(.L_x_1253) ;  /* 0x0000000000500947 */ /* 0x000fea0003800000 */
[----:B-12---:R-:W-:Y:S01]  /*5c10*/  DSETP.GEU.AND P0, PT, R4, R6, PT ;  /* 0x000000060400722a */ /* 0x006fe20003f0e000 */
[----:B----4-:R-:W-:Y:S02]  /*5c20*/  IMAD.MOV.U32 R11, RZ, RZ, R13 ;  /* 0x000000ffff0b7224 */ /* 0x010fe400078e000d */
        /* <DEDUP_REMOVED lines=18> */
.L_x_1253:
[----:B------:R-:W-:Y:S05]  /*5d50*/  BSYNC.RECONVERGENT B1 ;  /* 0x0000000000017941 */ /* 0x000fea0003800200 */
.L_x_1252:
[----:B------:R-:W-:Y:S01]  /*5d60*/  ISETP.GT.AND P0, PT, R10, 0x17, PT ;  /* 0x000000170a00780c */ /* 0x000fe20003f04270 */
[----:B-1----:R1:W1:Y:S01]  /*5d70*/  SHFL.DOWN PT, R6, R2, 0x8, 0x1f ;  /* 0x09001f0002067f89 */ /* 0x00226200000e0000 */
[----:B------:R-:W-:Y:S01]  /*5d80*/  BSSY.RECONVERGENT B1, `(.L_x_1254) ;  /* 0x000001d000017945 */ /* 0x000fe20003800200 */
[----:B0-----:R-:W-:Y:S02]  /*5d90*/  IMAD.MOV.U32 R8, RZ, RZ, R11 ;  /* 0x000000ffff087224 */ /* 0x001fe400078e000b */
[----:B--2---:R0:W2:Y:S01]  /*5da0*/  SHFL.DOWN PT, R7, R3, 0x8, 0x1f ;  /* 0x09001f0003077f89 */ /* 0x0040a200000e0000 */
[----:B------:R-:W-:Y:S02]  /*5db0*/  IMAD.MOV.U32 R9, RZ, RZ, R12 ;  /* 0x000000ffff097224 */ /* 0x000fe400078e000c */
[----:B------:R-:W-:Y:S01]  /*5dc0*/  IMAD.MOV.U32 R4, RZ, RZ, R2 ;  /* 0x000000ffff047224 */ /* 0x000fe200078e0002 */
[----:B---3--:R0:W3:Y:S01]  /*5dd0*/  SHFL.DOWN PT, R14, R11, 0x8, 0x1f ;  /* 0x09001f000b0e7f89 */ /* 0x0080e200000e0000 */
[----:B------:R-:W-:-:S03]  /*5de0*/  IMAD.MOV.U32 R5, RZ, RZ, R3 ;  /* 0x000000ffff057224 */ /* 0x000fc600078e0003 */
[----:B----4-:R0:W4:Y:S01]  /*5df0*/  SHFL.DOWN PT, R13, R12, 0x8, 0x1f ;  /* 0x09001f000c0d7f89 */ /* 0x01012200000e0000 */
        /* <DEDUP_REMOVED lines=21> */
.L_x_1255:
[----:B------:R-:W-:Y:S05]  /*5f50*/  BSYNC.RECONVERGENT B1 ;  /* 0x0000000000017941 */ /* 0x000fea0003800200 */
.L_x_1254:
[----:B------:R-:W-:Y:S01]  /*5f60*/  ISETP.GT.AND P0, PT, R10, 0xf, PT ;  /* 0x0000000f0a00780c */ /* 0x000fe20003f04270 */
[----:B-1----:R1:W1:Y:S01]  /*5f70*/  SHFL.DOWN PT, R2, R4, 0x10, 0x1f ;  /* 0x0a001f0004027f89 */ /* 0x00226200000e0000 */
[----:B------:R-:W-:Y:S01]  /*5f80*/  BSSY.RECONVERGENT B1, `(.L_x_1256) ;  /* 0x000001d000017945 */ /* 0x000fe20003800200 */
[----:B---3--:R-:W-:Y:S02]  /*5f90*/  IMAD.MOV.U32 R14, RZ, RZ, R8 ;  /* 0x000000ffff0e7224 */ /* 0x008fe400078e0008 */
[----:B0-----:R0:W3:Y:S01]  /*5fa0*/  SHFL.DOWN PT, R3, R5, 0x10, 0x1f ;  /* 0x0a001f0005037f89 */ /* 0x0010e200000e0000 */
[----:B------:R-:W-:Y:S02]  /*5fb0*/  IMAD.MOV.U32 R15, RZ, RZ, R9 ;  /* 0x000000ffff0f7224 */ /* 0x000fe400078e0009 */
[----:B------:R-:W-:Y:S01]  /*5fc0*/  IMAD.MOV.U32 R12, RZ, RZ, R4 ;  /* 0x000000ffff0c7224 */ /* 0x000fe200078e0004 */
[----:B--2---:R0:W2:Y:S01]  /*5fd0*/  SHFL.DOWN PT, R7, R8, 0x10, 0x1f ;  /* 0x0a001f0008077f89 */ /* 0x0040a200000e0000 */
[----:B----4-:R-:W-:-:S03]  /*5fe0*/  IMAD.MOV.U32 R13, RZ, RZ, R5 ;  /* 0x000000ffff0d7224 */ /* 0x010fc600078e0005 */
[----:B------:R0:W4:Y:S01]  /*5ff0*/  SHFL.DOWN PT, R6, R9, 0x10, 0x1f ;  /* 0x0a001f0009067f89 */ /* 0x00012200000e0000 */
[----:B------:R-:W-:Y:S05]  /*6000*/  @P0 BRA `(.L_x_1257) ;  /* 0x0000000000500947 */ /* 0x000fea0003800000 */
[----:B-1-3--:R-:W-:Y:S01]  /*6010*/  DSETP.GEU.AND P0, PT, R4, R2, PT ;  /* 0x000000020400722a */ /* 0x00afe20003f0e000 */
[----:B--2---:R-:W-:Y:S02]  /*6020*/  IMAD.MOV.U32 R14, RZ, RZ, R7 ;  /* 0x000000ffff0e7224 */ /* 0x004fe400078e0007 */
        /* <DEDUP_REMOVED lines=18> */
.L_x_1257:
[----:B------:R-:W-:Y:S05]  /*6150*/  BSYNC.RECONVERGENT B1 ;  /* 0x0000000000017941 */ /* 0x000fea0003800200 */
.L_x_1256:
[----:B------:R-:W-:Y:S01]  /*6160*/  ISETP.NE.AND P0, PT, R10, RZ, PT ;  /* 0x000000ff0a00720c */ /* 0x000fe20003f05270 */
[----:B------:R-:W-:-:S12]  /*6170*/  BSSY.RECONVERGENT B1, `(.L_x_1258) ;  /* 0x000000a000017945 */ /* 0x000fd80003800200 */
[----:B------:R-:W-:Y:S05]  /*6180*/  @P0 BRA `(.L_x_1259) ;  /* 0x0000000000200947 */ /* 0x000fea0003800000 */
[----:B-1----:R-:W1:Y:S01]  /*6190*/  S2R R4, SR_CgaCtaId ;  /* 0x0000000000047919 */ /* 0x002e620000008800 */
[----:B---3--:R-:W-:Y:S02]  /*61a0*/  MOV R3, 0x400 ;  /* 0x0000040000037802 */ /* 0x008fe40000000f00 */
[----:B------:R-:W-:-:S04]  /*61b0*/  SHF.R.U32.HI R2, RZ, 0x1, R0 ;  /* 0x00000001ff027819 */ /* 0x000fc80000011600 */
[----:B------:R-:W-:Y:S02]  /*61c0*/  LOP3.LUT R2, R2, 0x1f0, RZ, 0xc0, !PT ;  /* 0x000001f002027812 */ /* 0x000fe400078ec0ff */
[----:B-1----:R-:W-:-:S05]  /*61d0*/  LEA R3, R4, R3, 0x18 ;  /* 0x0000000304037211 */ /* 0x002fca00078ec0ff */
[----:B------:R-:W-:-:S05]  /*61e0*/  IMAD.IADD R3, R2, 0x1, R3 ;  /* 0x0000000102037824 */ /* 0x000fca00078e0203 */
[----:B------:R1:W-:Y:S04]  /*61f0*/  STS.64 [R3+0x10], R14 ;  /* 0x0000100e03007388 */ /* 0x0003e80000000a00 */
[----:B------:R1:W-:Y:S02]  /*6200*/  STS.64 [R3+0x8], R12 ;  /* 0x0000080c03007388 */ /* 0x0003e40000000a00 */
.L_x_1259:
[----:B------:R-:W-:Y:S05]  /*6210*/  BSYNC.RECONVERGENT B1 ;  /* 0x0000000000017941 */ /* 0x000fea0003800200 */
.L_x_1258:
[----:B------:R-:W-:Y:S01]  /*6220*/  BAR.SYNC.DEFER_BLOCKING 0x0 ;  /* 0x0000000000007b1d */ /* 0x000fe20000010000 */
[----:B------:R-:W-:-:S13]  /*6230*/  ISETP.NE.AND P1, PT, R0, RZ, PT ;  /* 0x000000ff0000720c */ /* 0x000fda0003f25270 */
[----:B------:R-:W-:Y:S05]  /*6240*/  @P1 BRA `(.L_x_1192) ;  /* 0x00000008008c1947 */ /* 0x000fea0003800000 */
[----:B-1-3--:R-:W1:Y:S01]  /*6250*/  S2R R3, SR_CgaCtaId ;  /* 0x0000000000037919 */ /* 0x00ae620000008800 */
[----:B------:R-:W-:Y:S01]  /*6260*/  MOV R0, 0x400 ;  /* 0x0000040000007802 */ /* 0x000fe20000000f00 */
[----:B------:R-:W-:Y:S03]  /*6270*/  BSSY.RECONVERGENT B1, `(.L_x_1260) ;  /* 0x000001a000017945 */ /* 0x000fe60003800200 */
[----:B-1----:R-:W-:-:S05]  /*6280*/  LEA R0, R3, R0, 0x18 ;  /* 0x0000000003007211 */ /* 0x002fca00078ec0ff */
[----:B------:R-:W1:Y:S04]  /*6290*/  LDS.64 R16, [R0+0x18] ;  /* 0x0000180000107984 */ /* 0x000e680000000a00 */
[----:B0-2-4-:R-:W0:Y:S04]  /*62a0*/  LDS.128 R4, [R0+0x20] ;  /* 0x0000200000047984 */ /* 0x015e280000000c00 */
[----:B------:R2:W3:Y:S04]  /*62b0*/  LDS.64 R2, [R0+0x80] ;  /* 0x0000800000027984 */ /* 0x0004e80000000a00 */
[----:B------:R2:W4:Y:S01]  /*62c0*/  LDS.128 R8, [R0+0x30] ;  /* 0x0000300000087984 */ /* 0x0005220000000c00 */
[----:B-1----:R-:W-:Y:S01]  /*62d0*/  DSETP.GEU.AND P0, PT, R12, R16, PT ;  /* 0x000000100c00722a */ /* 0x002fe20003f0e000 */
[----:B------:R-:W-:-:S02]  /*62e0*/  IMAD.MOV.U32 R20, RZ, RZ, R16 ;  /* 0x000000ffff147224 */ /* 0x000fc400078e0010 */
[----:B------:R-:W-:Y:S02]  /*62f0*/  IMAD.MOV.U32 R21, RZ, RZ, R17 ;  /* 0x000000ffff157224 */ /* 0x000fe400078e0011 */
[----:B0-----:R-:W-:Y:S02]  /*6300*/  IMAD.MOV.U32 R23, RZ, RZ, R4 ;  /* 0x000000ffff177224 */ /* 0x001fe400078e0004 */
        /* <DEDUP_REMOVED lines=16> */
.L_x_1261:
[----:B------:R-:W-:Y:S05]  /*6410*/  BSYNC.RECONVERGENT B1 ;  /* 0x0000000000017941 */ /* 0x000fea0003800200 */
.L_x_1260:
        /* <DEDUP_REMOVED lines=23> */
.L_x_1263:
[----:B------:R-:W-:Y:S05]  /*6590*/  BSYNC.RECONVERGENT B1 ;  /* 0x0000000000017941 */ /* 0x000fea0003800200 */
.L_x_1262:
        /* <DEDUP_REMOVED lines=21> */
.L_x_1265:
[----:B------:R-:W-:Y:S05]  /*66f0*/  BSYNC.RECONVERGENT B1 ;  /* 0x0000000000017941 */ /* 0x000fea0003800200 */
.L_x_1264:
        /* <DEDUP_REMOVED lines=23> */
.L_x_1267:
[----:B------:R-:W-:Y:S05]  /*6870*/  BSYNC.RECONVERGENT B1 ;  /* 0x0000000000017941 */ /* 0x000fea0003800200 */
.L_x_1266:
        /* <DEDUP_REMOVED lines=21> */
.L_x_1269:
[----:B------:R-:W-:Y:S05]  /*69d0*/  BSYNC.RECONVERGENT B1 ;  /* 0x0000000000017941 */ /* 0x000fea0003800200 */
.L_x_1268:
        /* <DEDUP_REMOVED lines=21> */
.L_x_1271:
[----:B------:R-:W-:Y:S05]  /*6b30*/  BSYNC.RECONVERGENT B1 ;  /* 0x0000000000017941 */ /* 0x000fea0003800200 */
.L_x_1270:
        /* <DEDUP_REMOVED lines=20> */
.L_x_1192:
[----:B------:R-:W-:Y:S05]  /*6c80*/  BSYNC.RECONVERGENT B0 ;  /* 0x0000000000007941 */ /* 0x000fea0003800200 */
.L_x_1159:
[----:B------:R-:W-:Y:S05]  /*6c90*/  @P1 EXIT ;  /* 0x000000000000194d */ /* 0x000fea0003800000 */
[----:B0123--:R-:W0:Y:S02]  /*6ca0*/  LDC.64 R2, c[0x0][0x388] ;  /* 0x0000e200ff027b82 */ /* 0x00fe240000000a00 */
[----:B0-----:R-:W-:Y:S04]  /*6cb0*/  STG.E.64 desc[UR10][R2.64], R12 ;  /* 0x0000000c02007986 */ /* 0x001fe8000c101b0a */
[----:B------:R-:W-:Y:S01]  /*6cc0*/  STG.E.64 desc[UR10][R2.64+0x8], R14 ;  /* 0x0000080e02007986 */ /* 0x000fe2000c101b0a */
[----:B------:R-:W-:Y:S05]  /*6cd0*/  EXIT ;  /* 0x000000000000794d */ /* 0x000fea0003800000 */
.L_x_1272:
        /* <DEDUP_REMOVED lines=10> */
.L_x_1963:


//--------------------- .text._ZN6thrust24THRUST_300001_SM_1000_NS8cuda_cub4core6detail13_kernel_agentINS1_8__reduce10DrainAgentIlEEJN3cub18CUB_300001_SM_10009GridQueueIyEElEEEvDpT0_ --------------------------
	.section	.text._ZN6thrust24THRUST_300001_SM_1000_NS8cuda_cub4core6detail13_kernel_agentINS1_8__reduce10DrainAgentIlEEJN3cub18CUB_300001_SM_10009GridQueueIyEElEEEvDpT0_,"ax",@progbits
	.align	128
        .global         _ZN6thrust24THRUST_300001_SM_1000_NS8cuda_cub4core6detail13_kernel_agentINS1_8__reduce10DrainAgentIlEEJN3cub18CUB_300001_SM_10009GridQueueIyEElEEEvDpT0_
        .type           _ZN6thrust24THRUST_300001_SM_1000_NS8cuda_cub4core6detail13_kernel_agentINS1_8__reduce10DrainAgentIlEEJN3cub18CUB_300001_SM_10009GridQueueIyEElEEEvDpT0_,@function
        .size           _ZN6thrust24THRUST_300001_SM_1000_NS8cuda_cub4core6detail13_kernel_agentINS1_8__reduce10DrainAgentIlEEJN3cub18CUB_300001_SM_10009GridQueueIyEElEEEvDpT0_,(.L_x_1964 - _ZN6thrust24THRUST_300001_SM_1000_NS8cuda_cub4core6detail13_kernel_agentINS1_8__reduce10DrainAgentIlEEJN3cub18CUB_300001_SM_10009GridQueueIyEElEEEvDpT0_)
        .other          _ZN6thrust24THRUST_300001_SM_1000_NS8cuda_cub4core6detail13_kernel_agentINS1_8__reduce10DrainAgentIlEEJN3cub18CUB_300001_SM_10009GridQueueIyEElEEEvDpT0_,@"STO_CUDA_ENTRY STV_DEFAULT"
_ZN6thrust24THRUST_300001_SM_1000_NS8cuda_cub4core6detail13_kernel_agentINS1_8__reduce10DrainAgentIlEEJN3cub18CUB_300001_SM_10009GridQueueIyEElEEEvDpT0_:
.text._ZN6thrust24THRUST_300001_SM_1000_NS8cuda_cub4core6detail13_kernel_agentINS1_8__reduce10DrainAgentIlEEJN3cub18CUB_300001_SM_10009GridQueueIyEElEEEvDpT0_:
[----:B------:R-:W-:Y:S08]  /*0000*/  LDC R1, c[0x0][0x37c] ;  /* 0x0000df00ff017b82 */ /* 0x000ff00000000800 */
[----:B------:R-:W0:Y:S01]  /*0010*/  LDC.64 R2, c[0x0][0x380] ;  /* 0x0000e000ff027b82 */ /* 0x000e220000000a00 */
[----:B------:R-:W0:Y:S07]  /*0020*/  LDCU.64 UR4, c[0x0][0x358] ;  /* 0x00006b00ff0477ac */ /* 0x000e2e0008000a00 */
[----:B------:R-:W1:Y:S01]  /*0030*/  LDC.64 R4, c[0x0][0x388] ;  /* 0x0000e200ff047b82 */ /* 0x000e620000000a00 */
[----:B0-----:R-:W-:Y:S04]  /*0040*/  STG.E.64 desc[UR4][R2.64+0x8], RZ ;  /* 0x000008ff02007986 */ /* 0x001fe8000c101b04 */
[----:B-1----:R-:W-:Y:S01]  /*0050*/  STG.E.64 desc[UR4][R2.64], R4 ;  /* 0x0000000402007986 */ /* 0x002fe2000c101b04 */
[----:B------:R-:W-:Y:S05]  /*0060*/  EXIT ;  /* 0x000000000000794d */ /* 0x000fea0003800000 */
.L_x_1273:
        /* <DEDUP_REMOVED lines=9> */
.L_x_1964:


//--------------------- .text._ZN6thrust24THRUST_300001_SM_1000_NS8cuda_cub4core6detail13_kernel_agentINS1_8__reduce11ReduceAgentINS0_12zip_iteratorIN4cuda3std3__45tupleIJNS0_6detail15normal_iteratorINS0_10device_ptrIdEEEENS0_17counting_iteratorIlNS0_11use_defaultESI_SI_EEEEEEEPNSB_IJdlEEESM_lNS1_9__extrema9arg_max_fIdlNSA_4lessIdEEEEEEJSL_SN_lN3cub18CUB_300001_SM_100013GridEvenShareIlEENSV_9GridQueueIyEESS_EEEvDpT0_ --------------------------
	.section	.text._ZN6thrust24THRUST_300001_SM_1000_NS8cuda_cub4core6detail13_kernel_agentINS1_8__reduce11ReduceAgentINS0_12zip_iteratorIN4cuda3std3__45tupleIJNS0_6detail15normal_iteratorINS0_10device_ptrIdEEEENS0_17counting_iteratorIlNS0_11use_defaultESI_SI_EEEEEEEPNSB_IJdlEEESM_lNS1_9__extrema9arg_max_fIdlNSA_4lessIdEEEEEEJSL_SN_lN3cub18CUB_300001_SM_100013GridEvenShareIlEENSV_9GridQueueIyEESS_EEEvDpT0_,"ax",@progbits
	.align	128
        .global         _ZN6thrust24THRUST_300001_SM_1000_NS8cuda_cub4core6detail13_kernel_agentINS1_8__reduce11ReduceAgentINS0_12zip_iteratorIN4cuda3std3__45tupleIJNS0_6detail15normal_iteratorINS0_10device_ptrIdEEEENS0_17counting_iteratorIlNS0_11use_defaultESI_SI_EEEEEEEPNSB_IJdlEEESM_lNS1_9__extrema9arg_max_fIdlNSA_4lessIdEEEEEEJSL_SN_lN3cub18CUB_300001_SM_100013GridEvenShareIlEENSV_9GridQueueIyEESS_EEEvDpT0_
        .type           _ZN6thrust24THRUST_300001_SM_1000_NS8cuda_cub4core6detail13_kernel_agentINS1_8__reduce11ReduceAgentINS0_12zip_iteratorIN4cuda3std3__45tupleIJNS0_6detail15normal_iteratorINS0_10device_ptrIdEEEENS0_17counting_iteratorIlNS0_11use_defaultESI_SI_EEEEEEEPNSB_IJdlEEESM_lNS1_9__extrema9arg_max_fIdlNSA_4lessIdEEEEEEJSL_SN_lN3cub18CUB_300001_SM_100013GridEvenShareIlEENSV_9GridQueueIyEESS_EEEvDpT0_,@function
        .size           _ZN6thrust24THRUST_300001_SM_1000_NS8cuda_cub4core6detail13_kernel_agentINS1_8__reduce11ReduceAgentINS0_12zip_iteratorIN4cuda3std3__45tupleIJNS0_6detail15normal_iteratorINS0_10device_ptrIdEEEENS0_17counting_iteratorIlNS0_11use_defaultESI_SI_EEEEEEEPNSB_IJdlEEESM_lNS1_9__extrema9arg_max_fIdlNSA_4lessIdEEEEEEJSL_SN_lN3cub18CUB_300001_SM_100013GridEvenShareIlEENSV_9GridQueueIyEESS_EEEvDpT0_,(.L_x_1965 - _ZN6thrust24THRUST_300001_SM_1000_NS8cuda_cub4core6detail13_kernel_agentINS1_8__reduce11ReduceAgentINS0_12zip_iteratorIN4cuda3std3__45tupleIJNS0_6detail15normal_iteratorINS0_10device_ptrIdEEEENS0_17counting_iteratorIlNS0_11use_defaultESI_SI_EEEEEEEPNSB_IJdlEEESM_lNS1_9__extrema9arg_max_fIdlNSA_4lessIdEEEEEEJSL_SN_lN3cub18CUB_300001_SM_100013GridEvenShareIlEENSV_9GridQueueIyEESS_EEEvDpT0_)
        .other          _ZN6thrust24THRUST_300001_SM_1000_NS8cuda_cub4core6detail13_kernel_agentINS1_8__reduce11ReduceAgentINS0_12zip_iteratorIN4cuda3std3__45tupleIJNS0_6detail15normal_iteratorINS0_10device_ptrIdEEEENS0_17counting_iteratorIlNS0_11use_defaultESI_SI_EEEEEEEPNSB_IJdlEEESM_lNS1_9__extrema9arg_max_fIdlNSA_4lessIdEEEEEEJSL_SN_lN3cub18CUB_300001_SM_100013GridEvenShareIlEENSV_9GridQueueIyEESS_EEEvDpT0_,@"STO_CUDA_ENTRY STV_DEFAULT"
_ZN6thrust24THRUST_300001_SM_1000_NS8cuda_cub4core6detail13_kernel_agentINS1_8__reduce11ReduceAgentINS0_12zip_iteratorIN4cuda3std3__45tupleIJNS0_6detail15normal_iteratorINS0_10device_ptrIdEEEENS0_17counting_iteratorIlNS0_11use_defaultESI_SI_EEEEEEEPNSB_IJdlEEESM_lNS1_9__extrema9arg_max_fIdlNSA_4lessIdEEEEEEJSL_SN_lN3cub18CUB_300001_SM_100013GridEvenShareIlEENSV_9GridQueueIyEESS_EEEvDpT0_:
.text._ZN6thrust24THRUST_300001_SM_1000_NS8cuda_cub4core6detail13_kernel_agentINS1_8__reduce11ReduceAgentINS0_12zip_iteratorIN4cuda3std3__45tupleIJNS0_6detail15normal_iteratorINS0_10device_ptrIdEEEENS0_17counting_iteratorIlNS0_11use_defaultESI_SI_EEEEEEEPNSB_IJdlEEESM_lNS1_9__extrema9arg_max_fIdlNSA_4lessIdEEEEEEJSL_SN_lN3cub18CUB_300001_SM_100013GridEvenShareIlEENSV_9GridQueueIyEESS_EEEvDpT0_:
        /* <DEDUP_REMOVED lines=18> */
[----:B------:R-:W-:Y:S02]  /*0120*/  CS2R R20, SRZ ;  /* 0x0000000000147805 */ /* 0x000fe4000001ff00 */
[----:B------:R-:W-:Y:S02]  /*0130*/  CS2R R14, SRZ ;  /* 0x00000000000e7805 */ /* 0x000fe4000001ff00 */
        /* <DEDUP_REMOVED lines=12> */
.L_x_1277:
[----:B------:R-:W-:Y:S05]  /*0200*/  BSYNC.RECONVERGENT B1 ;  /* 0x0000000000017941 */ /* 0x000fea0003800200 */
.L_x_1276:
        /* <DEDUP_REMOVED lines=15> */
[C---:B0-----:R-:W-:Y:S02]  /*0300*/  IADD3 R13, P1, PT, R12.reuse, UR6, RZ ;  /* 0x000000060c0d7c10 */ /* 0x041fe4000ff3e0ff */
[C---:B------:R-:W-:Y:S02]  /*0310*/  LEA R11, P2, R12.reuse, UR4, 0x3 ;  /* 0x000000040c0b7c11 */ /* 0x040fe4000f8418ff */
[----:B------:R-:W-:Y:S02]  /*0320*/  IADD3.X R16, PT, PT, R3, UR7, RZ, P1, !PT ;  /* 0x0000000703107c10 */ /* 0x000fe40008ffe4ff */
[----:B------:R-:W-:-:S09]  /*0330*/  LEA.HI.X R12, R12, UR5, R3, 0x3, P2 ;  /* 0x000000050c0c7c11 */ /* 0x000fd200090f1c03 */
.L_x_1284:
[----:B------:R-:W-:Y:S02]  /*0340*/  IMAD.MOV.U32 R2, RZ, RZ, R11 ;  /* 0x000000ffff027224 */ /* 0x000fe400078e000b */
[----:B------:R-:W-:-:S06]  /*0350*/  IMAD.MOV.U32 R3, RZ, RZ, R12 ;  /* 0x000000ffff037224 */ /* 0x000fcc00078e000c */
[----:B------:R-:W2:Y:S01]  /*0360*/  LDG.E.64 R2, desc[UR10][R2.64] ;  /* 0x0000000a02027981 */ /* 0x000ea2000c1e1b00 */
[----:B------:R-:W-:Y:S01]  /*0370*/  VIADD R7, R7, 0x1 ;  /* 0x0000000107077836 */ /* 0x000fe20000000000 */
[----:B------:R-:W-:Y:S01]  /*0380*/  BSSY.RECONVERGENT B3, `(.L_x_1282) ;  /* 0x000001b000037945 */ /* 0x000fe20003800200 */
[----:B------:R-:W-:Y:S01]  /*0390*/  IMAD.MOV.U32 R18, RZ, RZ, R21 ;  /* 0x000000ffff127224 */ /* 0x000fe200078e0015 */
[----:B------:R-:W-:Y:S01]  /*03a0*/  IADD3 R11, P3, PT, R11, 0x800, RZ ;  /* 0x000008000b0b7810 */ /* 0x000fe20007f7e0ff */
[----:B------:R-:W-:Y:S01]  /*03b0*/  IMAD.MOV.U32 R17, RZ, RZ, R20 ;  /* 0x000000ffff117224 */ /* 0x000fe200078e0014 */
[----:B------:R-:W-:Y:S01]  /*03c0*/  ISETP.NE.AND P2, PT, R7, RZ, PT ;  /* 0x000000ff0700720c */ /* 0x000fe20003f45270 */
[----:B-----5:R-:W-:Y:S02]  /*03d0*/  IMAD.MOV.U32 R4, RZ, RZ, R14 ;  /* 0x000000ffff047224 */ /* 0x020fe400078e000e */
[----:B------:R-:W-:Y:S02]  /*03e0*/  IMAD.MOV.U32 R5, RZ, RZ, R15 ;  /* 0x000000ffff057224 */ /* 0x000fe400078e000f */
[----:B------:R-:W-:-:S02]  /*03f0*/  IMAD.MOV.U32 R21, RZ, RZ, R13 ;  /* 0x000000ffff157224 */ /* 0x000fc400078e000d */
[----:B------:R-:W-:Y:S01]  /*0400*/  IMAD.MOV.U32 R20, RZ, RZ, R16 ;  /* 0x000000ffff147224 */ /* 0x000fe200078e0010 */
[----:B--2---:R-:W-:Y:S01]  /*0410*/  DSETP.GEU.AND P0, PT, R14, R2, PT ;  /* 0x000000020e00722a */ /* 0x004fe20003f0e000 */
[----:B------:R-:W-:Y:S02]  /*0420*/  IMAD.MOV.U32 R14, RZ, RZ, R2 ;  /* 0x000000ffff0e7224 */ /* 0x000fe400078e0002 */
[----:B------:R-:W-:-:S11]  /*0430*/  IMAD.MOV.U32 R15, RZ, RZ, R3 ;  /* 0x000000ffff0f7224 */ /* 0x000fd600078e0003 */
        /* <DEDUP_REMOVED lines=15> */
.L_x_1283:
[----:B------:R-:W-:Y:S05]  /*0530*/  BSYNC.RECONVERGENT B3 ;  /* 0x0000000000037941 */ /* 0x000fea0003800200 */
.L_x_1282:
[----:B------:R-:W-:Y:S01]  /*0540*/  IADD3 R13, P0, PT, R13, 0x100, RZ ;  /* 0x000001000d0d7810 */ /* 0x000fe20007f1e0ff */
[----:B------:R-:W-:Y:S02]  /*0550*/  VIADD R6, R6, 0x100 ;  /* 0x0000010006067836 */ /* 0x000fe40000000000 */
[----:B------:R-:W-:Y:S02]  /*0560*/  IMAD.X R12, RZ, RZ, R12, P3 ;  /* 0x000000ffff0c7224 */ /* 0x000fe400018e060c */
[----:B------:R-:W-:Y:S01]  /*0570*/  IMAD.X R16, RZ, RZ, R16, P0 ;  /* 0x000000ffff107224 */ /* 0x000fe200000e0610 */
[----:B------:R-:W-:Y:S07]  /*0580*/  @P2 BRA `(.L_x_1284) ;  /* 0xfffffffc006c2947 */ /* 0x000fee000383ffff */
.L_x_1281:
[----:B------:R-:W-:Y:S05]  /*0590*/  BSYNC.RECONVERGENT B2 ;  /* 0x0000000000027941 */ /* 0x000fea0003800200 */
.L_x_1280:
[----:B------:R-:W-:-:S13]  /*05a0*/  ISETP.GE.U32.AND P0, PT, R25, 0x300, PT ;  /* 0x000003001900780c */ /* 0x000fda0003f06070 */
[----:B------:R-:W-:Y:S05]  /*05b0*/  @!P0 BRA `(.L_x_1279) ;  /* 0x0000000400d48947 */ /* 0x000fea0003800000 */
[----:B------:R-:W0:Y:S01]  /*05c0*/  LDC.64 R4, c[0x0][0x380] ;  /* 0x0000e000ff047b82 */ /* 0x000e220000000a00 */
[----:B------:R-:W-:-:S07]  /*05d0*/  VIADD R11, R6, 0x200 ;  /* 0x00000200060b7836 */ /* 0x000fce0000000000 */
[----:B------:R-:W1:Y:S02]  /*05e0*/  LDC.64 R2, c[0x0][0x388] ;  /* 0x0000e200ff027b82 */ /* 0x000e640000000a00 */
.L_x_1293:
[----:B------:R-:W-:-:S05]  /*05f0*/  VIADD R7, R11, 0xfffffe00 ;  /* 0xfffffe000b077836 */ /* 0x000fca0000000000 */
[----:B------:R-:W-:-:S04]  /*0600*/  IADD3 R13, P0, PT, R8, R7, RZ ;  /* 0x00000007080d7210 */ /* 0x000fc80007f1e0ff */
[----:B------:R-:W-:Y:S02]  /*0610*/  LEA.HI.X.SX32 R12, R7, RZ, 0x1, P0 ;  /* 0x000000ff070c7211 */ /* 0x000fe400000f0eff */
[----:B0-----:R-:W-:-:S04]  /*0620*/  LEA R16, P0, R13, R4, 0x3 ;  /* 0x000000040d107211 */ /* 0x001fc800078018ff */
[----:B------:R-:W-:-:S05]  /*0630*/  LEA.HI.X R17, R13, R5, R12, 0x3, P0 ;  /* 0x000000050d117211 */ /* 0x000fca00000f1c0c */
[----:B------:R-:W2:Y:S04]  /*0640*/  LDG.E.64 R18, desc[UR10][R16.64] ;  /* 0x0000000a10127981 */ /* 0x000ea8000c1e1b00 */
[----:B-----5:R0:W5:Y:S01]  /*0650*/  LDG.E.64 R6, desc[UR10][R16.64+0x800] ;  /* 0x0008000a10067981 */ /* 0x020162000c1e1b00 */
[----:B-1----:R-:W-:Y:S01]  /*0660*/  IADD3 R24, P1, PT, R13, R2, RZ ;  /* 0x000000020d187210 */ /* 0x002fe20007f3e0ff */
[----:B------:R-:W-:Y:S04]  /*0670*/  BSSY.RECONVERGENT B2, `(.L_x_1285) ;  /* 0x0000016000027945 */ /* 0x000fe80003800200 */
[----:B------:R-:W-:-:S02]  /*0680*/  IMAD.X R25, R12, 0x1, R3, P1 ;  /* 0x000000010c197824 */ /* 0x000fc400008e0603 */
[----:B------:R-:W-:Y:S02]  /*0690*/  IMAD.MOV.U32 R23, RZ, RZ, R24 ;  /* 0x000000ffff177224 */ /* 0x000fe400078e0018 */
[----:B------:R-:W-:Y:S01]  /*06a0*/  IMAD.MOV.U32 R22, RZ, RZ, R25 ;  /* 0x000000ffff167224 */ /* 0x000fe200078e0019 */
[----:B--2---:R-:W-:Y:S01]  /*06b0*/  DSETP.GEU.AND P0, PT, R14, R18, PT ;  /* 0x000000120e00722a */ /* 0x004fe20003f0e000 */
[----:B------:R-:W-:Y:S02]  /*06c0*/  IMAD.MOV.U32 R12, RZ, RZ, R18 ;  /* 0x000000ffff0c7224 */ /* 0x000fe400078e0012 */
[----:B------:R-:W-:-:S11]  /*06d0*/  IMAD.MOV.U32 R13, RZ, RZ, R19 ;  /* 0x000000ffff0d7224 */ /* 0x000fd600078e0013 */
        /* <DEDUP_REMOVED lines=15> */
.L_x_1286:
[----:B------:R-:W-:Y:S05]  /*07d0*/  BSYNC.RECONVERGENT B2 ;  /* 0x0000000000027941 */ /* 0x000fea0003800200 */
.L_x_1285:
[----:B------:R0:W5:Y:S04]  /*07e0*/  LDG.E.64 R14, desc[UR10][R16.64+0x1000] ;  /* 0x0010000a100e7981 */ /* 0x000168000c1e1b00 */
[----:B------:R0:W5:Y:S02]  /*07f0*/  LDG.E.64 R18, desc[UR10][R16.64+0x1800] ;  /* 0x0018000a10127981 */ /* 0x000164000c1e1b00 */
[----:B-----5:R-:W-:Y:S01]  /*0800*/  DSETP.GEU.AND P0, PT, R12, R6, PT ;  /* 0x000000060c00722a */ /* 0x020fe20003f0e000 */
[----:B------:R-:W-:Y:S01]  /*0810*/  VIADD R21, R11, 0xffffff00 ;  /* 0xffffff000b157836 */ /* 0x000fe20000000000 */
[----:B------:R-:W-:Y:S04]  /*0820*/  BSSY.RECONVERGENT B2, `(.L_x_1287) ;  /* 0x0000017000027945 */ /* 0x000fe80003800200 */
[----:B------:R-:W-:-:S02]  /*0830*/  SHF.R.S32.HI R20, RZ, 0x1f, R21 ;  /* 0x0000001fff147819 */ /* 0x000fc40000011415 */
[----:B------:R-:W-:Y:S01]  /*0840*/  IADD3 R26, P1, P2, R21, R2, R8 ;  /* 0x00000002151a7210 */ /* 0x000fe20007a3e008 */
[----:B------:R-:W-:-:S03]  /*0850*/  IMAD.MOV.U32 R21, RZ, RZ, R7 ;  /* 0x000000ffff157224 */ /* 0x000fc600078e0007 */
[----:B------:R-:W-:Y:S01]  /*0860*/  IADD3.X R27, PT, PT, R20, R3, RZ, P1, P2 ;  /* 0x00000003141b7210 */ /* 0x000fe20000fe44ff */
[----:B------:R-:W-:Y:S02]  /*0870*/  IMAD.MOV.U32 R24, RZ, RZ, R26 ;  /* 0x000000ffff187224 */ /* 0x000fe400078e001a */
[----:B------:R-:W-:Y:S02]  /*0880*/  IMAD.MOV.U32 R20, RZ, RZ, R6 ;  /* 0x000000ffff147224 */ /* 0x000fe400078e0006 */
[----:B------:R-:W-:Y:S01]  /*0890*/  IMAD.MOV.U32 R25, RZ, RZ, R27 ;  /* 0x000000ffff197224 */ /* 0x000fe200078e001b */
[----:B0-----:R-:W-:Y:S06]  /*08a0*/  @!P0 BRA `(.L_x_1288) ;  /* 0x0000000000388947 */ /* 0x001fec0003800000 */
        /* <DEDUP_REMOVED lines=14> */
.L_x_1288:
[----:B------:R-:W-:Y:S05]  /*0990*/  BSYNC.RECONVERGENT B2 ;  /* 0x0000000000027941 */ /* 0x000fea0003800200 */
.L_x_1287:
[----:B------:R-:W-:Y:S01]  /*09a0*/  DSETP.GEU.AND P0, PT, R20, R14, PT ;  /* 0x0000000e1400722a */ /* 0x000fe20003f0e000 */
[----:B------:R-:W-:Y:S01]  /*09b0*/  SHF.R.S32.HI R6, RZ, 0x1f, R11 ;  /* 0x0000001fff067819 */ /* 0x000fe2000001140b */
[----:B------:R-:W-:Y:S01]  /*09c0*/  BSSY.RECONVERGENT B2, `(.L_x_1289) ;  /* 0x0000017000027945 */ /* 0x000fe20003800200 */
[C---:B------:R-:W-:Y:S01]  /*09d0*/  IADD3 R23, P1, P2, R11.reuse, R2, R8 ;  /* 0x000000020b177210 */ /* 0x040fe20007a3e008 */
[----:B------:R-:W-:Y:S02]  /*09e0*/  VIADD R17, R11, 0x100 ;  /* 0x000001000b117836 */ /* 0x000fe40000000000 */
[----:B------:R-:W-:Y:S01]  /*09f0*/  IMAD.MOV.U32 R7, RZ, RZ, R15 ;  /* 0x000000ffff077224 */ /* 0x000fe200078e000f */
[----:B------:R-:W-:Y:S01]  /*0a00*/  IADD3.X R16, PT, PT, R6, R3, RZ, P1, P2 ;  /* 0x0000000306107210 */ /* 0x000fe20000fe44ff */
        /* <DEDUP_REMOVED lines=18> */
.L_x_1290:
[----:B------:R-:W-:Y:S05]  /*0b30*/  BSYNC.RECONVERGENT B2 ;  /* 0x0000000000027941 */ /* 0x000fea0003800200 */
.L_x_1289:
[----:B------:R-:W-:Y:S01]  /*0b40*/  DSETP.GEU.AND P0, PT, R6, R18, PT ;  /* 0x000000120600722a */ /* 0x000fe20003f0e000 */
[----:B------:R-:W-:Y:S01]  /*0b50*/  SHF.R.S32.HI R14, RZ, 0x1f, R17 ;  /* 0x0000001fff0e7819 */ /* 0x000fe20000011411 */
[----:B------:R-:W-:Y:S01]  /*0b60*/  BSSY.RECONVERGENT B2, `(.L_x_1291) ;  /* 0x0000016000027945 */ /* 0x000fe20003800200 */
[----:B------:R-:W-:Y:S01]  /*0b70*/  IADD3 R17, P1, P2, R17, R2, R8 ;  /* 0x0000000211117210 */ /* 0x000fe20007a3e008 */
[----:B------:R-:W-:-:S03]  /*0b80*/  IMAD.MOV.U32 R15, RZ, RZ, R19 ;  /* 0x000000ffff0f7224 */ /* 0x000fc600078e0013 */
[----:B------:R-:W-:Y:S01]  /*0b90*/  IADD3.X R16, PT, PT, R14, R3, RZ, P1, P2 ;  /* 0x000000030e107210 */ /* 0x000fe20000fe44ff */
[----:B------:R-:W-:Y:S02]  /*0ba0*/  IMAD.MOV.U32 R21, RZ, RZ, R17 ;  /* 0x000000ffff157224 */ /* 0x000fe400078e0011 */
[----:B------:R-:W-:Y:S02]  /*0bb0*/  IMAD.MOV.U32 R14, RZ, RZ, R18 ;  /* 0x000000ffff0e7224 */ /* 0x000fe400078e0012 */
        /* <DEDUP_REMOVED lines=16> */
.L_x_1292:
[----:B------:R-:W-:Y:S05]  /*0cc0*/  BSYNC.RECONVERGENT B2 ;  /* 0x0000000000027941 */ /* 0x000fea0003800200 */
.L_x_1291:
[C---:B------:R-:W-:Y:S02]  /*0cd0*/  VIADD R6, R11.reuse, 0x200 ;  /* 0x000002000b067836 */ /* 0x040fe40000000000 */
[----:B------:R-:W-:-:S03]  /*0ce0*/  VIADD R11, R11, 0x400 ;  /* 0x000004000b0b7836 */ /* 0x000fc60000000000 */
[----:B------:R-:W-:-:S13]  /*0cf0*/  ISETP.GE.AND P0, PT, R6, R9, PT ;  /* 0x000000090600720c */ /* 0x000fda0003f06270 */
[----:B------:R-:W-:Y:S05]  /*0d00*/  @!P0 BRA `(.L_x_1293) ;  /* 0xfffffff800388947 */ /* 0x000fea000383ffff */
.L_x_1279:
[----:B------:R-:W-:Y:S05]  /*0d10*/  BSYNC.RECONVERGENT B1 ;  /* 0x0000000000017941 */ /* 0x000fea0003800200 */
.L_x_1278:
[----:B------:R-:W-:-:S13]  /*0d20*/  ISETP.GE.AND P0, PT, R9, 0x100, PT ;  /* 0x000001000900780c */ /* 0x000fda0003f06270 */
[----:B------:R-:W-:Y:S05]  /*0d30*/  @!P0 BRA `(.L_x_1294) ;  /* 0x0000001400508947 */ /* 0x000fea0003800000 */
[----:B------:R-:W0:Y:S01]  /*0d40*/  S2R R11, SR_LANEID ;  /* 0x00000000000b7919 */ /* 0x000e220000000000 */
[----:B------:R-:W-:Y:S01]  /*0d50*/  BSSY.RECONVERGENT B1, `(.L_x_1295) ;  /* 0x000001f000017945 */ /* 0x000fe20003800200 */
[----:B------:R-:W-:Y:S01]  /*0d60*/  IMAD.MOV.U32 R12, RZ, RZ, R21 ;  /* 0x000000ffff0c7224 */ /* 0x000fe200078e0015 */
[----:B-----5:R1:W2:Y:S01]  /*0d70*/  SHFL.DOWN PT, R4, R14, 0x1, 0x1f ;  /* 0x08201f000e047f89 */ /* 0x0202a200000e0000 */
        /* <DEDUP_REMOVED lines=9> */
[----:B------:R-:W-:Y:S01]  /*0e10*/  IMAD.MOV.U32 R12, RZ, RZ, R6 ;  /* 0x000000ffff0c7224 */ /* 0x000fe200078e0006 */
[----:B------:R-:W-:Y:S01]  /*0e20*/  MOV R13, R7 ;  /* 0x00000007000d7202 */ /* 0x000fe20000000f00 */
[----:B------:R-:W-:Y:S02]  /*0e30*/  IMAD.MOV.U32 R2, RZ, RZ, R4 ;  /* 0x000000ffff027224 */ /* 0x000fe400078e0004 */
[----:B------:R-:W-:-:S09]  /*0e40*/  IMAD.MOV.U32 R3, RZ, RZ, R5 ;  /* 0x000000ffff037224 */ /* 0x000fd200078e0005 */
        /* <DEDUP_REMOVED lines=15> */
.L_x_1296:
[----:B------:R-:W-:Y:S05]  /*0f40*/  BSYNC.RECONVERGENT B1 ;  /* 0x0000000000017941 */ /* 0x000fea0003800200 */
.L_x_1295:
        /* <DEDUP_REMOVED lines=31> */
.L_x_1298:
[----:B------:R-:W-:Y:S05]  /*1140*/  BSYNC.RECONVERGENT B1 ;  /* 0x0000000000017941 */ /* 0x000fea0003800200 */
.L_x_1297:
[----:B------:R-:W-:Y:S01]  /*1150*/  ISETP.GT.AND P0, PT, R11, 0x1b, PT ;  /* 0x0000001b0b00780c */ /* 0x000fe20003f04270 */
[----:B-1----:R1:W1:Y:S01]  /*1160*/  SHFL.DOWN PT, R6, R4, 0x4, 0x1f ;  /* 0x08801f0004067f89 */ /* 0x00226200000e0000 */
[----:B------:R-:W-:Y:S01]  /*1170*/  BSSY.RECONVERGENT B1, `(.L_x_1299) ;  /* 0x000001d000017945 */ /* 0x000fe20003800200 */
[----:B----4-:R-:W-:Y:S02]  /*1180*/  IMAD.MOV.U32 R14, RZ, RZ, R8 ;  /* 0x000000ffff0e7224 */ /* 0x010fe400078e0008 */
[----:B--2---:R2:W4:Y:S01]  /*1190*/  SHFL.DOWN PT, R7, R5, 0x4, 0x1f ;  /* 0x08801f0005077f89 */ /* 0x00452200000e0000 */
[----:B---3--:R-:W-:Y:S02]  /*11a0*/  IMAD.MOV.U32 R15, RZ, RZ, R9 ;  /* 0x000000ffff0f7224 */ /* 0x008fe400078e0009 */
[----:B0-----:R-:W-:Y:S01]  /*11b0*/  IMAD.MOV.U32 R2, RZ, RZ, R4 ;  /* 0x000000ffff027224 */ /* 0x001fe200078e0004 */
[----:B------:R2:W0:Y:S01]  /*11c0*/  SHFL.DOWN PT, R13, R8, 0x4, 0x1f ;  /* 0x08801f00080d7f89 */ /* 0x00042200000e0000 */
[----:B------:R-:W-:-:S03]  /*11d0*/  IMAD.MOV.U32 R3, RZ, RZ, R5 ;  /* 0x000000ffff037224 */ /* 0x000fc600078e0005 */
[----:B------:R2:W3:Y:S01]  /*11e0*/  SHFL.DOWN PT, R12, R9, 0x4, 0x1f ;  /* 0x08801f00090c7f89 */ /* 0x0004e200000e0000 */
[----:B------:R-:W-:Y:S05]  /*11f0*/  @P0 BRA `(.L_x_1300) ;  /* 0x0000000000500947 */ /* 0x000fea0003800000 */
[----:B-1--4-:R-:W-:Y:S01]  /*1200*/  DSETP.GEU.AND P0, PT, R4, R6, PT ;  /* 0x000000060400722a */ /* 0x012fe20003f0e000 */
[----:B0-----:R-:W-:Y:S02]  /*1210*/  IMAD.MOV.U32 R14, RZ, RZ, R13 ;  /* 0x000000ffff0e7224 */ /* 0x001fe400078e000d */
        /* <DEDUP_REMOVED lines=18> */
.L_x_1300:
[----:B------:R-:W-:Y:S05]  /*1340*/  BSYNC.RECONVERGENT B1 ;  /* 0x0000000000017941 */ /* 0x000fea0003800200 */
.L_x_1299:
[----:B------:R-:W-:Y:S01]  /*1350*/  ISETP.GT.AND P0, PT, R11, 0x17, PT ;  /* 0x000000170b00780c */ /* 0x000fe20003f04270 */
[----:B-1----:R1:W1:Y:S01]  /*1360*/  SHFL.DOWN PT, R4, R2, 0x8, 0x1f ;  /* 0x09001f0002047f89 */ /* 0x00226200000e0000 */
[----:B------:R-:W-:Y:S01]  /*1370*/  BSSY.RECONVERGENT B1, `(.L_x_1301) ;  /* 0x000001d000017945 */ /* 0x000fe20003800200 */
[----:B---3--:R-:W-:Y:S02]  /*1380*/  IMAD.MOV.U32 R12, RZ, RZ, R14 ;  /* 0x000000ffff0c7224 */ /* 0x008fe400078e000e */
[----:B--2---:R2:W3:Y:S01]  /*1390*/  SHFL.DOWN PT, R5, R3, 0x8, 0x1f ;  /* 0x09001f0003057f89 */ /* 0x0044e200000e0000 */
[----:B0-----:R-:W-:Y:S02]  /*13a0*/  IMAD.MOV.U32 R13, RZ, RZ, R15 ;  /* 0x000000ffff0d7224 */ /* 0x001fe400078e000f */
[----:B------:R-:W-:Y:S01]  /*13b0*/  IMAD.MOV.U32 R8, RZ, RZ, R2 ;  /* 0x000000ffff087224 */ /* 0x000fe200078e0002 */
[----:B----4-:R2:W0:Y:S01]  /*13c0*/  SHFL.DOWN PT, R7, R14, 0x8, 0x1f ;  /* 0x09001f000e077f89 */ /* 0x01042200000e0000 */
[----:B------:R-:W-:-:S03]  /*13d0*/  IMAD.MOV.U32 R9, RZ, RZ, R3 ;  /* 0x000000ffff097224 */ /* 0x000fc600078e0003 */
[----:B------:R2:W4:Y:S01]  /*13e0*/  SHFL.DOWN PT, R6, R15, 0x8, 0x1f ;  /* 0x09001f000f067f89 */ /* 0x00052200000e0000 */
[----:B------:R-:W-:Y:S05]  /*13f0*/  @P0 BRA `(.L_x_1302) ;  /* 0x0000000000500947 */ /* 0x000fea0003800000 */
[----:B-1-3--:R-:W-:Y:S01]  /*1400*/  DSETP.GEU.AND P0, PT, R2, R4, PT ;  /* 0x000000040200722a */ /* 0x00afe20003f0e000 */
        /* <DEDUP_REMOVED lines=19> */
.L_x_1302:
[----:B------:R-:W-:Y:S05]  /*1540*/  BSYNC.RECONVERGENT B1 ;  /* 0x0000000000017941 */ /* 0x000fea0003800200 */
.L_x_1301:
[----:B------:R-:W-:Y:S01]  /*1550*/  ISETP.GT.AND P0, PT, R11, 0xf, PT ;  /* 0x0000000f0b00780c */ /* 0x000fe20003f04270 */
[----:B-1----:R1:W1:Y:S01]  /*1560*/  SHFL.DOWN PT, R2, R8, 0x10, 0x1f ;  /* 0x0a001f0008027f89 */ /* 0x00226200000e0000 */
[----:B------:R-:W-:Y:S01]  /*1570*/  BSSY.RECONVERGENT B1, `(.L_x_1303) ;  /* 0x000001d000017945 */ /* 0x000fe20003800200 */
[----:B------:R-:W-:Y:S02]  /*1580*/  IMAD.MOV.U32 R4, RZ, RZ, R12 ;  /* 0x000000ffff047224 */ /* 0x000fe400078e000c */
[----:B--2---:R2:W1:Y:S01]  /*1590*/  SHFL.DOWN PT, R3, R9, 0x10, 0x1f ;  /* 0x0a001f0009037f89 */ /* 0x00446200000e0000 */
[----:B---3--:R-:W-:Y:S02]  /*15a0*/  IMAD.MOV.U32 R5, RZ, RZ, R13 ;  /* 0x000000ffff057224 */ /* 0x008fe400078e000d */
[----:B----4-:R-:W-:Y:S01]  /*15b0*/  IMAD.MOV.U32 R6, RZ, RZ, R8 ;  /* 0x000000ffff067224 */ /* 0x010fe200078e0008 */
[----:B------:R2:W3:Y:S01]  /*15c0*/  SHFL.DOWN PT, R15, R12, 0x10, 0x1f ;  /* 0x0a001f000c0f7f89 */ /* 0x0004e200000e0000 */
[----:B0-----:R-:W-:-:S03]  /*15d0*/  IMAD.MOV.U32 R7, RZ, RZ, R9 ;  /* 0x000000ffff077224 */ /* 0x001fc600078e0009 */
[----:B------:R2:W0:Y:S01]  /*15e0*/  SHFL.DOWN PT, R14, R13, 0x10, 0x1f ;  /* 0x0a001f000d0e7f89 */ /* 0x00042200000e0000 */
[----:B------:R-:W-:Y:S05]  /*15f0*/  @P0 BRA `(.L_x_1304) ;  /* 0x0000000000500947 */ /* 0x000fea0003800000 */
[----:B-1----:R-:W-:Y:S01]  /*1600*/  DSETP.GEU.AND P0, PT, R8, R2, PT ;  /* 0x000000020800722a */ /* 0x002fe20003f0e000 */
[----:B---3--:R-:W-:Y:S02]  /*1610*/  IMAD.MOV.U32 R4, RZ, RZ, R15 ;  /* 0x000000ffff047224 */ /* 0x008fe400078e000f */
[----:B0-----:R-:W-:Y:S02]  /*1620*/  IMAD.MOV.U32 R5, RZ, RZ, R14 ;  /* 0x000000ffff057224 */ /* 0x001fe400078e000e */
        /* <DEDUP_REMOVED lines=17> */
.L_x_1304:
[----:B------:R-:W-:Y:S05]  /*1740*/  BSYNC.RECONVERGENT B1 ;  /* 0x0000000000017941 */ /* 0x000fea0003800200 */
.L_x_1303:
[----:B------:R-:W-:Y:S01]  /*1750*/  ISETP.NE.AND P0, PT, R11, RZ, PT ;  /* 0x000000ff0b00720c */ /* 0x000fe20003f05270 */
[----:B------:R-:W-:-:S12]  /*1760*/  BSSY.RECONVERGENT B1, `(.L_x_1305) ;  /* 0x000000a000017945 */ /* 0x000fd80003800200 */
[----:B------:R-:W-:Y:S05]  /*1770*/  @P0 BRA `(.L_x_1306) ;  /* 0x0000000000200947 */ /* 0x000fea0003800000 */
[----:B-1----:R-:W1:Y:S01]  /*1780*/  S2R R8, SR_CgaCtaId ;  /* 0x0000000000087919 */ /* 0x002e620000008800 */
[----:B------:R-:W-:Y:S02]  /*1790*/  MOV R3, 0x400 ;  /* 0x0000040000037802 */ /* 0x000fe40000000f00 */
[----:B------:R-:W-:-:S04]  /*17a0*/  SHF.R.U32.HI R2, RZ, 0x1, R10 ;  /* 0x00000001ff027819 */ /* 0x000fc8000001160a */
[----:B------:R-:W-:Y:S02]  /*17b0*/  LOP3.LUT R2, R2, 0x1f0, RZ, 0xc0, !PT ;  /* 0x000001f002027812 */ /* 0x000fe400078ec0ff */
[----:B-1----:R-:W-:-:S05]  /*17c0*/  LEA R3, R8, R3, 0x18 ;  /* 0x0000000308037211 */ /* 0x002fca00078ec0ff */
[----:B------:R-:W-:-:S05]  /*17d0*/  IMAD.IADD R3, R2, 0x1, R3 ;  /* 0x0000000102037824 */ /* 0x000fca00078e0203 */
[----:B------:R4:W-:Y:S04]  /*17e0*/  STS.64 [R3+0x10], R4 ;  /* 0x0000100403007388 */ /* 0x0009e80000000a00 */
[----:B------:R4:W-:Y:S02]  /*17f0*/  STS.64 [R3+0x8], R6 ;  /* 0x0000080603007388 */ /* 0x0009e40000000a00 */
.L_x_1306:
[----:B------:R-:W-:Y:S05]  /*1800*/  BSYNC.RECONVERGENT B1 ;  /* 0x0000000000017941 */ /* 0x000fea0003800200 */
.L_x_1305:
[----:B------:R-:W-:Y:S01]  /*1810*/  BAR.SYNC.DEFER_BLOCKING 0x0 ;  /* 0x0000000000007b1d */ /* 0x000fe20000010000 */
[----:B------:R-:W-:-:S13]  /*1820*/  ISETP.NE.AND P1, PT, R10, RZ, PT ;  /* 0x000000ff0a00720c */ /* 0x000fda0003f25270 */
[----:B------:R-:W-:Y:S05]  /*1830*/  @P1 BRA `(.L_x_1307) ;  /* 0x0000005000201947 */ /* 0x000fea0003800000 */
[----:B-1--4-:R-:W1:Y:S01]  /*1840*/  S2R R3, SR_CgaCtaId ;  /* 0x0000000000037919 */ /* 0x012e620000008800 */
[----:B------:R-:W-:Y:S01]  /*1850*/  MOV R20, 0x400 ;  /* 0x0000040000147802 */ /* 0x000fe20000000f00 */
[----:B------:R-:W-:Y:S03]  /*1860*/  BSSY.RECONVERGENT B1, `(.L_x_1308) ;  /* 0x000001a000017945 */ /* 0x000fe60003800200 */
[----:B-1----:R-:W-:-:S05]  /*1870*/  LEA R20, R3, R20, 0x18 ;  /* 0x0000001403147211 */ /* 0x002fca00078ec0ff */
[----:B------:R-:W1:Y:S04]  /*1880*/  LDS.64 R16, [R20+0x18] ;  /* 0x0000180014107984 */ /* 0x000e680000000a00 */
[----:B--2---:R-:W2:Y:S04]  /*1890*/  LDS.128 R8, [R20+0x20] ;  /* 0x0000200014087984 */ /* 0x004ea80000000c00 */
[----:B------:R4:W4:Y:S04]  /*18a0*/  LDS.64 R2, [R20+0x80] ;  /* 0x0000800014027984 */ /* 0x0009280000000a00 */
[----:B0--3--:R0:W3:Y:S01]  /*18b0*/  LDS.128 R12, [R20+0x30] ;  /* 0x00003000140c7984 */ /* 0x0090e20000000c00 */
[----:B-1----:R-:W-:Y:S01]  /*18c0*/  DSETP.GEU.AND P0, PT, R6, R16, PT ;  /* 0x000000100600722a */ /* 0x002fe20003f0e000 */
[----:B------:R-:W-:-:S02]  /*18d0*/  IMAD.MOV.U32 R22, RZ, RZ, R16 ;  /* 0x000000ffff167224 */ /* 0x000fc400078e0010 */
[----:B------:R-:W-:Y:S02]  /*18e0*/  IMAD.MOV.U32 R23, RZ, RZ, R17 ;  /* 0x000000ffff177224 */ /* 0x000fe400078e0011 */
[----:B--2---:R-:W-:Y:S02]  /*18f0*/  IMAD.MOV.U32 R24, RZ, RZ, R8 ;  /* 0x000000ffff187224 */ /* 0x004fe400078e0008 */
[----:B------:R-:W-:-:S07]  /*1900*/  IMAD.MOV.U32 R25, RZ, RZ, R9 ;  /* 0x000000ffff197224 */ /* 0x000fce00078e0009 */
[----:B0--34-:R-:W-:Y:S05]  /*1910*/  @!P0 BRA `(.L_x_1309) ;  /* 0x0000000000388947 */ /* 0x019fea0003800000 */
[----:B------:R-:W-:Y:S01]  /*1920*/  DSETP.GEU.AND P0, PT, R16, R6, PT ;  /* 0x000000061000722a */ /* 0x000fe20003f0e000 */
[----:B------:R-:W-:Y:S01]  /*1930*/  IMAD.MOV.U32 R22, RZ, RZ, R6 ;  /* 0x000000ffff167224 */ /* 0x000fe200078e0006 */
[----:B------:R-:W-:Y:S01]  /*1940*/  MOV R25, R5 ;  /* 0x0000000500197202 */ /* 0x000fe20000000f00 */
[----:B------:R-:W-:Y:S02]  /*1950*/  IMAD.MOV.U32 R23, RZ, RZ, R7 ;  /* 0x000000ffff177224 */ /* 0x000fe400078e0007 */
[----:B------:R-:W-:-:S09]  /*1960*/  IMAD.MOV.U32 R24, RZ, RZ, R4 ;  /* 0x000000ffff187224 */ /* 0x000fd200078e0004 */
        /* <DEDUP_REMOVED lines=9> */
.L_x_1309:
[----:B------:R-:W-:Y:S05]  /*1a00*/  BSYNC.RECONVERGENT B1 ;  /* 0x0000000000017941 */ /* 0x000fea0003800200 */
.L_x_1308:
        /* <DEDUP_REMOVED lines=23> */
.L_x_1311:
[----:B------:R-:W-:Y:S05]  /*1b80*/  BSYNC.RECONVERGENT B1 ;  /* 0x0000000000017941 */ /* 0x000fea0003800200 */
.L_x_1310:
        /* <DEDUP_REMOVED lines=21> */
.L_x_1313:
[----:B------:R-:W-:Y:S05]  /*1ce0*/  BSYNC.RECONVERGENT B1 ;  /* 0x0000000000017941 */ /* 0x000fea0003800200 */
.L_x_1312:
        /* <DEDUP_REMOVED lines=23> */
.L_x_1315:
[----:B------:R-:W-:Y:S05]  /*1e60*/  BSYNC.RECONVERGENT B1 ;  /* 0x0000000000017941 */ /* 0x000fea0003800200 */
.L_x_1314:
        /* <DEDUP_REMOVED lines=21> */
.L_x_1317:
[----:B------:R-:W-:Y:S05]  /*1fc0*/  BSYNC.RECONVERGENT B1 ;  /* 0x0000000000017941 */ /* 0x000fea0003800200 */
.L_x_1316:
        /* <DEDUP_REMOVED lines=21> */
.L_x_1319:
[----:B------:R-:W-:Y:S05]  /*2120*/  BSYNC.RECONVERGENT B1 ;  /* 0x0000000000017941 */ /* 0x000fea0003800200 */
.L_x_1318:
        /* <DEDUP_REMOVED lines=21> */
.L_x_1294:
[----:B------:R-:W0:Y:S01]  /*2280*/  S2R R2, SR_LANEID ;  /* 0x0000000000027919 */ /* 0x000e220000000000 */
[----:B------:R-:W-:Y:S01]  /*2290*/  LOP3.LUT R3, R10, 0x3e0, RZ, 0xc0, !PT ;  /* 0x000003e00a037812 */ /* 0x000fe200078ec0ff */
[----:B------:R-:W-:Y:S01]  /*22a0*/  BSSY.RECONVERGENT B1, `(.L_x_1320) ;  /* 0x0000024000017945 */ /* 0x000fe20003800200 */
[----:B------:R-:W-:Y:S02]  /*22b0*/  IMAD.MOV.U32 R18, RZ, RZ, R21 ;  /* 0x000000ffff127224 */ /* 0x000fe400078e0015 */
[----:B------:R-:W-:Y:S01]  /*22c0*/  LOP3.LUT R6, RZ, R3, RZ, 0x33, !PT ;  /* 0x00000003ff067212 */ /* 0x000fe200078e33ff */
[----:B------:R-:W-:Y:S02]  /*22d0*/  VIADD R4, R3, 0x20 ;  /* 0x0000002003047836 */ /* 0x000fe40000000000 */
[----:B------:R-:W-:Y:S02]  /*22e0*/  IMAD.MOV.U32 R22, RZ, RZ, R20 ;  /* 0x000000ffff167224 */ /* 0x000fe400078e0014 */
[----:B------:R-:W-:Y:S01]  /*22f0*/  IMAD.IADD R3, R9, 0x1, R6 ;  /* 0x0000000109037824 */ /* 0x000fe200078e0206 */
[----:B------:R-:W-:Y:S01]  /*2300*/  ISETP.GT.AND P0, PT, R4, R9, PT ;  /* 0x000000090400720c */ /* 0x000fe20003f04270 */
[----:B-----5:R-:W-:-:S02]  /*2310*/  IMAD.MOV.U32 R4, RZ, RZ, R14 ;  /* 0x000000ffff047224 */ /* 0x020fc400078e000e */
[----:B------:R-:W-:Y:S01]  /*2320*/  IMAD.MOV.U32 R5, RZ, RZ, R15 ;  /* 0x000000ffff057224 */ /* 0x000fe200078e000f */
[----:B------:R-:W-:-:S05]  /*2330*/  SEL R3, R3, 0x1f, P0 ;  /* 0x0000001f03037807 */ /* 0x000fca0000000000 */
[----:B------:R1:W2:Y:S04]  /*2340*/  SHFL.DOWN PT, R6, R14, 0x1, R3 ;  /* 0x082000000e067989 */ /* 0x0002a800000e0003 */
[----:B------:R1:W3:Y:S04]  /*2350*/  SHFL.DOWN PT, R7, R15, 0x1, R3 ;  /* 0x082000000f077989 */ /* 0x0002e800000e0003 */
[----:B------:R1:W4:Y:S01]  /*2360*/  SHFL.DOWN PT, R8, R21, 0x1, R3 ;  /* 0x0820000015087989 */ /* 0x00032200000e0003 */
[----:B0-----:R-:W-:-:S03]  /*2370*/  ISETP.GE.AND P0, PT, R2, R3, PT ;  /* 0x000000030200720c */ /* 0x001fc60003f06270 */
[----:B------:R1:W0:Y:S10]  /*2380*/  SHFL.DOWN PT, R11, R20, 0x1, R3 ;  /* 0x08200000140b7989 */ /* 0x00023400000e0003 */
[----:B-12---:R-:W-:Y:S05]  /*2390*/  @P0 BRA `(.L_x_1321) ;  /* 0x0000000000500947 */ /* 0x006fea0003800000 */
[----:B---3--:R-:W-:Y:S01]  /*23a0*/  DSETP.GEU.AND P0, PT, R14, R6, PT ;  /* 0x000000060e00722a */ /* 0x008fe20003f0e000 */
[----:B----4-:R-:W-:Y:S02]  /*23b0*/  IMAD.MOV.U32 R18, RZ, RZ, R8 ;  /* 0x000000ffff127224 */ /* 0x010fe400078e0008 */
        /* <DEDUP_REMOVED lines=18> */
.L_x_1321:
[----:B------:R-:W-:Y:S05]  /*24e0*/  BSYNC.RECONVERGENT B1 ;  /* 0x0000000000017941 */ /* 0x000fea0003800200 */
.L_x_1320:
[----:B------:R-:W-:Y:S01]  /*24f0*/  IADD3 R6, PT, PT, R2, 0x2, RZ ;  /* 0x0000000202067810 */ /* 0x000fe20007ffe0ff */
[----:B------:R1:W2:Y:S01]  /*2500*/  SHFL.DOWN PT, R12, R4, 0x2, R3 ;  /* 0x08400000040c7989 */ /* 0x0002a200000e0003 */
[----:B------:R-:W-:Y:S01]  /*2510*/  BSSY.RECONVERGENT B1, `(.L_x_1322) ;  /* 0x000001e000017945 */ /* 0x000fe20003800200 */
[----:B----4-:R-:W-:Y:S01]  /*2520*/  IMAD.MOV.U32 R8, RZ, RZ, R18 ;  /* 0x000000ffff087224 */ /* 0x010fe200078e0012 */
[----:B------:R-:W-:Y:S01]  /*2530*/  ISETP.GT.AND P0, PT, R6, R3, PT ;  /* 0x000000030600720c */ /* 0x000fe20003f04270 */
[----:B------:R1:W4:Y:S01]  /*2540*/  SHFL.DOWN PT, R13, R5, 0x2, R3 ;  /* 0x08400000050d7989 */ /* 0x00032200000e0003 */
[----:B------:R-:W-:Y:S02]  /*2550*/  IMAD.MOV.U32 R16, RZ, RZ, R22 ;  /* 0x000000ffff107224 */ /* 0x000fe400078e0016 */
[----:B------:R-:W-:Y:S01]  /*2560*/  IMAD.MOV.U32 R6, RZ, RZ, R4 ;  /* 0x000000ffff067224 */ /* 0x000fe200078e0004 */
[----:B0-----:R1:W0:Y:S01]  /*2570*/  SHFL.DOWN PT, R11, R18, 0x2, R3 ;  /* 0x08400000120b7989 */ /* 0x00122200000e0003 */
[----:B---3--:R-:W-:-:S03]  /*2580*/  IMAD.MOV.U32 R7, RZ, RZ, R5 ;  /* 0x000000ffff077224 */ /* 0x008fc600078e0005 */
[----:B------:R1:W3:Y:S04]  /*2590*/  SHFL.DOWN PT, R15, R22, 0x2, R3 ;  /* 0x08400000160f7989 */ /* 0x0002e800000e0003 */
[----:B------:R-:W-:Y:S05]  /*25a0*/  @P0 BRA `(.L_x_1323) ;  /* 0x0000000000500947 */ /* 0x000fea0003800000 */
[----:B--2-4-:R-:W-:Y:S01]  /*25b0*/  DSETP.GEU.AND P0, PT, R4, R12, PT ;  /* 0x0000000c0400722a */ /* 0x014fe20003f0e000 */
        /* <DEDUP_REMOVED lines=19> */
.L_x_1323:
[----:B------:R-:W-:Y:S05]  /*26f0*/  BSYNC.RECONVERGENT B1 ;  /* 0x0000000000017941 */ /* 0x000fea0003800200 */
.L_x_1322:
[----:B-1----:R-:W-:Y:S01]  /*2700*/  VIADD R4, R2, 0x4 ;  /* 0x0000000402047836 */ /* 0x002fe20000000000 */
[----:B--2---:R1:W2:Y:S01]  /*2710*/  SHFL.DOWN PT, R12, R6, 0x4, R3 ;  /* 0x08800000060c7989 */ /* 0x0042a200000e0003 */
[----:B------:R-:W-:Y:S01]  /*2720*/  BSSY.RECONVERGENT B1, `(.L_x_1324) ;  /* 0x000001e000017945 */ /* 0x000fe20003800200 */
[----:B------:R-:W-:Y:S02]  /*2730*/  IMAD.MOV.U32 R14, RZ, RZ, R8 ;  /* 0x000000ffff0e7224 */ /* 0x000fe400078e0008 */
[----:B------:R-:W-:Y:S01]  /*2740*/  ISETP.GT.AND P0, PT, R4, R3, PT ;  /* 0x000000030400720c */ /* 0x000fe20003f04270 */
[----:B----4-:R1:W4:Y:S01]  /*2750*/  SHFL.DOWN PT, R13, R7, 0x4, R3 ;  /* 0x08800000070d7989 */ /* 0x01032200000e0003 */
[----:B------:R-:W-:Y:S02]  /*2760*/  IMAD.MOV.U32 R18, RZ, RZ, R16 ;  /* 0x000000ffff127224 */ /* 0x000fe400078e0010 */
[----:B------:R-:W-:Y:S01]  /*2770*/  IMAD.MOV.U32 R4, RZ, RZ, R6 ;  /* 0x000000ffff047224 */ /* 0x000fe200078e0006 */
[----:B0-----:R1:W0:Y:S01]  /*2780*/  SHFL.DOWN PT, R11, R8, 0x4, R3 ;  /* 0x08800000080b7989 */ /* 0x00122200000e0003 */
[----:B------:R-:W-:-:S03]  /*2790*/  IMAD.MOV.U32 R5, RZ, RZ, R7 ;  /* 0x000000ffff057224 */ /* 0x000fc600078e0007 */
[----:B---3--:R1:W3:Y:S04]  /*27a0*/  SHFL.DOWN PT, R15, R16, 0x4, R3 ;  /* 0x08800000100f7989 */ /* 0x0082e800000e0003 */
        /* <DEDUP_REMOVED lines=21> */
.L_x_1325:
[----:B------:R-:W-:Y:S05]  /*2900*/  BSYNC.RECONVERGENT B1 ;  /* 0x0000000000017941 */ /* 0x000fea0003800200 */
.L_x_1324:
[----:B-1----:R-:W-:Y:S01]  /*2910*/  VIADD R8, R2, 0x8 ;  /* 0x0000000802087836 */ /* 0x002fe20000000000 */
[----:B------:R1:W1:Y:S01]  /*2920*/  SHFL.DOWN PT, R6, R4, 0x8, R3 ;  /* 0x0900000004067989 */ /* 0x00026200000e0003 */
[----:B------:R-:W-:Y:S01]  /*2930*/  BSSY.RECONVERGENT B1, `(.L_x_1326) ;  /* 0x000001e000017945 */ /* 0x000fe20003800200 */
[----:B------:R-:W-:Y:S02]  /*2940*/  IMAD.MOV.U32 R16, RZ, RZ, R18 ;  /* 0x000000ffff107224 */ /* 0x000fe400078e0012 */
[----:B------:R-:W-:Y:S01]  /*2950*/  ISETP.GT.AND P0, PT, R8, R3, PT ;  /* 0x000000030800720c */ /* 0x000fe20003f04270 */
[----:B------:R1:W1:Y:S01]  /*2960*/  SHFL.DOWN PT, R7, R5, 0x8, R3 ;  /* 0x0900000005077989 */ /* 0x00026200000e0003 */
[----:B------:R-:W-:Y:S02]  /*2970*/  IMAD.MOV.U32 R8, RZ, RZ, R14 ;  /* 0x000000ffff087224 */ /* 0x000fe400078e000e */
[----:B--2---:R-:W-:Y:S01]  /*2980*/  IMAD.MOV.U32 R12, RZ, RZ, R4 ;  /* 0x000000ffff0c7224 */ /* 0x004fe200078e0004 */
[----:B0-----:R0:W2:Y:S01]  /*2990*/  SHFL.DOWN PT, R11, R14, 0x8, R3 ;  /* 0x090000000e0b7989 */ /* 0x0010a200000e0003 */
[----:B----4-:R-:W-:-:S03]  /*29a0*/  IMAD.MOV.U32 R13, RZ, RZ, R5 ;  /* 0x000000ffff0d7224 */ /* 0x010fc600078e0005 */
[----:B---3--:R0:W3:Y:S04]  /*29b0*/  SHFL.DOWN PT, R15, R18, 0x8, R3 ;  /* 0x09000000120f7989 */ /* 0x0080e800000e0003 */
[----:B------:R-:W-:Y:S05]  /*29c0*/  @P0 BRA `(.L_x_1327) ;  /* 0x0000000000500947 */ /* 0x000fea0003800000 */
[----:B-1----:R-:W-:Y:S01]  /*29d0*/  DSETP.GEU.AND P0, PT, R4, R6, PT ;  /* 0x000000060400722a */ /* 0x002fe20003f0e000 */
[----:B--2---:R-:W-:Y:S02]  /*29e0*/  IMAD.MOV.U32 R8, RZ, RZ, R11 ;  /* 0x000000ffff087224 */ /* 0x004fe400078e000b */
        /* <DEDUP_REMOVED lines=18> */
.L_x_1327:
[----:B------:R-:W-:Y:S05]  /*2b10*/  BSYNC.RECONVERGENT B1 ;  /* 0x0000000000017941 */ /* 0x000fea0003800200 */
.L_x_1326:
[----:B-1----:R-:W-:Y:S01]  /*2b20*/  VIADD R4, R2, 0x10 ;  /* 0x0000001002047836 */ /* 0x002fe20000000000 */
[----:B0-----:R0:W1:Y:S01]  /*2b30*/  SHFL.DOWN PT, R14, R12, 0x10, R3 ;  /* 0x0a0000000c0e7989 */ /* 0x00106200000e0003 */
[----:B------:R-:W-:Y:S01]  /*2b40*/  BSSY.RECONVERGENT B1, `(.L_x_1328) ;  /* 0x000001e000017945 */ /* 0x000fe20003800200 */
[----:B------:R-:W-:Y:S02]  /*2b50*/  IMAD.MOV.U32 R5, RZ, RZ, R16 ;  /* 0x000000ffff057224 */ /* 0x000fe400078e0010 */
[----:B------:R-:W-:Y:S01]  /*2b60*/  ISETP.GT.AND P0, PT, R4, R3, PT ;  /* 0x000000030400720c */ /* 0x000fe20003f04270 */
[----:B---3--:R0:W3:Y:S01]  /*2b70*/  SHFL.DOWN PT, R15, R13, 0x10, R3 ;  /* 0x0a0000000d0f7989 */ /* 0x0080e200000e0003 */
[----:B------:R-:W-:Y:S02]  /*2b80*/  IMAD.MOV.U32 R4, RZ, RZ, R8 ;  /* 0x000000ffff047224 */ /* 0x000fe400078e0008 */
[----:B------:R-:W-:Y:S01]  /*2b90*/  IMAD.MOV.U32 R6, RZ, RZ, R12 ;  /* 0x000000ffff067224 */ /* 0x000fe200078e000c */
[----:B--2---:R0:W2:Y:S01]  /*2ba0*/  SHFL.DOWN PT, R11, R8, 0x10, R3 ;  /* 0x0a000000080b7989 */ /* 0x0040a200000e0003 */
[----:B------:R-:W-:-:S03]  /*2bb0*/  IMAD.MOV.U32 R7, RZ, RZ, R13 ;  /* 0x000000ffff077224 */ /* 0x000fc600078e000d */
[----:B------:R0:W4:Y:S04]  /*2bc0*/  SHFL.DOWN PT, R17, R16, 0x10, R3 ;  /* 0x0a00000010117989 */ /* 0x00012800000e0003 */
        /* <DEDUP_REMOVED lines=21> */
.L_x_1329:
[----:B------:R-:W-:Y:S05]  /*2d20*/  BSYNC.RECONVERGENT B1 ;  /* 0x0000000000017941 */ /* 0x000fea0003800200 */
.L_x_1328:
[----:B------:R-:W-:Y:S01]  /*2d30*/  ISETP.NE.AND P0, PT, R2, RZ, PT ;  /* 0x000000ff0200720c */ /* 0x000fe20003f05270 */
[----:B------:R-:W-:-:S12]  /*2d40*/  BSSY.RECONVERGENT B1, `(.L_x_1330) ;  /* 0x000000a000017945 */ /* 0x000fd80003800200 */
        /* <DEDUP_REMOVED lines=9> */
.L_x_1331:
[----:B------:R-:W-:Y:S05]  /*2de0*/  BSYNC.RECONVERGENT B1 ;  /* 0x0000000000017941 */ /* 0x000fea0003800200 */
.L_x_1330:
        /* <DEDUP_REMOVED lines=9> */
[----:B------:R-:W0:Y:S01]  /*2e80*/  S2UR UR5, SR_CgaCtaId ;  /* 0x00000000000579c3 */ /* 0x000e220000008800 */
[----:B------:R-:W-:Y:S01]  /*2e90*/  UMOV UR4, 0x400 ;  /* 0x0000040000047882 */ /* 0x000fe20000000000 */
[----:B------:R-:W-:Y:S01]  /*2ea0*/  BSSY.RECONVERGENT B1, `(.L_x_1332) ;  /* 0x0000018000017945 */ /* 0x000fe20003800200 */
[----:B0-----:R-:W-:-:S09]  /*2eb0*/  ULEA UR4, UR5, UR4, 0x18 ;  /* 0x0000000405047291 */ /* 0x001fd2000f8ec0ff */
[----:B--2---:R-:W0:Y:S04]  /*2ec0*/  LDS.64 R10, [UR4+0x18] ;  /* 0x00001804ff0a7984 */ /* 0x004e280008000a00 */
[----:B-1-3--:R-:W1:Y:S01]  /*2ed0*/  LDS.64 R14, [UR4+0x20] ;  /* 0x00002004ff0e7984 */ /* 0x00ae620008000a00 */
[----:B0-----:R-:W-:Y:S01]  /*2ee0*/  DSETP.GEU.AND P0, PT, R6, R10, PT ;  /* 0x0000000a0600722a */ /* 0x001fe20003f0e000 */
[----:B------:R-:W-:Y:S02]  /*2ef0*/  IMAD.MOV.U32 R2, RZ, RZ, R10 ;  /* 0x000000ffff027224 */ /* 0x000fe400078e000a */
[----:B------:R-:W-:Y:S02]  /*2f00*/  IMAD.MOV.U32 R3, RZ, RZ, R11 ;  /* 0x000000ffff037224 */ /* 0x000fe400078e000b */
[----:B-1----:R-:W-:-:S02]  /*2f10*/  IMAD.MOV.U32 R13, RZ, RZ, R14 ;  /* 0x000000ffff0d7224 */ /* 0x002fc400078e000e */
[----:B------:R-:W-:-:S07]  /*2f20*/  IMAD.MOV.U32 R8, RZ, RZ, R15 ;  /* 0x000000ffff087224 */ /* 0x000fce00078e000f */
[----:B------:R-:W-:Y:S05]  /*2f30*/  @!P0 BRA `(.L_x_1333) ;  /* 0x0000000000388947 */ /* 0x000fea0003800000 */
        /* <DEDUP_REMOVED lines=14> */
.L_x_1333:
[----:B------:R-:W-:Y:S05]  /*3020*/  BSYNC.RECONVERGENT B1 ;  /* 0x0000000000017941 */ /* 0x000fea0003800200 */
.L_x_1332:
[----:B------:R-:W-:Y:S01]  /*3030*/  ISETP.GE.AND P0, PT, R9, 0x41, PT ;  /* 0x000000410900780c */ /* 0x000fe20003f06270 */
[----:B--2---:R-:W-:Y:S02]  /*3040*/  IMAD.MOV.U32 R11, RZ, RZ, R13 ;  /* 0x000000ffff0b7224 */ /* 0x004fe400078e000d */
        /* <DEDUP_REMOVED lines=8> */
[----:B------:R-:W0:Y:S04]  /*30d0*/  LDS.64 R6, [UR4+0x28] ;  /* 0x00002804ff067984 */ /* 0x000e280008000a00 */
        /* <DEDUP_REMOVED lines=21> */
.L_x_1335:
[----:B------:R-:W-:Y:S05]  /*3230*/  BSYNC.RECONVERGENT B1 ;  /* 0x0000000000017941 */ /* 0x000fea0003800200 */
.L_x_1334:
[----:B------:R-:W-:Y:S01]  /*3240*/  ISETP.GE.AND P0, PT, R9, 0x61, PT ;  /* 0x000000610900780c */ /* 0x000fe20003f06270 */
[----:B------:R-:W-:Y:S02]  /*3250*/  IMAD.MOV.U32 R13, RZ, RZ, R11 ;  /* 0x000000ffff0d7224 */ /* 0x000fe400078e000b */
        /* <DEDUP_REMOVED lines=30> */
.L_x_1337:
[----:B------:R-:W-:Y:S05]  /*3440*/  BSYNC.RECONVERGENT B1 ;  /* 0x0000000000017941 */ /* 0x000fea0003800200 */
.L_x_1336:
        /* <DEDUP_REMOVED lines=32> */
.L_x_1339:
[----:B------:R-:W-:Y:S05]  /*3650*/  BSYNC.RECONVERGENT B1 ;  /* 0x0000000000017941 */ /* 0x000fea0003800200 */
.L_x_1338:
        /* <DEDUP_REMOVED lines=32> */
.L_x_1341:
[----:B------:R-:W-:Y:S05]  /*3860*/  BSYNC.RECONVERGENT B1 ;  /* 0x0000000000017941 */ /* 0x000fea0003800200 */
.L_x_1340:
        /* <DEDUP_REMOVED lines=32> */
.L_x_1343:
[----:B------:R-:W-:Y:S05]  /*3a70*/  BSYNC.RECONVERGENT B1 ;  /* 0x0000000000017941 */ /* 0x000fea0003800200 */
.L_x_1342:
[----:B------:R-:W-:Y:S01]  /*3a80*/  ISETP.GE.AND P0, PT, R9, 0xe1, PT ;  /* 0x000000e10900780c */ /* 0x000fe20003f06270 */
[----:B------:R-:W-:Y:S01]  /*3a90*/  IMAD.MOV.U32 R5, RZ, RZ, R10 ;  /* 0x000000ffff057224 */ /* 0x000fe200078e000a */
[----:B------:R-:W-:Y:S01]  /*3aa0*/  MOV R4, R11 ;  /* 0x0000000b00047202 */ /* 0x000fe20000000f00 */
[----:B------:R-:W-:Y:S02]  /*3ab0*/  IMAD.MOV.U32 R6, RZ, RZ, R2 ;  /* 0x000000ffff067224 */ /* 0x000fe400078e0002 */
[----:B------:R-:W-:-:S08]  /*3ac0*/  IMAD.MOV.U32 R7, RZ, RZ, R3 ;  /* 0x000000ffff077224 */ /* 0x000fd000078e0003 */
[----:B------:R-:W-:Y:S05]  /*3ad0*/  @!P0 BRA `(.L_x_1307) ;  /* 0x0000002c00788947 */ /* 0x000fea0003800000 */
[----:B------:R-:W0:Y:S01]  /*3ae0*/  S2UR UR5, SR_CgaCtaId ;  /* 0x00000000000579c3 */ /* 0x000e220000008800 */
[----:B------:R-:W-:Y:S02]  /*3af0*/  UMOV UR4, 0x400 ;  /* 0x0000040000047882 */ /* 0x000fe40000000000 */
[----:B0-----:R-:W-:-:S09]  /*3b00*/  ULEA UR4, UR5, UR4, 0x18 ;  /* 0x0000000405047291 */ /* 0x001fd2000f8ec0ff */
[----:B------:R-:W0:Y:S04]  /*3b10*/  LDS.64 R8, [UR4+0x78] ;  /* 0x00007804ff087984 */ /* 0x000e280008000a00 */
[----:B------:R-:W2:Y:S01]  /*3b20*/  LDS.64 R12, [UR4+0x80] ;  /* 0x00008004ff0c7984 */ /* 0x000ea20008000a00 */
[----:B0-----:R-:W-:Y:S01]  /*3b30*/  DSETP.GEU.AND P0, PT, R2, R8, PT ;  /* 0x000000080200722a */ /* 0x001fe20003f0e000 */
[----:B------:R-:W-:Y:S02]  /*3b40*/  IMAD.MOV.U32 R6, RZ, RZ, R8 ;  /* 0x000000ffff067224 */ /* 0x000fe400078e0008 */
[----:B------:R-:W-:Y:S02]  /*3b50*/  IMAD.MOV.U32 R7, RZ, RZ, R9 ;  /* 0x000000ffff077224 */ /* 0x000fe400078e0009 */
[----:B--2---:R-:W-:-:S02]  /*3b60*/  IMAD.MOV.U32 R4, RZ, RZ, R12 ;  /* 0x000000ffff047224 */ /* 0x004fc400078e000c */
        /* <DEDUP_REMOVED lines=17> */
.L_x_1275:
        /* <DEDUP_REMOVED lines=12> */
[----:B------:R-:W5:Y:S01]  /*3d40*/  LDG.E.64 R10, desc[UR10][R20.64+0x2000] ;  /* 0x0020000a140a7981 */ /* 0x000f62000c1e1b00 */
[----:B------:R-:W-:Y:S01]  /*3d50*/  IMAD.U32 R5, RZ, RZ, UR14 ;  /* 0x0000000eff057e24 */ /* 0x000fe2000f8e00ff */
[----:B------:R-:W-:Y:S01]  /*3d60*/  LOP3.LUT R9, R3, 0x400, RZ, 0xfc, !PT ;  /* 0x0000040003097812 */ /* 0x000fe200078efcff */
[----:B------:R-:W-:Y:S01]  /*3d70*/  BSSY.RECONVERGENT B1, `(.L_x_1344) ;  /* 0x0000020000017945 */ /* 0x000fe20003800200 */
[----:B------:R-:W-:-:S04]  /*3d80*/  ISETP.LE.U32.AND P0, PT, R25, UR6, PT ;  /* 0x0000000619007c0c */ /* 0x000fc8000bf03070 */
[----:B------:R-:W-:Y:S01]  /*3d90*/  ISETP.GE.U32.AND.EX P0, PT, RZ, R16, PT, P0 ;  /* 0x00000010ff00720c */ /* 0x000fe20003f06100 */
[----:B--2---:R-:W-:-:S06]  /*3da0*/  DSETP.GEU.AND P3, PT, R6, R14, PT ;  /* 0x0000000e0600722a */ /* 0x004fcc0003f6e000 */
[----:B------:R-:W-:Y:S02]  /*3db0*/  FSEL R6, R6, R14, P3 ;  /* 0x0000000e06067208 */ /* 0x000fe40001800000 */
[----:B------:R-:W-:-:S06]  /*3dc0*/  FSEL R7, R7, R15, P3 ;  /* 0x0000000f07077208 */ /* 0x000fcc0001800000 */
[----:B---3--:R-:W-:-:S06]  /*3dd0*/  DSETP.GEU.AND P4, PT, R6, R18, PT ;  /* 0x000000120600722a */ /* 0x008fcc0003f8e000 */
[----:B------:R-:W-:Y:S01]  /*3de0*/  FSEL R14, R6, R18, P4 ;  /* 0x00000012060e7208 */ /* 0x000fe20002000000 */
[----:B------:R-:W-:Y:S01]  /*3df0*/  IMAD.U32 R6, RZ, RZ, UR15 ;  /* 0x0000000fff067e24 */ /* 0x000fe2000f8e00ff */
[----:B------:R-:W-:Y:S01]  /*3e00*/  FSEL R15, R7, R19, P4 ;  /* 0x00000013070f7208 */ /* 0x000fe20002000000 */
[----:B------:R-:W-:-:S05]  /*3e10*/  VIADD R18, R3, 0x100 ;  /* 0x0000010003127836 */ /* 0x000fca0000000000 */
[----:B----4-:R-:W-:-:S06]  /*3e20*/  DSETP.GEU.AND P2, PT, R14, R12, PT ;  /* 0x0000000c0e00722a */ /* 0x010fcc0003f4e000 */
[----:B------:R-:W-:Y:S01]  /*3e30*/  FSEL R12, R14, R12, P2 ;  /* 0x0000000c0e0c7208 */ /* 0x000fe20001000000 */
[----:B------:R-:W-:Y:S01]  /*3e40*/  VIADD R14, R3, 0x200 ;  /* 0x00000200030e7836 */ /* 0x000fe20000000000 */
[----:B------:R-:W-:Y:S02]  /*3e50*/  FSEL R13, R15, R13, P2 ;  /* 0x0000000d0f0d7208 */ /* 0x000fe40001000000 */
[----:B------:R-:W-:Y:S02]  /*3e60*/  IADD3 R15, P5, PT, R8, R5, RZ ;  /* 0x00000005080f7210 */ /* 0x000fe40007fbe0ff */
[----:B------:R-:W-:Y:S02]  /*3e70*/  @P4 SEL R14, R3, R18, P3 ;  /* 0x00000012030e4207 */ /* 0x000fe40001800000 */
[----:B-----5:R-:W-:Y:S01]  /*3e80*/  DSETP.GEU.AND P1, PT, R12, R10, PT ;  /* 0x0000000a0c00722a */ /* 0x020fe20003f2e000 */
[----:B------:R-:W-:Y:S01]  /*3e90*/  IMAD.X R17, RZ, RZ, R6, P5 ;  /* 0x000000ffff117224 */ /* 0x000fe200028e0606 */
[----:B------:R-:W-:Y:S01]  /*3ea0*/  IADD3 R7, P5, PT, R9, R15, RZ ;  /* 0x0000000f09077210 */ /* 0x000fe20007fbe0ff */
[----:B------:R-:W-:-:S04]  /*3eb0*/  @!P2 VIADD R14, R3, 0x300 ;  /* 0x00000300030ea836 */ /* 0x000fc80000000000 */
[----:B------:R-:W-:-:S07]  /*3ec0*/  IMAD.X R8, RZ, RZ, R17, P5 ;  /* 0x000000ffff087224 */ /* 0x000fce00028e0611 */
[----:B------:R-:W-:Y:S05]  /*3ed0*/  @!P1 BRA `(.L_x_1345) ;  /* 0x0000000000249947 */ /* 0x000fea0003800000 */
[C---:B------:R-:W-:Y:S02]  /*3ee0*/  ISETP.GE.U32.AND P1, PT, R14.reuse, R9, PT ;  /* 0x000000090e00720c */ /* 0x040fe40003f26070 */
[----:B------:R-:W-:Y:S02]  /*3ef0*/  IADD3 R14, P2, PT, R14, R15, RZ ;  /* 0x0000000f0e0e7210 */ /* 0x000fe40007f5e0ff */
[----:B------:R-:W-:-:S03]  /*3f00*/  ISETP.GE.U32.AND.EX P1, PT, RZ, RZ, PT, P1 ;  /* 0x000000ffff00720c */ /* 0x000fc60003f26110 */
[----:B------:R-:W-:-:S10]  /*3f10*/  IMAD.X R9, RZ, RZ, R17, P2 ;  /* 0x000000ffff097224 */ /* 0x000fd400010e0611 */
[----:B------:R-:W-:-:S06]  /*3f20*/  DSETP.LT.OR P1, PT, R10, R12, !P1 ;  /* 0x0000000c0a00722a */ /* 0x000fcc0004f21400 */
[----:B------:R-:W-:Y:S02]  /*3f30*/  FSEL R10, R12, R10, P1 ;  /* 0x0000000a0c0a7208 */ /* 0x000fe40000800000 */
[----:B------:R-:W-:Y:S02]  /*3f40*/  FSEL R11, R13, R11, P1 ;  /* 0x0000000b0d0b7208 */ /* 0x000fe40000800000 */
[----:B------:R-:W-:Y:S02]  /*3f50*/  SEL R7, R14, R7, P1 ;  /* 0x000000070e077207 */ /* 0x000fe40000800000 */
[----:B------:R-:W-:-:S07]  /*3f60*/  SEL R8, R9, R8, P1 ;  /* 0x0000000809087207 */ /* 0x000fce0000800000 */
.L_x_1345:
[----:B------:R-:W-:Y:S05]  /*3f70*/  BSYNC.RECONVERGENT B1 ;  /* 0x0000000000017941 */ /* 0x000fea0003800200 */
.L_x_1344:
        /* <DEDUP_REMOVED lines=21> */
.L_x_1348:
[----:B------:R-:W-:Y:S05]  /*40d0*/  BSYNC.RECONVERGENT B1 ;  /* 0x0000000000017941 */ /* 0x000fea0003800200 */
.L_x_1347:
[----:B------:R-:W1:Y:S08]  /*40e0*/  S2UR UR5, SR_CgaCtaId ;  /* 0x00000000000579c3 */ /* 0x000e700000008800 */
[----:B------:R-:W-:Y:S06]  /*40f0*/  BAR.SYNC.DEFER_BLOCKING 0x0 ;  /* 0x0000000000007b1d */ /* 0x000fec0000010000 */
[----:B------:R-:W-:-:S02]  /*4100*/  UMOV UR4, 0x400 ;  /* 0x0000040000047882 */ /* 0x000fc40000000000 */
[----:B-1----:R-:W-:-:S06]  /*4110*/  ULEA UR4, UR5, UR4, 0x18 ;  /* 0x0000000405047291 */ /* 0x002fcc000f8ec0ff */
[----:B------:R-:W-:-:S05]  /*4120*/  IMAD.U32 R9, RZ, RZ, UR4 ;  /* 0x00000004ff097e24 */ /* 0x000fca000f8e00ff */
[----:B------:R-:W0:Y:S02]  /*4130*/  LDS.64 R18, [R9+0x98] ;  /* 0x0000980009127984 */ /* 0x000e240000000a00 */
[----:B0-----:R-:W-:-:S04]  /*4140*/  IADD3 R14, P1, PT, R18, 0x500, RZ ;  /* 0x00000500120e7810 */ /* 0x001fc80007f3e0ff */
[----:B------:R-:W-:Y:S01]  /*4150*/  ISETP.GT.U32.AND P0, PT, R14, R25, PT ;  /* 0x000000190e00720c */ /* 0x000fe20003f04070 */
[----:B------:R-:W-:-:S05]  /*4160*/  IMAD.X R15, RZ, RZ, R19, P1 ;  /* 0x000000ffff0f7224 */ /* 0x000fca00008e0613 */
[----:B------:R-:W-:-:S13]  /*4170*/  ISETP.GT.AND.EX P0, PT, R15, R16, PT, P0 ;  /* 0x000000100f00720c */ /* 0x000fda0003f04300 */
[----:B------:R-:W-:Y:S05]  /*4180*/  @P0 BRA `(.L_x_1349) ;  /* 0x0000000400b40947 */ /* 0x000fea0003800000 */
[----:B------:R-:W-:Y:S01]  /*4190*/  BSSY.RECONVERGENT B1, `(.L_x_1349) ;  /* 0x000006c000017945 */ /* 0x000fe20003800200 */
[----:B------:R-:W-:Y:S01]  /*41a0*/  IMAD.MOV.U32 R20, RZ, RZ, R10 ;  /* 0x000000ffff147224 */ /* 0x000fe200078e000a */
[----:B------:R-:W0:Y:S01]  /*41b0*/  LDCU.64 UR8, c[0x0][0x398] ;  /* 0x00007300ff0877ac */ /* 0x000e220008000a00 */
[----:B------:R-:W-:Y:S02]  /*41c0*/  IMAD.MOV.U32 R21, RZ, RZ, R11 ;  /* 0x000000ffff157224 */ /* 0x000fe400078e000b */
[----:B------:R-:W-:Y:S01]  /*41d0*/  IMAD.MOV.U32 R15, RZ, RZ, R7 ;  /* 0x000000ffff0f7224 */ /* 0x000fe200078e0007 */
[----:B------:R-:W1:Y:S01]  /*41e0*/  LDCU.128 UR12, c[0x0][0x380] ;  /* 0x00007000ff0c77ac */ /* 0x000e620008000c00 */
[----:B------:R-:W-:-:S07]  /*41f0*/  IMAD.MOV.U32 R14, RZ, RZ, R8 ;  /* 0x000000ffff0e7224 */ /* 0x000fce00078e0008 */
.L_x_1352:
[----:B------:R-:W-:Y:S01]  /*4200*/  IADD3 R7, P0, PT, R3, R18, RZ ;  /* 0x0000001203077210 */ /* 0x000fe20007f1e0ff */
[----:B-1----:R-:W-:Y:S02]  /*4210*/  IMAD.U32 R2, RZ, RZ, UR12 ;  /* 0x0000000cff027e24 */ /* 0x002fe4000f8e00ff */
[----:B------:R-:W-:Y:S02]  /*4220*/  IMAD.U32 R4, RZ, RZ, UR13 ;  /* 0x0000000dff047e24 */ /* 0x000fe4000f8e00ff */
[----:B------:R-:W-:Y:S01]  /*4230*/  IMAD.X R25, RZ, RZ, R19, P0 ;  /* 0x000000ffff197224 */ /* 0x000fe200000e0613 */
[----:B------:R-:W-:-:S04]  /*4240*/  LEA R10, P0, R7, R2, 0x3 ;  /* 0x00000002070a7211 */ /* 0x000fc800078018ff */
[----:B------:R-:W-:-:S05]  /*4250*/  LEA.HI.X R11, R7, R4, R25, 0x3, P0 ;  /* 0x00000004070b7211 */ /* 0x000fca00000f1c19 */
[----:B------:R-:W2:Y:S04]  /*4260*/  LDG.E.64 R16, desc[UR10][R10.64] ;  /* 0x0000000a0a107981 */ /* 0x000ea8000c1e1b00 */
[----:B------:R-:W3:Y:S01]  /*4270*/  LDG.E.64 R18, desc[UR10][R10.64+0x800] ;  /* 0x0008000a0a127981 */ /* 0x000ee2000c1e1b00 */
[----:B------:R-:W-:Y:S02]  /*4280*/  IMAD.U32 R5, RZ, RZ, UR14 ;  /* 0x0000000eff057e24 */ /* 0x000fe4000f8e00ff */
[----:B------:R-:W-:-:S03]  /*4290*/  IMAD.U32 R6, RZ, RZ, UR15 ;  /* 0x0000000fff067e24 */ /* 0x000fc6000f8e00ff */
[----:B------:R-:W-:-:S04]  /*42a0*/  IADD3 R24, P0, PT, R7, R5, RZ ;  /* 0x0000000507187210 */ /* 0x000fc80007f1e0ff */
[----:B------:R-:W-:Y:S01]  /*42b0*/  IADD3 R27, P3, PT, R24, 0x100, RZ ;  /* 0x00000100181b7810 */ /* 0x000fe20007f7e0ff */
[----:B------:R-:W-:-:S04]  /*42c0*/  IMAD.X R25, R25, 0x1, R6, P0 ;  /* 0x0000000119197824 */ /* 0x000fc800000e0606 */
[----:B------:R-:W-:Y:S01]  /*42d0*/  IMAD.X R26, RZ, RZ, R25, P3 ;  /* 0x000000ffff1a7224 */ /* 0x000fe200018e0619 */
[----:B--2---:R-:W-:-:S14]  /*42e0*/  DSETP.GEU.AND P2, PT, R20, R16, PT ;  /* 0x000000101400722a */ /* 0x004fdc0003f4e000 */
[----:B------:R-:W-:-:S04]  /*42f0*/  @P2 ISETP.GE.U32.AND P0, PT, R15, R24, PT ;  /* 0x000000180f00220c */ /* 0x000fc80003f06070 */
[----:B------:R-:W-:-:S13]  /*4300*/  @P2 ISETP.GE.AND.EX P0, PT, R14, R25, PT, P0 ;  /* 0x000000190e00220c */ /* 0x000fda0003f06300 */
[----:B------:R-:W-:-:S06]  /*4310*/  @P2 DSETP.LT.OR P0, PT, R16, R20, !P0 ;  /* 0x000000141000222a */ /* 0x000fcc0004701400 */
[----:B------:R-:W-:Y:S02]  /*4320*/  @P2 FSEL R7, R20, R16, P0 ;  /* 0x0000001014072208 */ /* 0x000fe40000000000 */
[----:B------:R-:W-:Y:S02]  /*4330*/  @P2 FSEL R20, R21, R17, P0 ;  /* 0x0000001115142208 */ /* 0x000fe40000000000 */
[C---:B------:R-:W-:Y:S01]  /*4340*/  IADD3 R21, P5, PT, R24.reuse, 0x300, RZ ;  /* 0x0000030018157810 */ /* 0x040fe20007fbe0ff */
[----:B------:R-:W-:Y:S01]  /*4350*/  @P2 IMAD.MOV.U32 R16, RZ, RZ, R7 ;  /* 0x000000ffff102224 */ /* 0x000fe200078e0007 */
[C---:B------:R-:W-:Y:S01]  /*4360*/  IADD3 R7, P6, PT, R24.reuse, 0x400, RZ ;  /* 0x0000040018077810 */ /* 0x040fe20007fde0ff */
[----:B------:R-:W-:Y:S01]  /*4370*/  @P2 IMAD.MOV.U32 R17, RZ, RZ, R20 ;  /* 0x000000ffff112224 */ /* 0x000fe200078e0014 */
[----:B------:R-:W-:Y:S01]  /*4380*/  IADD3 R20, P4, PT, R24, 0x200, RZ ;  /* 0x0000020018147810 */ /* 0x000fe20007f9e0ff */
[--C-:B------:R-:W-:Y:S01]  /*4390*/  IMAD.X R23, RZ, RZ, R25.reuse, P5 ;  /* 0x000000ffff177224 */ /* 0x100fe200028e0619 */
[----:B------:R-:W-:Y:S01]  /*43a0*/  @P2 SEL R24, R15, R24, P0 ;  /* 0x000000180f182207 */ /* 0x000fe20000000000 */
[----:B------:R-:W-:-:S02]  /*43b0*/  IMAD.X R8, RZ, RZ, R25, P6 ;  /* 0x000000ffff087224 */ /* 0x000fc400030e0619 */
[----:B------:R-:W-:Y:S01]  /*43c0*/  IMAD.X R22, RZ, RZ, R25, P4 ;  /* 0x000000ffff167224 */ /* 0x000fe200020e0619 */
[----:B------:R-:W-:Y:S01]  /*43d0*/  @P2 SEL R25, R14, R25, P0 ;  /* 0x000000190e192207 */ /* 0x000fe20000000000 */
[----:B---3--:R-:W-:Y:S01]  /*43e0*/  DSETP.GEU.AND P1, PT, R16, R18, PT ;  /* 0x000000121000722a */ /* 0x008fe20003f2e000 */
[----:B------:R-:W2:-:S13]  /*43f0*/  LDG.E.64 R14, desc[UR10][R10.64+0x1000] ;  /* 0x0010000a0a0e7981 */ /* 0x000e9a000c1e1b00 */
[----:B------:R-:W-:-:S04]  /*4400*/  @P1 ISETP.GE.U32.AND P0, PT, R24, R27, PT ;  /* 0x0000001b1800120c */ /* 0x000fc80003f06070 */
[----:B------:R-:W-:-:S13]  /*4410*/  @P1 ISETP.GE.AND.EX P0, PT, R25, R26, PT, P0 ;  /* 0x0000001a1900120c */ /* 0x000fda0003f06300 */
[----:B------:R-:W-:-:S06]  /*4420*/  @P1 DSETP.LT.OR P0, PT, R18, R16, !P0 ;  /* 0x000000101200122a */ /* 0x000fcc0004701400 */
[----:B------:R-:W-:Y:S02]  /*4430*/  @P1 FSEL R28, R16, R18, P0 ;  /* 0x00000012101c1208 */ /* 0x000fe40000000000 */
[----:B------:R-:W-:Y:S02]  /*4440*/  @P1 FSEL R29, R17, R19, P0 ;  /* 0x00000013111d1208 */ /* 0x000fe40000000000 */
[----:B------:R-:W3:Y:S01]  /*4450*/  LDG.E.64 R16, desc[UR10][R10.64+0x1800] ;  /* 0x0018000a0a107981 */ /* 0x000ee2000c1e1b00 */
[----:B------:R-:W-:Y:S02]  /*4460*/  @P1 IMAD.MOV.U32 R18, RZ, RZ, R28 ;  /* 0x000000ffff121224 */ /* 0x000fe400078e001c */
[----:B------:R-:W-:Y:S01]  /*4470*/  @P1 IMAD.MOV.U32 R19, RZ, RZ, R29 ;  /* 0x000000ffff131224 */ /* 0x000fe200078e001d */
[----:B------:R-:W-:Y:S02]  /*4480*/  @P1 SEL R27, R24, R27, P0 ;  /* 0x0000001b181b1207 */ /* 0x000fe40000000000 */
[----:B------:R-:W-:Y:S01]  /*4490*/  @P1 SEL R26, R25, R26, P0 ;  /* 0x0000001a191a1207 */ /* 0x000fe20000000000 */
[----:B------:R-:W-:Y:S01]  /*44a0*/  BSSY.RECONVERGENT B2, `(.L_x_1350) ;  /* 0x000001d000027945 */ /* 0x000fe20003800200 */
[----:B------:R-:W5:Y:S01]  /*44b0*/  LDG.E.64 R10, desc[UR10][R10.64+0x2000] ;  /* 0x0020000a0a0a7981 */ /* 0x000f62000c1e1b00 */
[----:B------:R-:W-:Y:S06]  /*44c0*/  BAR.SYNC.DEFER_BLOCKING 0x0 ;  /* 0x0000000000007b1d */ /* 0x000fec0000010000 */
[----:B--2---:R-:W-:-:S14]  /*44d0*/  DSETP.GEU.AND P2, PT, R18, R14, PT ;  /* 0x0000000e1200722a */ /* 0x004fdc0003f4e000 */
[----:B------:R-:W-:-:S04]  /*44e0*/  @P2 ISETP.GE.U32.AND P0, PT, R27, R20, PT ;  /* 0x000000141b00220c */ /* 0x000fc80003f06070 */
[----:B------:R-:W-:-:S13]  /*44f0*/  @P2 ISETP.GE.AND.EX P0, PT, R26, R22, PT, P0 ;  /* 0x000000161a00220c */ /* 0x000fda0003f06300 */
[----:B------:R-:W-:-:S06]  /*4500*/  @P2 DSETP.LT.OR P0, PT, R14, R18, !P0 ;  /* 0x000000120e00222a */ /* 0x000fcc0004701400 */
[----:B------:R-:W-:Y:S02]  /*4510*/  @P2 FSEL R18, R18, R14, P0 ;  /* 0x0000000e12122208 */ /* 0x000fe40000000000 */
[----:B------:R-:W-:-:S03]  /*4520*/  @P2 FSEL R19, R19, R15, P0 ;  /* 0x0000000f13132208 */ /* 0x000fc60000000000 */
[----:B------:R-:W-:Y:S02]  /*4530*/  @P2 IMAD.MOV.U32 R14, RZ, RZ, R18 ;  /* 0x000000ffff0e2224 */ /* 0x000fe400078e0012 */
[----:B------:R-:W-:-:S06]  /*4540*/  @P2 IMAD.MOV.U32 R15, RZ, RZ, R19 ;  /* 0x000000ffff0f2224 */ /* 0x000fcc00078e0013 */
[----:B---3--:R-:W-:Y:S01]  /*4550*/  DSETP.GEU.AND P1, PT, R14, R16, PT ;  /* 0x000000100e00722a */ /* 0x008fe20003f2e000 */
[----:B------:R-:W-:Y:S02]  /*4560*/  @P2 SEL R20, R27, R20, P0 ;  /* 0x000000141b142207 */ /* 0x000fe40000000000 */
[----:B------:R-:W-:Y:S02]  /*4570*/  @P2 SEL R22, R26, R22, P0 ;  /* 0x000000161a162207 */ /* 0x000fe40000000000 */
[----:B------:R-:W-:-:S09]  /*4580*/  ISETP.NE.AND P2, PT, R3, RZ, PT ;  /* 0x000000ff0300720c */ /* 0x000fd20003f45270 */
[----:B------:R-:W-:-:S04]  /*4590*/  @P1 ISETP.GE.U32.AND P0, PT, R20, R21, PT ;  /* 0x000000151400120c */ /* 0x000fc80003f06070 */
[----:B------:R-:W-:-:S13]  /*45a0*/  @P1 ISETP.GE.AND.EX P0, PT, R22, R23, PT, P0 ;  /* 0x000000171600120c */ /* 0x000fda0003f06300 */
[----:B------:R-:W-:Y:S01]  /*45b0*/  @P1 DSETP.LT.OR P0, PT, R16, R14, !P0 ;  /* 0x0000000e1000122a */ /* 0x000fe20004701400 */
[----:B------:R-:W-:-:S13]  /*45c0*/  @P2 BRA `(.L_x_1351) ;  /* 0x0000000000282947 */ /* 0x000fda0003800000 */
[----:B------:R-:W-:Y:S02]  /*45d0*/  IMAD.MOV.U32 R24, RZ, RZ, 0x500 ;  /* 0x00000500ff187424 */ /* 0x000fe400078e00ff */
[----:B------:R-:W-:-:S06]  /*45e0*/  IMAD.MOV.U32 R25, RZ, RZ, 0x0 ;  /* 0x00000000ff197424 */ /* 0x000fcc00078e00ff */
[----:B------:R-:W2:Y:S01]  /*45f0*/  ATOMG.E.ADD.64.STRONG.GPU PT, R24, desc[UR10][R12.64], R24 ;  /* 0x800000180c1879a8 */ /* 0x000ea200081ef50a */
[----:B------:R-:W1:Y:S01]  /*4600*/  S2UR UR5, SR_CgaCtaId ;  /* 0x00000000000579c3 */ /* 0x000e620000008800 */
[----:B------:R-:W-:Y:S02]  /*4610*/  UMOV UR4, 0x400 ;  /* 0x0000040000047882 */ /* 0x000fe40000000000 */
[----:B-1----:R-:W-:-:S06]  /*4620*/  ULEA UR4, UR5, UR4, 0x18 ;  /* 0x0000000405047291 */ /* 0x002fcc000f8ec0ff */
[----:B------:R-:W-:Y:S01]  /*4630*/  IMAD.U32 R9, RZ, RZ, UR4 ;  /* 0x00000004ff097e24 */ /* 0x000fe2000f8e00ff */
[----:B--2---:R-:W-:-:S05]  /*4640*/  IADD3 R18, P2, PT, R24, UR6, RZ ;  /* 0x0000000618127c10 */ /* 0x004fca000ff5e0ff */
[----:B------:R-:W-:-:S05]  /*4650*/  IMAD.X R19, RZ, RZ, R25, P2 ;  /* 0x000000ffff137224 */ /* 0x000fca00010e0619 */
[----:B------:R1:W-:Y:S03]  /*4660*/  STS.64 [R9+0x98], R18 ;  /* 0x0000981209007388 */ /* 0x0003e60000000a00 */
.L_x_1351:
[----:B0-----:R-:W-:Y:S05]  /*4670*/  BSYNC.RECONVERGENT B2 ;  /* 0x0000000000027941 */ /* 0x001fea0003800200 */
.L_x_1350:
[----:B------:R-:W-:Y:S01]  /*4680*/  BAR.SYNC.DEFER_BLOCKING 0x0 ;  /* 0x0000000000007b1d */ /* 0x000fe20000010000 */
[----:B------:R-:W-:Y:S01]  /*4690*/  @P1 FSEL R14, R14, R16, P0 ;  /* 0x000000100e0e1208 */ /* 0x000fe20000000000 */
[----:B------:R-:W-:Y:S01]  /*46a0*/  IMAD.U32 R25, RZ, RZ, UR8 ;  /* 0x00000008ff197e24 */ /* 0x000fe2000f8e00ff */
[----:B------:R-:W-:Y:S02]  /*46b0*/  @P1 FSEL R15, R15, R17, P0 ;  /* 0x000000110f0f1208 */ /* 0x000fe40000000000 */
[----:B------:R-:W-:Y:S01]  /*46c0*/  @P1 SEL R21, R20, R21, P0 ;  /* 0x0000001514151207 */ /* 0x000fe20000000000 */
[----:B------:R-:W-:Y:S01]  /*46d0*/  @P1 IMAD.MOV.U32 R16, RZ, RZ, R14 ;  /* 0x000000ffff101224 */ /* 0x000fe200078e000e */
[----:B------:R-:W-:Y:S01]  /*46e0*/  @P1 SEL R23, R22, R23, P0 ;  /* 0x0000001716171207 */ /* 0x000fe20000000000 */
[----:B------:R-:W-:-:S06]  /*46f0*/  @P1 IMAD.MOV.U32 R17, RZ, RZ, R15 ;  /* 0x000000ffff111224 */ /* 0x000fcc00078e000f */
[----:B-----5:R-:W-:Y:S01]  /*4700*/  DSETP.GEU.AND P2, PT, R16, R10, PT ;  /* 0x0000000a1000722a */ /* 0x020fe20003f4e000 */
[----:B-1----:R-:W0:-:S13]  /*4710*/  LDS.64 R18, [R9+0x98] ;  /* 0x0000980009127984 */ /* 0x002e1a0000000a00 */
[----:B------:R-:W-:-:S04]  /*4720*/  @P2 ISETP.GE.U32.AND P0, PT, R21, R7, PT ;  /* 0x000000071500220c */ /* 0x000fc80003f06070 */
[----:B------:R-:W-:-:S13]  /*4730*/  @P2 ISETP.GE.AND.EX P0, PT, R23, R8, PT, P0 ;  /* 0x000000081700220c */ /* 0x000fda0003f06300 */
[----:B------:R-:W-:-:S06]  /*4740*/  @P2 DSETP.LT.OR P0, PT, R10, R16, !P0 ;  /* 0x000000100a00222a */ /* 0x000fcc0004701400 */
[----:B------:R-:W-:Y:S02]  /*4750*/  @P2 FSEL R17, R17, R11, P0 ;  /* 0x0000000b11112208 */ /* 0x000fe40000000000 */
[----:B------:R-:W-:Y:S02]  /*4760*/  @P2 SEL R7, R21, R7, P0 ;  /* 0x0000000715072207 */ /* 0x000fe40000000000 */
[----:B------:R-:W-:Y:S01]  /*4770*/  @P2 SEL R8, R23, R8, P0 ;  /* 0x0000000817082207 */ /* 0x000fe20000000000 */
[----:B------:R-:W-:-:S04]  /*4780*/  @P2 IMAD.MOV.U32 R11, RZ, RZ, R17 ;  /* 0x000000ffff0b2224 */ /* 0x000fc800078e0011 */
[----:B------:R-:W-:Y:S01]  /*4790*/  IMAD.MOV.U32 R21, RZ, RZ, R11 ;  /* 0x000000ffff157224 */ /* 0x000fe200078e000b */
[----:B0-----:R-:W-:-:S04]  /*47a0*/  IADD3 R14, P3, PT, R18, 0x500, RZ ;  /* 0x00000500120e7810 */ /* 0x001fc80007f7e0ff */
[----:B------:R-:W-:Y:S01]  /*47b0*/  ISETP.GT.U32.AND P1, PT, R14, R25, PT ;  /* 0x000000190e00720c */ /* 0x000fe20003f24070 */
[----:B------:R-:W-:Y:S01]  /*47c0*/  IMAD.X R15, RZ, RZ, R19, P3 ;  /* 0x000000ffff0f7224 */ /* 0x000fe200018e0613 */
[----:B------:R-:W-:Y:S01]  /*47d0*/  @P2 FSEL R14, R16, R10, P0 ;  /* 0x0000000a100e2208 */ /* 0x000fe20000000000 */
[----:B------:R-:W-:-:S04]  /*47e0*/  IMAD.U32 R16, RZ, RZ, UR9 ;  /* 0x00000009ff107e24 */ /* 0x000fc8000f8e00ff */
[----:B------:R-:W-:Y:S01]  /*47f0*/  @P2 IMAD.MOV.U32 R10, RZ, RZ, R14 ;  /* 0x000000ffff0a2224 */ /* 0x000fe200078e000e */
[----:B------:R-:W-:Y:S01]  /*4800*/  ISETP.GT.AND.EX P0, PT, R15, R16, PT, P1 ;  /* 0x000000100f00720c */ /* 0x000fe20003f04310 */
[----:B------:R-:W-:Y:S01]  /*4810*/  IMAD.MOV.U32 R14, RZ, RZ, R8 ;  /* 0x000000ffff0e7224 */ /* 0x000fe200078e0008 */
[----:B------:R-:W-:Y:S01]  /*4820*/  MOV R15, R7 ;  /* 0x00000007000f7202 */ /* 0x000fe20000000f00 */
[----:B------:R-:W-:-:S10]  /*4830*/  IMAD.MOV.U32 R20, RZ, RZ, R10 ;  /* 0x000000ffff147224 */ /* 0x000fd400078e000a */
[----:B------:R-:W-:Y:S05]  /*4840*/  @!P0 BRA `(.L_x_1352) ;  /* 0xfffffff8006c8947 */ /* 0x000fea000383ffff */
[----:B------:R-:W-:Y:S05]  /*4850*/  BSYNC.RECONVERGENT B1 ;  /* 0x0000000000017941 */ /* 0x000fea0003800200 */
.L_x_1349:
        /* <DEDUP_REMOVED lines=24> */
.L_x_1358:
        /* <DEDUP_REMOVED lines=9> */
[----:B------:R-:W-:Y:S02]  /*4a70*/  IMAD.MOV.U32 R4, RZ, RZ, R10 ;  /* 0x000000ffff047224 */ /* 0x000fe400078e000a */
        /* <DEDUP_REMOVED lines=21> */
.L_x_1357:
[----:B------:R-:W-:Y:S05]  /*4bd0*/  BSYNC.RECONVERGENT B3 ;  /* 0x0000000000037941 */ /* 0x000fea0003800200 */
.L_x_1356:
[----:B------:R-:W-:Y:S01]  /*4be0*/  IADD3 R14, P0, PT, R14, 0x100, RZ ;  /* 0x000001000e0e7810 */ /* 0x000fe20007f1e0ff */
[----:B------:R-:W-:Y:S02]  /*4bf0*/  VIADD R9, R9, 0x100 ;  /* 0x0000010009097836 */ /* 0x000fe40000000000 */
[----:B------:R-:W-:Y:S02]  /*4c00*/  IMAD.X R15, RZ, RZ, R15, P3 ;  /* 0x000000ffff0f7224 */ /* 0x000fe400018e060f */
[----:B------:R-:W-:Y:S01]  /*4c10*/  IMAD.X R16, RZ, RZ, R16, P0 ;  /* 0x000000ffff107224 */ /* 0x000fe200000e0610 */
[----:B------:R-:W-:Y:S07]  /*4c20*/  @P2 BRA `(.L_x_1358) ;  /* 0xfffffffc006c2947 */ /* 0x000fee000383ffff */
.L_x_1355:
[----:B------:R-:W-:Y:S05]  /*4c30*/  BSYNC.RECONVERGENT B2 ;  /* 0x0000000000027941 */ /* 0x000fea0003800200 */
.L_x_1354:
[----:B------:R-:W-:-:S13]  /*4c40*/  ISETP.GE.U32.AND P0, PT, R25, 0x300, PT ;  /* 0x000003001900780c */ /* 0x000fda0003f06070 */
[----:B------:R-:W-:Y:S05]  /*4c50*/  @!P0 BRA `(.L_x_1353) ;  /* 0x0000000400c88947 */ /* 0x000fea0003800000 */
[----:B------:R-:W0:Y:S01]  /*4c60*/  LDC.64 R16, c[0x0][0x380] ;  /* 0x0000e000ff107b82 */ /* 0x000e220000000a00 */
[----:B------:R-:W-:-:S07]  /*4c70*/  VIADD R21, R9, 0x200 ;  /* 0x0000020009157836 */ /* 0x000fce0000000000 */
[----:B------:R-:W1:Y:S02]  /*4c80*/  LDC.64 R14, c[0x0][0x388] ;  /* 0x0000e200ff0e7b82 */ /* 0x000e640000000a00 */
.L_x_1367:
        /* <DEDUP_REMOVED lines=30> */
.L_x_1360:
[----:B------:R-:W-:Y:S05]  /*4e70*/  BSYNC.RECONVERGENT B2 ;  /* 0x0000000000027941 */ /* 0x000fea0003800200 */
.L_x_1359:
[----:B------:R0:W5:Y:S04]  /*4e80*/  LDG.E.64 R6, desc[UR10][R22.64+0x1000] ;  /* 0x0010000a16067981 */ /* 0x000168000c1e1b00 */
[----:B------:R0:W5:Y:S02]  /*4e90*/  LDG.E.64 R24, desc[UR10][R22.64+0x1800] ;  /* 0x0018000a16187981 */ /* 0x000164000c1e1b00 */
[----:B-----5:R-:W-:Y:S01]  /*4ea0*/  DSETP.GEU.AND P0, PT, R4, R12, PT ;  /* 0x0000000c0400722a */ /* 0x020fe20003f0e000 */
[----:B------:R-:W-:Y:S01]  /*4eb0*/  VIADD R11, R21, 0xffffff00 ;  /* 0xffffff00150b7836 */ /* 0x000fe20000000000 */
[----:B------:R-:W-:Y:S01]  /*4ec0*/  BSSY.RECONVERGENT B2, `(.L_x_1361) ;  /* 0x0000016000027945 */ /* 0x000fe20003800200 */
[----:B------:R-:W-:-:S03]  /*4ed0*/  IMAD.MOV.U32 R10, RZ, RZ, R12 ;  /* 0x000000ffff0a7224 */ /* 0x000fc600078e000c */
[----:B------:R-:W-:Y:S01]  /*4ee0*/  IADD3 R28, P1, P2, R18, R14, R11 ;  /* 0x0000000e121c7210 */ /* 0x000fe20007a3e00b */
[----:B------:R-:W-:-:S03]  /*4ef0*/  IMAD.MOV.U32 R11, RZ, RZ, R13 ;  /* 0x000000ffff0b7224 */ /* 0x000fc600078e000d */
[----:B------:R-:W-:Y:S01]  /*4f00*/  IADD3.X R27, PT, PT, R19, R15, RZ, P1, P2 ;  /* 0x0000000f131b7210 */ /* 0x000fe20000fe44ff */
[----:B------:R-:W-:-:S04]  /*4f10*/  IMAD.MOV.U32 R8, RZ, RZ, R28 ;  /* 0x000000ffff087224 */ /* 0x000fc800078e001c */
        /* <DEDUP_REMOVED lines=16> */
.L_x_1362:
[----:B------:R-:W-:Y:S05]  /*5020*/  BSYNC.RECONVERGENT B2 ;  /* 0x0000000000027941 */ /* 0x000fea0003800200 */
.L_x_1361:
[----:B------:R-:W-:Y:S01]  /*5030*/  DSETP.GEU.AND P0, PT, R10, R6, PT ;  /* 0x000000060a00722a */ /* 0x000fe20003f0e000 */
        /* <DEDUP_REMOVED lines=23> */
.L_x_1364:
[----:B------:R-:W-:Y:S05]  /*51b0*/  BSYNC.RECONVERGENT B2 ;  /* 0x0000000000027941 */ /* 0x000fea0003800200 */
.L_x_1363:
        /* <DEDUP_REMOVED lines=10> */
[----:B------:R-:W-:Y:S01]  /*5260*/  MOV R7, R2 ;  /* 0x0000000200077202 */ /* 0x000fe20000000f00 */
[----:B------:R-:W-:Y:S02]  /*5270*/  IMAD.MOV.U32 R8, RZ, RZ, R9 ;  /* 0x000000ffff087224 */ /* 0x000fe400078e0009 */
[----:B------:R-:W-:Y:S02]  /*5280*/  IMAD.MOV.U32 R10, RZ, RZ, R4 ;  /* 0x000000ffff0a7224 */ /* 0x000fe400078e0004 */
        /* <DEDUP_REMOVED lines=10> */
.L_x_1366:
[----:B------:R-:W-:Y:S05]  /*5330*/  BSYNC.RECONVERGENT B2 ;  /* 0x0000000000027941 */ /* 0x000fea0003800200 */
.L_x_1365:
[C---:B------:R-:W-:Y:S02]  /*5340*/  VIADD R5, R21.reuse, 0x200 ;  /* 0x0000020015057836 */ /* 0x040fe40000000000 */
[----:B------:R-:W-:-:S03]  /*5350*/  VIADD R21, R21, 0x400 ;  /* 0x0000040015157836 */ /* 0x000fc60000000000 */
[----:B------:R-:W-:-:S13]  /*5360*/  ISETP.GE.AND P0, PT, R5, R20, PT ;  /* 0x000000140500720c */ /* 0x000fda0003f06270 */
[----:B------:R-:W-:Y:S05]  /*5370*/  @!P0 BRA `(.L_x_1367) ;  /* 0xfffffff800448947 */ /* 0x000fea000383ffff */
.L_x_1353:
[----:B------:R-:W-:Y:S05]  /*5380*/  BSYNC.RECONVERGENT B1 ;  /* 0x0000000000017941 */ /* 0x000fea0003800200 */
.L_x_1346:
        /* <DEDUP_REMOVED lines=32> */
.L_x_1369:
[----:B------:R-:W-:Y:S05]  /*5590*/  BSYNC.RECONVERGENT B1 ;  /* 0x0000000000017941 */ /* 0x000fea0003800200 */
.L_x_1368:
        /* <DEDUP_REMOVED lines=31> */
.L_x_1371:
[----:B------:R-:W-:Y:S05]  /*5790*/  BSYNC.RECONVERGENT B1 ;  /* 0x0000000000017941 */ /* 0x000fea0003800200 */
.L_x_1370:
        /* <DEDUP_REMOVED lines=31> */
.L_x_1373:
[----:B------:R-:W-:Y:S05]  /*5990*/  BSYNC.RECONVERGENT B1 ;  /* 0x0000000000017941 */ /* 0x000fea0003800200 */
.L_x_1372:
[----:B------:R-:W-:Y:S01]  /*59a0*/  ISETP.GT.AND P0, PT, R2, 0x17, PT ;  /* 0x000000170200780c */ /* 0x000fe20003f04270 */
[----:B-1----:R1:W1:Y:S01]  /*59b0*/  SHFL.DOWN PT, R6, R4, 0x8, 0x1f ;  /* 0x09001f0004067f89 */ /* 0x00226200000e0000 */
[----:B------:R-:W-:Y:S01]  /*59c0*/  BSSY.RECONVERGENT B1, `(.L_x_1374) ;  /* 0x000001d000017945 */ /* 0x000fe20003800200 */
[----:B--2---:R-:W-:Y:S02]  /*59d0*/  IMAD.MOV.U32 R12, RZ, RZ, R10 ;  /* 0x000000ffff0c7224 */ /* 0x004fe400078e000a */
[----:B------:R2:W1:Y:S01]  /*59e0*/  SHFL.DOWN PT, R7, R5, 0x8, 0x1f ;  /* 0x09001f0005077f89 */ /* 0x00046200000e0000 */
[----:B------:R-:W-:Y:S02]  /*59f0*/  IMAD.MOV.U32 R13, RZ, RZ, R11 ;  /* 0x000000ffff0d7224 */ /* 0x000fe400078e000b */
[----:B------:R-:W-:Y:S01]  /*5a00*/  IMAD.MOV.U32 R8, RZ, RZ, R4 ;  /* 0x000000ffff087224 */ /* 0x000fe200078e0004 */
[----:B0-----:R2:W0:Y:S01]  /*5a10*/  SHFL.DOWN PT, R15, R10, 0x8, 0x1f ;  /* 0x09001f000a0f7f89 */ /* 0x00142200000e0000 */
[----:B----4-:R-:W-:-:S03]  /*5a20*/  IMAD.MOV.U32 R9, RZ, RZ, R5 ;  /* 0x000000ffff097224 */ /* 0x010fc600078e0005 */
[----:B---3--:R2:W3:Y:S01]  /*5a30*/  SHFL.DOWN PT, R14, R11, 0x8, 0x1f ;  /* 0x09001f000b0e7f89 */ /* 0x0084e200000e0000 */
[----:B------:R-:W-:Y:S05]  /*5a40*/  @P0 BRA `(.L_x_1375) ;  /* 0x0000000000500947 */ /* 0x000fea0003800000 */
[----:B-1----:R-:W-:Y:S01]  /*5a50*/  DSETP.GEU.AND P0, PT, R4, R6, PT ;  /* 0x000000060400722a */ /* 0x002fe20003f0e000 */
        /* <DEDUP_REMOVED lines=19> */
.L_x_1375:
[----:B------:R-:W-:Y:S05]  /*5b90*/  BSYNC.RECONVERGENT B1 ;  /* 0x0000000000017941 */ /* 0x000fea0003800200 */
.L_x_1374:
[----:B------:R-:W-:Y:S01]  /*5ba0*/  ISETP.GT.AND P0, PT, R2, 0xf, PT ;  /* 0x0000000f0200780c */ /* 0x000fe20003f04270 */
[----:B--2---:R2:W4:Y:S01]  /*5bb0*/  SHFL.DOWN PT, R10, R8, 0x10, 0x1f ;  /* 0x0a001f00080a7f89 */ /* 0x00452200000e0000 */
[----:B------:R-:W-:Y:S01]  /*5bc0*/  BSSY.RECONVERGENT B1, `(.L_x_1376) ;  /* 0x000001d000017945 */ /* 0x000fe20003800200 */
[----:B-1----:R-:W-:Y:S02]  /*5bd0*/  IMAD.MOV.U32 R4, RZ, RZ, R12 ;  /* 0x000000ffff047224 */ /* 0x002fe400078e000c */
[----:B------:R2:W1:Y:S01]  /*5be0*/  SHFL.DOWN PT, R11, R9, 0x10, 0x1f ;  /* 0x0a001f00090b7f89 */ /* 0x00046200000e0000 */
[----:B------:R-:W-:Y:S02]  /*5bf0*/  IMAD.MOV.U32 R5, RZ, RZ, R13 ;  /* 0x000000ffff057224 */ /* 0x000fe400078e000d */
[----:B------:R-:W-:Y:S01]  /*5c00*/  IMAD.MOV.U32 R6, RZ, RZ, R8 ;  /* 0x000000ffff067224 */ /* 0x000fe200078e0008 */
[----:B0-----:R2:W0:Y:S01]  /*5c10*/  SHFL.DOWN PT, R15, R12, 0x10, 0x1f ;  /* 0x0a001f000c0f7f89 */ /* 0x00142200000e0000 */
[----:B------:R-:W-:-:S03]  /*5c20*/  IMAD.MOV.U32 R7, RZ, RZ, R9 ;  /* 0x000000ffff077224 */ /* 0x000fc600078e0009 */
[----:B---3--:R2:W3:Y:S01]  /*5c30*/  SHFL.DOWN PT, R14, R13, 0x10, 0x1f ;  /* 0x0a001f000d0e7f89 */ /* 0x0084e200000e0000 */
        /* <DEDUP_REMOVED lines=8> */
[----:B------:R-:W-:Y:S01]  /*5cc0*/  MOV R4, R12 ;  /* 0x0000000c00047202 */ /* 0x000fe20000000f00 */
[----:B------:R-:W-:Y:S02]  /*5cd0*/  IMAD.MOV.U32 R5, RZ, RZ, R13 ;  /* 0x000000ffff057224 */ /* 0x000fe400078e000d */
[----:B------:R-:W-:Y:S02]  /*5ce0*/  IMAD.MOV.U32 R6, RZ, RZ, R8 ;  /* 0x000000ffff067224 */ /* 0x000fe400078e0008 */
[----:B------:R-:W-:-:S08]  /*5cf0*/  IMAD.MOV.U32 R7, RZ, RZ, R9 ;  /* 0x000000ffff077224 */ /* 0x000fd000078e0009 */
        /* <DEDUP_REMOVED lines=9> */
.L_x_1377:
[----:B------:R-:W-:Y:S05]  /*5d90*/  BSYNC.RECONVERGENT B1 ;  /* 0x0000000000017941 */ /* 0x000fea0003800200 */
.L_x_1376:
[----:B------:R-:W-:Y:S01]  /*5da0*/  ISETP.NE.AND P0, PT, R2, RZ, PT ;  /* 0x000000ff0200720c */ /* 0x000fe20003f05270 */
[----:B------:R-:W-:-:S12]  /*5db0*/  BSSY.RECONVERGENT B1, `(.L_x_1378) ;  /* 0x000000a000017945 */ /* 0x000fd80003800200 */
[----:B------:R-:W-:Y:S05]  /*5dc0*/  @P0 BRA `(.L_x_1379) ;  /* 0x0000000000200947 */ /* 0x000fea0003800000 */
[----:B--2---:R-:W2:Y:S01]  /*5dd0*/  S2R R9, SR_CgaCtaId ;  /* 0x0000000000097919 */ /* 0x004ea20000008800 */
[----:B------:R-:W-:Y:S02]  /*5de0*/  MOV R8, 0x400 ;  /* 0x0000040000087802 */ /* 0x000fe40000000f00 */
[----:B------:R-:W-:-:S04]  /*5df0*/  SHF.R.U32.HI R2, RZ, 0x1, R3 ;  /* 0x00000001ff027819 */ /* 0x000fc80000011603 */
[----:B------:R-:W-:Y:S02]  /*5e00*/  LOP3.LUT R2, R2, 0x1f0, RZ, 0xc0, !PT ;  /* 0x000001f002027812 */ /* 0x000fe400078ec0ff */
[----:B--2---:R-:W-:-:S05]  /*5e10*/  LEA R9, R9, R8, 0x18 ;  /* 0x0000000809097211 */ /* 0x004fca00078ec0ff */
[----:B------:R-:W-:-:S05]  /*5e20*/  IMAD.IADD R9, R2, 0x1, R9 ;  /* 0x0000000102097824 */ /* 0x000fca00078e0209 */
[----:B------:R2:W-:Y:S04]  /*5e30*/  STS.64 [R9+0x10], R4 ;  /* 0x0000100409007388 */ /* 0x0005e80000000a00 */
[----:B------:R2:W-:Y:S02]  /*5e40*/  STS.64 [R9+0x8], R6 ;  /* 0x0000080609007388 */ /* 0x0005e40000000a00 */
.L_x_1379:
[----:B------:R-:W-:Y:S05]  /*5e50*/  BSYNC.RECONVERGENT B1 ;  /* 0x0000000000017941 */ /* 0x000fea0003800200 */
.L_x_1378:
[----:B------:R-:W-:Y:S01]  /*5e60*/  BAR.SYNC.DEFER_BLOCKING 0x0 ;  /* 0x0000000000007b1d */ /* 0x000fe20000010000 */
[----:B------:R-:W-:-:S13]  /*5e70*/  ISETP.NE.AND P1, PT, R3, RZ, PT ;  /* 0x000000ff0300720c */ /* 0x000fda0003f25270 */
[----:B------:R-:W-:Y:S05]  /*5e80*/  @P1 BRA `(.L_x_1307) ;  /* 0x00000008008c1947 */ /* 0x000fea0003800000 */
[----:B------:R-:W5:Y:S01]  /*5e90*/  S2R R3, SR_CgaCtaId ;  /* 0x0000000000037919 */ /* 0x000f620000008800 */
[----:B------:R-:W-:Y:S01]  /*5ea0*/  MOV R20, 0x400 ;  /* 0x0000040000147802 */ /* 0x000fe20000000f00 */
[----:B------:R-:W-:Y:S03]  /*5eb0*/  BSSY.RECONVERGENT B1, `(.L_x_1380) ;  /* 0x000001a000017945 */ /* 0x000fe60003800200 */
[----:B-----5:R-:W-:-:S05]  /*5ec0*/  LEA R20, R3, R20, 0x18 ;  /* 0x0000001403147211 */ /* 0x020fca00078ec0ff */
[----:B------:R-:W5:Y:S04]  /*5ed0*/  LDS.64 R16, [R20+0x18] ;  /* 0x0000180014107984 */ /* 0x000f680000000a00 */
[----:B-12-4-:R-:W1:Y:S04]  /*5ee0*/  LDS.128 R8, [R20+0x20] ;  /* 0x0000200014087984 */ /* 0x016e680000000c00 */
[----:B------:R2:W4:Y:S04]  /*5ef0*/  LDS.64 R2, [R20+0x80] ;  /* 0x0000800014027984 */ /* 0x0005280000000a00 */
[----:B0--3--:R2:W0:Y:S01]  /*5f00*/  LDS.128 R12, [R20+0x30] ;  /* 0x00003000140c7984 */ /* 0x0094220000000c00 */
[----:B-----5:R-:W-:Y:S01]  /*5f10*/  DSETP.GEU.AND P0, PT, R6, R16, PT ;  /* 0x000000100600722a */ /* 0x020fe20003f0e000 */
[----:B------:R-:W-:-:S02]  /*5f20*/  IMAD.MOV.U32 R22, RZ, RZ, R16 ;  /* 0x000000ffff167224 */ /* 0x000fc400078e0010 */
[----:B------:R-:W-:Y:S02]  /*5f30*/  IMAD.MOV.U32 R23, RZ, RZ, R17 ;  /* 0x000000ffff177224 */ /* 0x000fe400078e0011 */
[----:B-1----:R-:W-:Y:S02]  /*5f40*/  IMAD.MOV.U32 R25, RZ, RZ, R8 ;  /* 0x000000ffff197224 */ /* 0x002fe400078e0008 */
[----:B------:R-:W-:-:S07]  /*5f50*/  IMAD.MOV.U32 R21, RZ, RZ, R9 ;  /* 0x000000ffff157224 */ /* 0x000fce00078e0009 */
[----:B0-2-4-:R-:W-:Y:S05]  /*5f60*/  @!P0 BRA `(.L_x_1381) ;  /* 0x0000000000388947 */ /* 0x015fea0003800000 */
        /* <DEDUP_REMOVED lines=14> */
.L_x_1381:
[----:B------:R-:W-:Y:S05]  /*6050*/  BSYNC.RECONVERGENT B1 ;  /* 0x0000000000017941 */ /* 0x000fea0003800200 */
.L_x_1380:
        /* <DEDUP_REMOVED lines=23> */
.L_x_1383:
[----:B------:R-:W-:Y:S05]  /*61d0*/  BSYNC.RECONVERGENT B1 ;  /* 0x0000000000017941 */ /* 0x000fea0003800200 */
.L_x_1382:
        /* <DEDUP_REMOVED lines=21> */
.L_x_1385:
[----:B------:R-:W-:Y:S05]  /*6330*/  BSYNC.RECONVERGENT B1 ;  /* 0x0000000000017941 */ /* 0x000fea0003800200 */
.L_x_1384:
        /* <DEDUP_REMOVED lines=23> */
.L_x_1387:
[----:B------:R-:W-:Y:S05]  /*64b0*/  BSYNC.RECONVERGENT B1 ;  /* 0x0000000000017941 */ /* 0x000fea0003800200 */
.L_x_1386:
        /* <DEDUP_REMOVED lines=21> */
.L_x_1389:
[----:B------:R-:W-:Y:S05]  /*6610*/  BSYNC.RECONVERGENT B1 ;  /* 0x0000000000017941 */ /* 0x000fea0003800200 */
.L_x_1388:
        /* <DEDUP_REMOVED lines=21> */
.L_x_1391:
[----:B------:R-:W-:Y:S05]  /*6770*/  BSYNC.RECONVERGENT B1 ;  /* 0x0000000000017941 */ /* 0x000fea0003800200 */
.L_x_1390:
        /* <DEDUP_REMOVED lines=20> */
.L_x_1307:
[----:B------:R-:W-:Y:S05]  /*68c0*/  BSYNC.RECONVERGENT B0 ;  /* 0x0000000000007941 */ /* 0x000fea0003800200 */
.L_x_1274:
[----:B------:R-:W-:Y:S05]  /*68d0*/  @P1 EXIT ;  /* 0x000000000000194d */ /* 0x000fea0003800000 */
[----:B01--4-:R-:W0:Y:S02]  /*68e0*/  LDC.64 R2, c[0x0][0x390] ;  /* 0x0000e400ff027b82 */ /* 0x013e240000000a00 */
[----:B0-----:R-:W-:-:S05]  /*68f0*/  IMAD.WIDE.U32 R2, R0, 0x10, R2 ;  /* 0x0000001000027825 */ /* 0x001fca00078e0002 */
[----:B------:R-:W-:Y:S04]  /*6900*/  STG.E.64 desc[UR10][R2.64], R6 ;  /* 0x0000000602007986 */ /* 0x000fe8000c101b0a */
[----:B------:R-:W-:Y:S01]  /*6910*/  STG.E.64 desc[UR10][R2.64+0x8], R4 ;  /* 0x0000080402007986 */ /* 0x000fe2000c101b0a */
[----:B------:R-:W-:Y:S05]  /*6920*/  EXIT ;  /* 0x000000000000794d */ /* 0x000fea0003800000 */
.L_x_1392:
        /* <DEDUP_REMOVED lines=13> */
.L_x_1965:


//--------------------- .text._ZN6thrust24THRUST_300001_SM_1000_NS8cuda_cub4core6detail13_kernel_agentINS1_8__reduce11ReduceAgentINS0_12zip_iteratorIN4cuda3std3__45tupleIJNS0_6detail15normal_iteratorINS0_10device_ptrIdEEEENS0_17counting_iteratorIlNS0_11use_defaultESI_SI_EEEEEEEPNSB_IJdlEEESM_lNS1_9__extrema9arg_max_fIdlNSA_4lessIdEEEEEEJSL_SN_lSS_EEEvDpT0_ --------------------------
	.section	.text._ZN6thrust24THRUST_300001_SM_1000_NS8cuda_cub4core6detail13_kernel_agentINS1_8__reduce11ReduceAgentINS0_12zip_iteratorIN4cuda3std3__45tupleIJNS0_6detail15normal_iteratorINS0_10device_ptrIdEEEENS0_17counting_iteratorIlNS0_11use_defaultESI_SI_EEEEEEEPNSB_IJdlEEESM_lNS1_9__extrema9arg_max_fIdlNSA_4lessIdEEEEEEJSL_SN_lSS_EEEvDpT0_,"ax",@progbits
	.align	128
        .global         _ZN6thrust24THRUST_300001_SM_1000_NS8cuda_cub4core6detail13_kernel_agentINS1_8__reduce11ReduceAgentINS0_12zip_iteratorIN4cuda3std3__45tupleIJNS0_6detail15normal_iteratorINS0_10device_ptrIdEEEENS0_17counting_iteratorIlNS0_11use_defaultESI_SI_EEEEEEEPNSB_IJdlEEESM_lNS1_9__extrema9arg_max_fIdlNSA_4lessIdEEEEEEJSL_SN_lSS_EEEvDpT0_
        .type           _ZN6thrust24THRUST_300001_SM_1000_NS8cuda_cub4core6detail13_kernel_agentINS1_8__reduce11ReduceAgentINS0_12zip_iteratorIN4cuda3std3__45tupleIJNS0_6detail15normal_iteratorINS0_10device_ptrIdEEEENS0_17counting_iteratorIlNS0_11use_defaultESI_SI_EEEEEEEPNSB_IJdlEEESM_lNS1_9__extrema9arg_max_fIdlNSA_4lessIdEEEEEEJSL_SN_lSS_EEEvDpT0_,@function
        .size           _ZN6thrust24THRUST_300001_SM_1000_NS8cuda_cub4core6detail13_kernel_agentINS1_8__reduce11ReduceAgentINS0_12zip_iteratorIN4cuda3std3__45tupleIJNS0_6detail15normal_iteratorINS0_10device_ptrIdEEEENS0_17counting_iteratorIlNS0_11use_defaultESI_SI_EEEEEEEPNSB_IJdlEEESM_lNS1_9__extrema9arg_max_fIdlNSA_4lessIdEEEEEEJSL_SN_lSS_EEEvDpT0_,(.L_x_1966 - _ZN6thrust24THRUST_300001_SM_1000_NS8cuda_cub4core6detail13_kernel_agentINS1_8__reduce11ReduceAgentINS0_12zip_iteratorIN4cuda3std3__45tupleIJNS0_6detail15normal_iteratorINS0_10device_ptrIdEEEENS0_17counting_iteratorIlNS0_11use_defaultESI_SI_EEEEEEEPNSB_IJdlEEESM_lNS1_9__extrema9arg_max_fIdlNSA_4lessIdEEEEEEJSL_SN_lSS_EEEvDpT0_)
        .other          _ZN6thrust24THRUST_300001_SM_1000_NS8cuda_cub4core6detail13_kernel_agentINS1_8__reduce11ReduceAgentINS0_12zip_iteratorIN4cuda3std3__45tupleIJNS0_6detail15normal_iteratorINS0_10device_ptrIdEEEENS0_17counting_iteratorIlNS0_11use_defaultESI_SI_EEEEEEEPNSB_IJdlEEESM_lNS1_9__extrema9arg_max_fIdlNSA_4lessIdEEEEEEJSL_SN_lSS_EEEvDpT0_,@"STO_CUDA_ENTRY STV_DEFAULT"
_ZN6thrust24THRUST_300001_SM_1000_NS8cuda_cub4core6detail13_kernel_agentINS1_8__reduce11ReduceAgentINS0_12zip_iteratorIN4cuda3std3__45tupleIJNS0_6detail15normal_iteratorINS0_10device_ptrIdEEEENS0_17counting_iteratorIlNS0_11use_defaultESI_SI_EEEEEEEPNSB_IJdlEEESM_lNS1_9__extrema9arg_max_fIdlNSA_4lessIdEEEEEEJSL_SN_lSS_EEEvDpT0_:
.text._ZN6thrust24THRUST_300001_SM_1000_NS8cuda_cub4core6detail13_kernel_agentINS1_8__reduce11ReduceAgentINS0_12zip_iteratorIN4cuda3std3__45tupleIJNS0_6detail15normal_iteratorINS0_10device_ptrIdEEEENS0_17counting_iteratorIlNS0_11use_defaultESI_SI_EEEEEEEPNSB_IJdlEEESM_lNS1_9__extrema9arg_max_fIdlNSA_4lessIdEEEEEEJSL_SN_lSS_EEEvDpT0_:
        /* <DEDUP_REMOVED lines=25> */
.L_x_1396:
[----:B0-----:R-:W-:Y:S05]  /*0190*/  BSYNC.RECONVERGENT B1 ;  /* 0x0000000000017941 */ /* 0x001fea0003800200 */
.L_x_1395:
        /* <DEDUP_REMOVED lines=19> */
.L_x_1403:
        /* <DEDUP_REMOVED lines=31> */
.L_x_1402:
[----:B------:R-:W-:Y:S05]  /*04c0*/  BSYNC.RECONVERGENT B3 ;  /* 0x0000000000037941 */ /* 0x000fea0003800200 */
.L_x_1401:
[----:B------:R-:W-:Y:S01]  /*04d0*/  IADD3 R14, P0, PT, R14, 0x100, RZ ;  /* 0x000001000e0e7810 */ /* 0x000fe20007f1e0ff */
[----:B------:R-:W-:Y:S02]  /*04e0*/  VIADD R10, R10, 0x100 ;  /* 0x000001000a0a7836 */ /* 0x000fe40000000000 */
[----:B------:R-:W-:Y:S02]  /*04f0*/  IMAD.X R13, RZ, RZ, R13, P3 ;  /* 0x000000ffff0d7224 */ /* 0x000fe400018e060d */
[----:B------:R-:W-:Y:S01]  /*0500*/  IMAD.X R15, RZ, RZ, R15, P0 ;  /* 0x000000ffff0f7224 */ /* 0x000fe200000e060f */
[----:B------:R-:W-:Y:S07]  /*0510*/  @P2 BRA `(.L_x_1403) ;  /* 0xfffffffc006c2947 */ /* 0x000fee000383ffff */
.L_x_1400:
[----:B------:R-:W-:Y:S05]  /*0520*/  BSYNC.RECONVERGENT B2 ;  /* 0x0000000000027941 */ /* 0x000fea0003800200 */
.L_x_1399:
[----:B------:R-:W-:-:S13]  /*0530*/  ISETP.GE.U32.AND P0, PT, R16, 0x300, PT ;  /* 0x000003001000780c */ /* 0x000fda0003f06070 */
[----:B------:R-:W-:Y:S05]  /*0540*/  @!P0 BRA `(.L_x_1398) ;  /* 0x0000000400bc8947 */ /* 0x000fea0003800000 */
[----:B------:R-:W0:Y:S01]  /*0550*/  LDC.64 R4, c[0x0][0x380] ;  /* 0x0000e000ff047b82 */ /* 0x000e220000000a00 */
[----:B------:R-:W-:-:S07]  /*0560*/  VIADD R20, R10, 0x200 ;  /* 0x000002000a147836 */ /* 0x000fce0000000000 */
[----:B------:R-:W1:Y:S02]  /*0570*/  LDC.64 R6, c[0x0][0x388] ;  /* 0x0000e200ff067b82 */ /* 0x000e640000000a00 */
.L_x_1412:
        /* <DEDUP_REMOVED lines=8> */
[----:B------:R-:W-:-:S02]  /*0600*/  VIADD R23, R20, 0xffffff00 ;  /* 0xffffff0014177836 */ /* 0x000fc40000000000 */
[----:B------:R-:W-:Y:S01]  /*0610*/  LEA.HI.X.SX32 R27, R17, R7, 0x1, P1 ;  /* 0x00000007111b7211 */ /* 0x000fe200008f0eff */
[----:B------:R-:W-:-:S04]  /*0620*/  IMAD.MOV.U32 R22, RZ, RZ, R26 ;  /* 0x000000ffff167224 */ /* 0x000fc800078e001a */
        /* <DEDUP_REMOVED lines=19> */
.L_x_1405:
[----:B------:R-:W-:Y:S05]  /*0760*/  BSYNC.RECONVERGENT B2 ;  /* 0x0000000000027941 */ /* 0x000fea0003800200 */
.L_x_1404:
[----:B-----5:R-:W-:Y:S01]  /*0770*/  DSETP.GEU.AND P0, PT, R16, R14, PT ;  /* 0x0000000e1000722a */ /* 0x020fe20003f0e000 */
[C---:B------:R-:W-:Y:S01]  /*0780*/  IADD3 R19, P1, PT, R23.reuse, R6, RZ ;  /* 0x0000000617137210 */ /* 0x040fe20007f3e0ff */
[----:B------:R-:W-:Y:S01]  /*0790*/  BSSY.RECONVERGENT B2, `(.L_x_1406) ;  /* 0x0000015000027945 */ /* 0x000fe20003800200 */
[----:B------:R-:W-:Y:S02]  /*07a0*/  IMAD.MOV.U32 R2, RZ, RZ, R14 ;  /* 0x000000ffff027224 */ /* 0x000fe400078e000e */
[----:B------:R-:W-:Y:S01]  /*07b0*/  LEA.HI.X.SX32 R18, R23, R7, 0x1, P1 ;  /* 0x0000000717127211 */ /* 0x000fe200008f0eff */
        /* <DEDUP_REMOVED lines=18> */
.L_x_1407:
[----:B------:R-:W-:Y:S05]  /*08e0*/  BSYNC.RECONVERGENT B2 ;  /* 0x0000000000027941 */ /* 0x000fea0003800200 */
.L_x_1406:
[----:B------:R-:W-:Y:S01]  /*08f0*/  DSETP.GEU.AND P0, PT, R2, R12, PT ;  /* 0x0000000c0200722a */ /* 0x000fe20003f0e000 */
[CC--:B------:R-:W-:Y:S01]  /*0900*/  IADD3 R22, P1, PT, R20.reuse, R6.reuse, RZ ;  /* 0x0000000614167210 */ /* 0x0c0fe20007f3e0ff */
[C---:B------:R-:W-:Y:S01]  /*0910*/  VIADD R16, R20.reuse, 0x100 ;  /* 0x0000010014107836 */ /* 0x040fe20000000000 */
[----:B------:R-:W-:Y:S01]  /*0920*/  BSSY.RECONVERGENT B2, `(.L_x_1408) ;  /* 0x0000016000027945 */ /* 0x000fe20003800200 */
[----:B------:R-:W-:Y:S01]  /*0930*/  IMAD.MOV.U32 R14, RZ, RZ, R12 ;  /* 0x000000ffff0e7224 */ /* 0x000fe200078e000c */
[----:B------:R-:W-:Y:S01]  /*0940*/  LEA.HI.X.SX32 R19, R20, R7, 0x1, P1 ;  /* 0x0000000714137211 */ /* 0x000fe200008f0eff */
[----:B------:R-:W-:Y:S01]  /*0950*/  IMAD.MOV.U32 R17, RZ, RZ, R22 ;  /* 0x000000ffff117224 */ /* 0x000fe200078e0016 */
[----:B------:R-:W-:Y:S01]  /*0960*/  IADD3 R24, P2, PT, R16, R6, RZ ;  /* 0x0000000610187210 */ /* 0x000fe20007f5e0ff */
[----:B------:R-:W-:Y:S02]  /*0970*/  IMAD.MOV.U32 R15, RZ, RZ, R13 ;  /* 0x000000ffff0f7224 */ /* 0x000fe400078e000d */
[----:B------:R-:W-:-:S04]  /*0980*/  IMAD.MOV.U32 R18, RZ, RZ, R19 ;  /* 0x000000ffff127224 */ /* 0x000fc800078e0013 */
[----:B------:R-:W-:Y:S06]  /*0990*/  @!P0 BRA `(.L_x_1409) ;  /* 0x0000000000388947 */ /* 0x000fec0003800000 */
        /* <DEDUP_REMOVED lines=14> */
.L_x_1409:
[----:B------:R-:W-:Y:S05]  /*0a80*/  BSYNC.RECONVERGENT B2 ;  /* 0x0000000000027941 */ /* 0x000fea0003800200 */
.L_x_1408:
[----:B------:R-:W-:Y:S01]  /*0a90*/  DSETP.GEU.AND P0, PT, R14, R10, PT ;  /* 0x0000000a0e00722a */ /* 0x000fe20003f0e000 */
[----:B------:R-:W-:Y:S01]  /*0aa0*/  LEA.HI.X.SX32 R13, R16, R7, 0x1, P2 ;  /* 0x00000007100d7211 */ /* 0x000fe200010f0eff */
[----:B------:R-:W-:Y:S01]  /*0ab0*/  BSSY.RECONVERGENT B2, `(.L_x_1410) ;  /* 0x0000014000027945 */ /* 0x000fe20003800200 */
        /* <DEDUP_REMOVED lines=19> */
.L_x_1411:
[----:B------:R-:W-:Y:S05]  /*0bf0*/  BSYNC.RECONVERGENT B2 ;  /* 0x0000000000027941 */ /* 0x000fea0003800200 */
.L_x_1410:
[C---:B------:R-:W-:Y:S02]  /*0c00*/  VIADD R10, R20.reuse, 0x200 ;  /* 0x00000200140a7836 */ /* 0x040fe40000000000 */
[----:B------:R-:W-:-:S03]  /*0c10*/  VIADD R20, R20, 0x400 ;  /* 0x0000040014147836 */ /* 0x000fc60000000000 */
[----:B------:R-:W-:-:S13]  /*0c20*/  ISETP.GE.AND P0, PT, R10, UR5, PT ;  /* 0x000000050a007c0c */ /* 0x000fda000bf06270 */
[----:B------:R-:W-:Y:S05]  /*0c30*/  @!P0 BRA `(.L_x_1412) ;  /* 0xfffffff800508947 */ /* 0x000fea000383ffff */
.L_x_1398:
[----:B------:R-:W-:Y:S05]  /*0c40*/  BSYNC.RECONVERGENT B1 ;  /* 0x0000000000017941 */ /* 0x000fea0003800200 */
.L_x_1397:
[----:B------:R-:W0:Y:S02]  /*0c50*/  LDCU UR6, c[0x0][0x398] ;  /* 0x00007300ff0677ac */ /* 0x000e240008000800 */
[----:B0-----:R-:W-:-:S09]  /*0c60*/  UISETP.GE.AND UP0, UPT, UR6, 0x100, UPT ;  /* 0x000001000600788c */ /* 0x001fd2000bf06270 */
[----:B------:R-:W-:Y:S05]  /*0c70*/  BRA.U !UP0, `(.L_x_1413) ;  /* 0x0000001508507547 */ /* 0x000fea000b800000 */
        /* <DEDUP_REMOVED lines=32> */
.L_x_1415:
[----:B------:R-:W-:Y:S05]  /*0e80*/  BSYNC.RECONVERGENT B1 ;  /* 0x0000000000017941 */ /* 0x000fea0003800200 */
.L_x_1414:
        /* <DEDUP_REMOVED lines=12> */
[----:B---3--:R-:W-:Y:S01]  /*0f50*/  MOV R8, R14 ;  /* 0x0000000e00087202 */ /* 0x008fe20000000f00 */
[----:B----4-:R-:W-:Y:S02]  /*0f60*/  IMAD.MOV.U32 R9, RZ, RZ, R13 ;  /* 0x000000ffff097224 */ /* 0x010fe400078e000d */
[----:B------:R-:W-:Y:S02]  /*0f70*/  IMAD.MOV.U32 R2, RZ, RZ, R6 ;  /* 0x000000ffff027224 */ /* 0x000fe400078e0006 */
[----:B------:R-:W-:-:S08]  /*0f80*/  IMAD.MOV.U32 R3, RZ, RZ, R7 ;  /* 0x000000ffff037224 */ /* 0x000fd000078e0007 */
        /* <DEDUP_REMOVED lines=15> */
.L_x_1417:
[----:B------:R-:W-:Y:S05]  /*1080*/  BSYNC.RECONVERGENT B1 ;  /* 0x0000000000017941 */ /* 0x000fea0003800200 */
.L_x_1416:
        /* <DEDUP_REMOVED lines=31> */
.L_x_1419:
[----:B------:R-:W-:Y:S05]  /*1280*/  BSYNC.RECONVERGENT B1 ;  /* 0x0000000000017941 */ /* 0x000fea0003800200 */
.L_x_1418:
        /* <DEDUP_REMOVED lines=31> */
.L_x_1421:
[----:B------:R-:W-:Y:S05]  /*1480*/  BSYNC.RECONVERGENT B1 ;  /* 0x0000000000017941 */ /* 0x000fea0003800200 */
.L_x_1420:
        /* <DEDUP_REMOVED lines=12> */
[----:B--2---:R-:W-:Y:S01]  /*1550*/  IMAD.MOV.U32 R14, RZ, RZ, R7 ;  /* 0x000000ffff0e7224 */ /* 0x004fe200078e0007 */
[----:B------:R-:W-:Y:S01]  /*1560*/  MOV R13, R5 ;  /* 0x00000005000d7202 */ /* 0x000fe20000000f00 */
[----:B----4-:R-:W-:Y:S02]  /*1570*/  IMAD.MOV.U32 R15, RZ, RZ, R6 ;  /* 0x000000ffff0f7224 */ /* 0x010fe400078e0006 */
        /* <DEDUP_REMOVED lines=16> */
.L_x_1423:
[----:B------:R-:W-:Y:S05]  /*1680*/  BSYNC.RECONVERGENT B1 ;  /* 0x0000000000017941 */ /* 0x000fea0003800200 */
.L_x_1422:
        /* <DEDUP_REMOVED lines=11> */
.L_x_1425:
[----:B------:R-:W-:Y:S05]  /*1740*/  BSYNC.RECONVERGENT B1 ;  /* 0x0000000000017941 */ /* 0x000fea0003800200 */
.L_x_1424:
        /* <DEDUP_REMOVED lines=8> */
[----:B-1234-:R-:W1:Y:S04]  /*17d0*/  LDS.128 R4, [R0+0x20] ;  /* 0x0000200000047984 */ /* 0x01ee680000000c00 */
[----:B------:R2:W3:Y:S04]  /*17e0*/  LDS.64 R2, [R0+0x80] ;  /* 0x0000800000027984 */ /* 0x0004e80000000a00 */
[----:B------:R2:W4:Y:S01]  /*17f0*/  LDS.128 R8, [R0+0x30] ;  /* 0x0000300000087984 */ /* 0x0005220000000c00 */
        /* <DEDUP_REMOVED lines=20> */
.L_x_1428:
[----:B------:R-:W-:Y:S05]  /*1940*/  BSYNC.RECONVERGENT B1 ;  /* 0x0000000000017941 */ /* 0x000fea0003800200 */
.L_x_1427:
        /* <DEDUP_REMOVED lines=23> */
.L_x_1430:
[----:B------:R-:W-:Y:S05]  /*1ac0*/  BSYNC.RECONVERGENT B1 ;  /* 0x0000000000017941 */ /* 0x000fea0003800200 */
.L_x_1429:
        /* <DEDUP_REMOVED lines=21> */
.L_x_1432:
[----:B------:R-:W-:Y:S05]  /*1c20*/  BSYNC.RECONVERGENT B1 ;  /* 0x0000000000017941 */ /* 0x000fea0003800200 */
.L_x_1431:
        /* <DEDUP_REMOVED lines=23> */
.L_x_1434:
[----:B------:R-:W-:Y:S05]  /*1da0*/  BSYNC.RECONVERGENT B1 ;  /* 0x0000000000017941 */ /* 0x000fea0003800200 */
.L_x_1433:
[----:B------:R-:W-:Y:S01]  /*1db0*/  DSETP.GEU.AND P0, PT, R12, R18, PT ;  /* 0x000000120c00722a */ /* 0x000fe20003f0e000 */
[----:B------:R-:W-:Y:S01]  /*1dc0*/  BSSY.RECONVERGENT B1, `(.L_x_1435) ;  /* 0x0000014000017945 */ /* 0x000fe20003800200 */
[----:B------:R-:W-:Y:S01]  /*1dd0*/  IMAD.MOV.U32 R14, RZ, RZ, R18 ;  /* 0x000000ffff0e7224 */ /* 0x000fe200078e0012 */
[----:B------:R-:W-:Y:S01]  /*1de0*/  MOV R15, R19 ;  /* 0x00000013000f7202 */ /* 0x000fe20000000f00 */
[----:B-1----:R-:W-:Y:S02]  /*1df0*/  IMAD.MOV.U32 R21, RZ, RZ, R8 ;  /* 0x000000ffff157224 */ /* 0x002fe400078e0008 */
[----:B------:R-:W-:-:S08]  /*1e00*/  IMAD.MOV.U32 R23, RZ, RZ, R9 ;  /* 0x000000ffff177224 */ /* 0x000fd000078e0009 */
        /* <DEDUP_REMOVED lines=15> */
.L_x_1436:
[----:B------:R-:W-:Y:S05]  /*1f00*/  BSYNC.RECONVERGENT B1 ;  /* 0x0000000000017941 */ /* 0x000fea0003800200 */
.L_x_1435:
        /* <DEDUP_REMOVED lines=21> */
.L_x_1438:
[----:B------:R-:W-:Y:S05]  /*2060*/  BSYNC.RECONVERGENT B1 ;  /* 0x0000000000017941 */ /* 0x000fea0003800200 */
.L_x_1437:
        /* <DEDUP_REMOVED lines=21> */
.L_x_1413:
[----:B------:R-:W0:Y:S01]  /*21c0*/  S2R R4, SR_LANEID ;  /* 0x0000000000047919 */ /* 0x000e220000000000 */
[----:B------:R-:W-:Y:S01]  /*21d0*/  LOP3.LUT R5, R0, 0x3e0, RZ, 0xc0, !PT ;  /* 0x000003e000057812 */ /* 0x000fe200078ec0ff */
[----:B------:R-:W-:Y:S01]  /*21e0*/  BSSY.RECONVERGENT B1, `(.L_x_1439) ;  /* 0x0000024000017945 */ /* 0x000fe20003800200 */
[----:B------:R-:W-:Y:S02]  /*21f0*/  IMAD.MOV.U32 R12, RZ, RZ, R9 ;  /* 0x000000ffff0c7224 */ /* 0x000fe400078e0009 */
[----:B------:R-:W-:Y:S02]  /*2200*/  IMAD.MOV.U32 R14, RZ, RZ, R8 ;  /* 0x000000ffff0e7224 */ /* 0x000fe400078e0008 */
[----:B------:R-:W-:Y:S01]  /*2210*/  VIADD R6, R5, 0x20 ;  /* 0x0000002005067836 */ /* 0x000fe20000000000 */
[----:B------:R-:W-:Y:S01]  /*2220*/  LOP3.LUT R5, RZ, R5, RZ, 0x33, !PT ;  /* 0x00000005ff057212 */ /* 0x000fe200078e33ff */
[----:B-----5:R-:W-:-:S03]  /*2230*/  IMAD.MOV.U32 R7, RZ, RZ, R3 ;  /* 0x000000ffff077224 */ /* 0x020fc600078e0003 */
[----:B------:R-:W-:Y:S01]  /*2240*/  ISETP.GT.AND P0, PT, R6, UR6, PT ;  /* 0x0000000606007c0c */ /* 0x000fe2000bf04270 */
[----:B------:R-:W-:Y:S02]  /*2250*/  VIADD R5, R5, UR6 ;  /* 0x0000000605057c36 */ /* 0x000fe40008000000 */
[----:B------:R-:W-:-:S03]  /*2260*/  IMAD.MOV.U32 R6, RZ, RZ, R2 ;  /* 0x000000ffff067224 */ /* 0x000fc600078e0002 */
[----:B------:R-:W-:-:S05]  /*2270*/  SEL R5, R5, 0x1f, P0 ;  /* 0x0000001f05057807 */ /* 0x000fca0000000000 */
[----:B------:R1:W2:Y:S04]  /*2280*/  SHFL.DOWN PT, R10, R2, 0x1, R5 ;  /* 0x08200000020a7989 */ /* 0x0002a800000e0005 */
[----:B------:R1:W3:Y:S04]  /*2290*/  SHFL.DOWN PT, R11, R3, 0x1, R5 ;  /* 0x08200000030b7989 */ /* 0x0002e800000e0005 */
[----:B------:R1:W4:Y:S01]  /*22a0*/  SHFL.DOWN PT, R16, R9, 0x1, R5 ;  /* 0x0820000009107989 */ /* 0x00032200000e0005 */
[----:B0-----:R-:W-:-:S03]  /*22b0*/  ISETP.GE.AND P0, PT, R4, R5, PT ;  /* 0x000000050400720c */ /* 0x001fc60003f06270 */
[----:B------:R1:W0:Y:S10]  /*22c0*/  SHFL.DOWN PT, R13, R8, 0x1, R5 ;  /* 0x08200000080d7989 */ /* 0x00023400000e0005 */
[----:B-1----:R-:W-:Y:S05]  /*22d0*/  @P0 BRA `(.L_x_1440) ;  /* 0x0000000000500947 */ /* 0x002fea0003800000 */
[----:B--23--:R-:W-:Y:S01]  /*22e0*/  DSETP.GEU.AND P0, PT, R2, R10, PT ;  /* 0x0000000a0200722a */ /* 0x00cfe20003f0e000 */
        /* <DEDUP_REMOVED lines=19> */
.L_x_1440:
[----:B------:R-:W-:Y:S05]  /*2420*/  BSYNC.RECONVERGENT B1 ;  /* 0x0000000000017941 */ /* 0x000fea0003800200 */
.L_x_1439:
[----:B------:R-:W-:Y:S01]  /*2430*/  VIADD R2, R4, 0x2 ;  /* 0x0000000204027836 */ /* 0x000fe20000000000 */
[----:B------:R1:W1:Y:S01]  /*2440*/  SHFL.DOWN PT, R8, R6, 0x2, R5 ;  /* 0x0840000006087989 */ /* 0x00026200000e0005 */
[----:B------:R-:W-:Y:S01]  /*2450*/  BSSY.RECONVERGENT B1, `(.L_x_1441) ;  /* 0x000001e000017945 */ /* 0x000fe20003800200 */
[----:B--2---:R-:W-:Y:S01]  /*2460*/  IMAD.MOV.U32 R10, RZ, RZ, R12 ;  /* 0x000000ffff0a7224 */ /* 0x004fe200078e000c */
[----:B----4-:R-:W-:Y:S01]  /*2470*/  MOV R16, R14 ;  /* 0x0000000e00107202 */ /* 0x010fe20000000f00 */
[----:B------:R2:W4:Y:S01]  /*2480*/  SHFL.DOWN PT, R9, R7, 0x2, R5 ;  /* 0x0840000007097989 */ /* 0x00052200000e0005 */
[----:B------:R-:W-:Y:S01]  /*2490*/  ISETP.GT.AND P0, PT, R2, R5, PT ;  /* 0x000000050200720c */ /* 0x000fe20003f04270 */
[----:B------:R-:W-:Y:S02]  /*24a0*/  IMAD.MOV.U32 R2, RZ, RZ, R6 ;  /* 0x000000ffff027224 */ /* 0x000fe400078e0006 */
[----:B---3--:R2:W3:Y:S01]  /*24b0*/  SHFL.DOWN PT, R11, R12, 0x2, R5 ;  /* 0x084000000c0b7989 */ /* 0x0084e200000e0005 */
[----:B------:R-:W-:-:S03]  /*24c0*/  IMAD.MOV.U32 R3, RZ, RZ, R7 ;  /* 0x000000ffff037224 */ /* 0x000fc600078e0007 */
[----:B0-----:R2:W0:Y:S06]  /*24d0*/  SHFL.DOWN PT, R13, R14, 0x2, R5 ;  /* 0x084000000e0d7989 */ /* 0x00142c00000e0005 */
[----:B------:R-:W-:Y:S05]  /*24e0*/  @P0 BRA `(.L_x_1442) ;  /* 0x0000000000500947 */ /* 0x000fea0003800000 */
[----:B-1--4-:R-:W-:Y:S01]  /*24f0*/  DSETP.GEU.AND P0, PT, R6, R8, PT ;  /* 0x000000080600722a */ /* 0x012fe20003f0e000 */
        /* <DEDUP_REMOVED lines=19> */
.L_x_1442:
[----:B------:R-:W-:Y:S05]  /*2630*/  BSYNC.RECONVERGENT B1 ;  /* 0x0000000000017941 */ /* 0x000fea0003800200 */
.L_x_1441:
[----:B-1----:R-:W-:Y:S01]  /*2640*/  VIADD R6, R4, 0x4 ;  /* 0x0000000404067836 */ /* 0x002fe20000000000 */
[----:B------:R1:W1:Y:S01]  /*2650*/  SHFL.DOWN PT, R8, R2, 0x4, R5 ;  /* 0x0880000002087989 */ /* 0x00026200000e0005 */
[----:B------:R-:W-:Y:S01]  /*2660*/  BSSY.RECONVERGENT B1, `(.L_x_1443) ;  /* 0x000001e000017945 */ /* 0x000fe20003800200 */
[----:B--2---:R-:W-:Y:S02]  /*2670*/  IMAD.MOV.U32 R12, RZ, RZ, R10 ;  /* 0x000000ffff0c7224 */ /* 0x004fe400078e000a */
[----:B------:R-:W-:Y:S01]  /*2680*/  ISETP.GT.AND P0, PT, R6, R5, PT ;  /* 0x000000050600720c */ /* 0x000fe20003f04270 */
[----:B----4-:R2:W4:Y:S01]  /*2690*/  SHFL.DOWN PT, R9, R3, 0x4, R5 ;  /* 0x0880000003097989 */ /* 0x01052200000e0005 */
[----:B------:R-:W-:Y:S02]  /*26a0*/  IMAD.MOV.U32 R14, RZ, RZ, R16 ;  /* 0x000000ffff0e7224 */ /* 0x000fe400078e0010 */
[----:B------:R-:W-:Y:S01]  /*26b0*/  IMAD.MOV.U32 R6, RZ, RZ, R2 ;  /* 0x000000ffff067224 */ /* 0x000fe200078e0002 */
[----:B---3--:R2:W3:Y:S01]  /*26c0*/  SHFL.DOWN PT, R11, R10, 0x4, R5 ;  /* 0x088000000a0b7989 */ /* 0x0084e200000e0005 */
[----:B------:R-:W-:-:S03]  /*26d0*/  IMAD.MOV.U32 R7, RZ, RZ, R3 ;  /* 0x000000ffff077224 */ /* 0x000fc600078e0003 */
[----:B0-----:R2:W0:Y:S04]  /*26e0*/  SHFL.DOWN PT, R13, R16, 0x4, R5 ;  /* 0x08800000100d7989 */ /* 0x00142800000e0005 */
        /* <DEDUP_REMOVED lines=21> */
.L_x_1444:
[----:B------:R-:W-:Y:S05]  /*2840*/  BSYNC.RECONVERGENT B1 ;  /* 0x0000000000017941 */ /* 0x000fea0003800200 */
.L_x_1443:
        /* <DEDUP_REMOVED lines=32> */
.L_x_1446:
[----:B------:R-:W-:Y:S05]  /*2a50*/  BSYNC.RECONVERGENT B1 ;  /* 0x0000000000017941 */ /* 0x000fea0003800200 */
.L_x_1445:
[----:B-1----:R-:W-:Y:S01]  /*2a60*/  VIADD R8, R4, 0x10 ;  /* 0x0000001004087836 */ /* 0x002fe20000000000 */
[----:B------:R1:W1:Y:S01]  /*2a70*/  SHFL.DOWN PT, R6, R2, 0x10, R5 ;  /* 0x0a00000002067989 */ /* 0x00026200000e0005 */
[----:B------:R-:W-:Y:S01]  /*2a80*/  BSSY.RECONVERGENT B1, `(.L_x_1447) ;  /* 0x000001e000017945 */ /* 0x000fe20003800200 */
[----:B--2---:R-:W-:Y:S01]  /*2a90*/  IMAD.MOV.U32 R14, RZ, RZ, R10 ;  /* 0x000000ffff0e7224 */ /* 0x004fe200078e000a */
[----:B------:R-:W-:Y:S01]  /*2aa0*/  MOV R15, R16 ;  /* 0x00000010000f7202 */ /* 0x000fe20000000f00 */
[----:B------:R2:W1:Y:S01]  /*2ab0*/  SHFL.DOWN PT, R7, R3, 0x10, R5 ;  /* 0x0a00000003077989 */ /* 0x00046200000e0005 */
[----:B------:R-:W-:Y:S01]  /*2ac0*/  ISETP.GT.AND P0, PT, R8, R5, PT ;  /* 0x000000050800720c */ /* 0x000fe20003f04270 */
[----:B------:R-:W-:Y:S02]  /*2ad0*/  IMAD.MOV.U32 R12, RZ, RZ, R2 ;  /* 0x000000ffff0c7224 */ /* 0x000fe400078e0002 */
[----:B----4-:R2:W4:Y:S01]  /*2ae0*/  SHFL.DOWN PT, R9, R10, 0x10, R5 ;  /* 0x0a0000000a097989 */ /* 0x01052200000e0005 */
[----:B0-----:R-:W-:-:S03]  /*2af0*/  IMAD.MOV.U32 R13, RZ, RZ, R3 ;  /* 0x000000ffff0d7224 */ /* 0x001fc600078e0003 */
[----:B---3--:R2:W0:Y:S06]  /*2b00*/  SHFL.DOWN PT, R11, R16, 0x10, R5 ;  /* 0x0a000000100b7989 */ /* 0x00842c00000e0005 */
[----:B------:R-:W-:Y:S05]  /*2b10*/  @P0 BRA `(.L_x_1448) ;  /* 0x0000000000500947 */ /* 0x000fea0003800000 */
[----:B-1----:R-:W-:Y:S01]  /*2b20*/  DSETP.GEU.AND P0, PT, R2, R6, PT ;  /* 0x000000060200722a */ /* 0x002fe20003f0e000 */
        /* <DEDUP_REMOVED lines=19> */
.L_x_1448:
[----:B------:R-:W-:Y:S05]  /*2c60*/  BSYNC.RECONVERGENT B1 ;  /* 0x0000000000017941 */ /* 0x000fea0003800200 */
.L_x_1447:
[----:B------:R-:W-:Y:S01]  /*2c70*/  ISETP.NE.AND P0, PT, R4, RZ, PT ;  /* 0x000000ff0400720c */ /* 0x000fe20003f05270 */
[----:B------:R-:W-:-:S12]  /*2c80*/  BSSY.RECONVERGENT B1, `(.L_x_1449) ;  /* 0x000000a000017945 */ /* 0x000fd80003800200 */
[----:B------:R-:W-:Y:S05]  /*2c90*/  @P0 BRA `(.L_x_1450) ;  /* 0x0000000000200947 */ /* 0x000fea0003800000 */
[----:B------:R-:W3:Y:S01]  /*2ca0*/  S2R R4, SR_CgaCtaId ;  /* 0x0000000000047919 */ /* 0x000ee20000008800 */
[----:B--2---:R-:W-:Y:S02]  /*2cb0*/  MOV R3, 0x400 ;  /* 0x0000040000037802 */ /* 0x004fe40000000f00 */
[----:B-1----:R-:W-:-:S04]  /*2cc0*/  SHF.R.U32.HI R2, RZ, 0x1, R0 ;  /* 0x00000001ff027819 */ /* 0x002fc80000011600 */
[----:B------:R-:W-:Y:S02]  /*2cd0*/  LOP3.LUT R2, R2, 0x1f0, RZ, 0xc0, !PT ;  /* 0x000001f002027812 */ /* 0x000fe400078ec0ff */
[----:B---3--:R-:W-:-:S05]  /*2ce0*/  LEA R3, R4, R3, 0x18 ;  /* 0x0000000304037211 */ /* 0x008fca00078ec0ff */
[----:B------:R-:W-:-:S05]  /*2cf0*/  IMAD.IADD R3, R2, 0x1, R3 ;  /* 0x0000000102037824 */ /* 0x000fca00078e0203 */
[----:B------:R3:W-:Y:S04]  /*2d00*/  STS.64 [R3+0x10], R14 ;  /* 0x0000100e03007388 */ /* 0x0007e80000000a00 */
[----:B------:R3:W-:Y:S02]  /*2d10*/  STS.64 [R3+0x8], R12 ;  /* 0x0000080c03007388 */ /* 0x0007e40000000a00 */
.L_x_1450:
[----:B------:R-:W-:Y:S05]  /*2d20*/  BSYNC.RECONVERGENT B1 ;  /* 0x0000000000017941 */ /* 0x000fea0003800200 */
.L_x_1449:
[----:B------:R-:W-:Y:S01]  /*2d30*/  BAR.SYNC.DEFER_BLOCKING 0x0 ;  /* 0x0000000000007b1d */ /* 0x000fe20000010000 */
[----:B------:R-:W-:-:S13]  /*2d40*/  ISETP.NE.AND P1, PT, R0, RZ, PT ;  /* 0x000000ff0000720c */ /* 0x000fda0003f25270 */
[----:B------:R-:W-:Y:S05]  /*2d50*/  @P1 BRA `(.L_x_1426) ;  /* 0x0000003400c41947 */ /* 0x000fea0003800000 */
[----:B------:R-:W-:Y:S01]  /*2d60*/  UISETP.GE.AND UP0, UPT, UR6, 0x21, UPT ;  /* 0x000000210600788c */ /* 0x000fe2000bf06270 */
[----:B0-----:R-:W-:Y:S02]  /*2d70*/  IMAD.MOV.U32 R11, RZ, RZ, R14 ;  /* 0x000000ffff0b7224 */ /* 0x001fe400078e000e */
[----:B------:R-:W-:Y:S02]  /*2d80*/  IMAD.MOV.U32 R8, RZ, RZ, R15 ;  /* 0x000000ffff087224 */ /* 0x000fe400078e000f */
[----:B-1----:R-:W-:Y:S02]  /*2d90*/  IMAD.MOV.U32 R2, RZ, RZ, R12 ;  /* 0x000000ffff027224 */ /* 0x002fe400078e000c */
[----:B--23--:R-:W-:Y:S02]  /*2da0*/  IMAD.MOV.U32 R3, RZ, RZ, R13 ;  /* 0x000000ffff037224 */ /* 0x00cfe400078e000d */
[----:B------:R-:W-:Y:S05]  /*2db0*/  BRA.U !UP0, `(.L_x_1451) ;  /* 0x00000001086c7547 */ /* 0x000fea000b800000 */
[----:B------:R-:W0:Y:S01]  /*2dc0*/  S2UR UR5, SR_CgaCtaId ;  /* 0x00000000000579c3 */ /* 0x000e220000008800 */
[----:B------:R-:W-:Y:S01]  /*2dd0*/  UMOV UR4, 0x400 ;  /* 0x0000040000047882 */ /* 0x000fe20000000000 */
[----:B------:R-:W-:Y:S01]  /*2de0*/  BSSY.RECONVERGENT B1, `(.L_x_1451) ;  /* 0x0000018000017945 */ /* 0x000fe20003800200 */
[----:B0-----:R-:W-:-:S09]  /*2df0*/  ULEA UR4, UR5, UR4, 0x18 ;  /* 0x0000000405047291 */ /* 0x001fd2000f8ec0ff */
[----:B------:R-:W0:Y:S04]  /*2e00*/  LDS.64 R4, [UR4+0x18] ;  /* 0x00001804ff047984 */ /* 0x000e280008000a00 */
        /* <DEDUP_REMOVED lines=21> */
.L_x_1452:
[----:B------:R-:W-:Y:S05]  /*2f60*/  BSYNC.RECONVERGENT B1 ;  /* 0x0000000000017941 */ /* 0x000fea0003800200 */
.L_x_1451:
[----:B------:R-:W-:Y:S01]  /*2f70*/  UISETP.GE.AND UP0, UPT, UR6, 0x41, UPT ;  /* 0x000000410600788c */ /* 0x000fe2000bf06270 */
[----:B----4-:R-:W-:Y:S02]  /*2f80*/  IMAD.MOV.U32 R9, RZ, RZ, R11 ;  /* 0x000000ffff097224 */ /* 0x010fe400078e000b */
        /* <DEDUP_REMOVED lines=30> */
.L_x_1454:
[----:B------:R-:W-:Y:S05]  /*3170*/  BSYNC.RECONVERGENT B1 ;  /* 0x0000000000017941 */ /* 0x000fea0003800200 */
.L_x_1453:
[----:B------:R-:W-:Y:S01]  /*3180*/  UISETP.GE.AND UP0, UPT, UR6, 0x61, UPT ;  /* 0x000000610600788c */ /* 0x000fe2000bf06270 */
[----:B------:R-:W-:Y:S01]  /*3190*/  IMAD.MOV.U32 R11, RZ, RZ, R9 ;  /* 0x000000ffff0b7224 */ /* 0x000fe200078e0009 */
[----:B------:R-:W-:Y:S01]  /*31a0*/  MOV R3, R5 ;  /* 0x0000000500037202 */ /* 0x000fe20000000f00 */
[----:B------:R-:W-:Y:S02]  /*31b0*/  IMAD.MOV.U32 R8, RZ, RZ, R0 ;  /* 0x000000ffff087224 */ /* 0x000fe400078e0000 */
[----:B------:R-:W-:-:S04]  /*31c0*/  IMAD.MOV.U32 R2, RZ, RZ, R4 ;  /* 0x000000ffff027224 */ /* 0x000fc800078e0004 */
        /* <DEDUP_REMOVED lines=27> */
.L_x_1456:
[----:B------:R-:W-:Y:S05]  /*3380*/  BSYNC.RECONVERGENT B1 ;  /* 0x0000000000017941 */ /* 0x000fea0003800200 */
.L_x_1455:
        /* <DEDUP_REMOVED lines=32> */
.L_x_1458:
[----:B------:R-:W-:Y:S05]  /*3590*/  BSYNC.RECONVERGENT B1 ;  /* 0x0000000000017941 */ /* 0x000fea0003800200 */
.L_x_1457:
        /* <DEDUP_REMOVED lines=32> */
.L_x_1460:
[----:B------:R-:W-:Y:S05]  /*37a0*/  BSYNC.RECONVERGENT B1 ;  /* 0x0000000000017941 */ /* 0x000fea0003800200 */
.L_x_1459:
        /* <DEDUP_REMOVED lines=14> */
[----:B------:R-:W-:Y:S01]  /*3890*/  IMAD.MOV.U32 R5, RZ, RZ, R7 ;  /* 0x000000ffff057224 */ /* 0x000fe200078e0007 */
[----:B-1----:R-:W-:Y:S01]  /*38a0*/  MOV R9, R12 ;  /* 0x0000000c00097202 */ /* 0x002fe20000000f00 */
[----:B------:R-:W-:-:S09]  /*38b0*/  IMAD.MOV.U32 R0, RZ, RZ, R13 ;  /* 0x000000ffff007224 */ /* 0x000fd200078e000d */
        /* <DEDUP_REMOVED lines=15> */
.L_x_1462:
[----:B------:R-:W-:Y:S05]  /*39b0*/  BSYNC.RECONVERGENT B1 ;  /* 0x0000000000017941 */ /* 0x000fea0003800200 */
.L_x_1461:
        /* <DEDUP_REMOVED lines=32> */
.L_x_1394:
[----:B------:R-:W1:Y:S01]  /*3bc0*/  S2R R0, SR_TID.X ;  /* 0x0000000000007919 */ /* 0x000e620000002100 */
[----:B------:R-:W1:Y:S01]  /*3bd0*/  LDC.64 R2, c[0x0][0x380] ;  /* 0x0000e000ff027b82 */ /* 0x000e620000000a00 */
[----:B------:R-:W2:Y:S01]  /*3be0*/  LDCU.64 UR6, c[0x0][0x388] ;  /* 0x00007100ff0677ac */ /* 0x000ea20008000a00 */
[----:B-1----:R-:W-:-:S05]  /*3bf0*/  IMAD.WIDE.U32 R2, R0, 0x8, R2 ;  /* 0x0000000800027825 */ /* 0x002fca00078e0002 */
[----:B0-----:R-:W3:Y:S04]  /*3c00*/  LDG.E.64 R4, desc[UR8][R2.64] ;  /* 0x0000000802047981 */ /* 0x001ee8000c1e1b00 */
[----:B------:R-:W3:Y:S04]  /*3c10*/  LDG.E.64 R6, desc[UR8][R2.64+0x800] ;  /* 0x0008000802067981 */ /* 0x000ee8000c1e1b00 */
[----:B------:R-:W4:Y:S04]  /*3c20*/  LDG.E.64 R8, desc[UR8][R2.64+0x1000] ;  /* 0x0010000802087981 */ /* 0x000f28000c1e1b00 */
[----:B------:R-:W5:Y:S04]  /*3c30*/  LDG.E.64 R12, desc[UR8][R2.64+0x1800] ;  /* 0x00180008020c7981 */ /* 0x000f68000c1e1b00 */
[----:B------:R-:W5:Y:S01]  /*3c40*/  LDG.E.64 R10, desc[UR8][R2.64+0x2000] ;  /* 0x00200008020a7981 */ /* 0x000f62000c1e1b00 */
[----:B------:R-:W-:Y:S01]  /*3c50*/  BSSY.RECONVERGENT B1, `(.L_x_1463) ;  /* 0x000001c000017945 */ /* 0x000fe20003800200 */
[----:B---3--:R-:W-:-:S06]  /*3c60*/  DSETP.GEU.AND P0, PT, R4, R6, PT ;  /* 0x000000060400722a */ /* 0x008fcc0003f0e000 */
[----:B------:R-:W-:Y:S02]  /*3c70*/  FSEL R4, R4, R6, P0 ;  /* 0x0000000604047208 */ /* 0x000fe40000000000 */
[----:B------:R-:W-:Y:S01]  /*3c80*/  FSEL R5, R5, R7, P0 ;  /* 0x0000000705057208 */ /* 0x000fe20000000000 */
[C---:B------:R-:W-:Y:S01]  /*3c90*/  VIADD R7, R0.reuse, 0x200 ;  /* 0x0000020000077836 */ /* 0x040fe20000000000 */
[----:B------:R-:W-:-:S04]  /*3ca0*/  LOP3.LUT R6, R0, 0x400, RZ, 0xfc, !PT ;  /* 0x0000040000067812 */ /* 0x000fc800078efcff */
[----:B----4-:R-:W-:Y:S01]  /*3cb0*/  DSETP.GEU.AND P1, PT, R4, R8, PT ;  /* 0x000000080400722a */ /* 0x010fe20003f2e000 */
[----:B--2---:R-:W-:-:S05]  /*3cc0*/  IADD3 R17, P4, PT, R6, UR6, RZ ;  /* 0x0000000606117c10 */ /* 0x004fca000ff9e0ff */
[----:B------:R-:W-:Y:S01]  /*3cd0*/  FSEL R4, R4, R8, P1 ;  /* 0x0000000804047208 */ /* 0x000fe20000800000 */
[----:B------:R-:W-:Y:S01]  /*3ce0*/  IMAD.X R16, RZ, RZ, UR7, P4 ;  /* 0x00000007ff107e24 */ /* 0x000fe2000a0e06ff */
[----:B------:R-:W-:Y:S01]  /*3cf0*/  FSEL R5, R5, R9, P1 ;  /* 0x0000000905057208 */ /* 0x000fe20000800000 */
[----:B------:R-:W-:-:S05]  /*3d00*/  VIADD R9, R0, 0x100 ;  /* 0x0000010000097836 */ /* 0x000fca0000000000 */
[----:B-----5:R-:W-:Y:S01]  /*3d10*/  DSETP.GEU.AND P2, PT, R4, R12, PT ;  /* 0x0000000c0400722a */ /* 0x020fe20003f4e000 */
[----:B------:R-:W-:-:S05]  /*3d20*/  @P1 SEL R7, R0, R9, P0 ;  /* 0x0000000900071207 */ /* 0x000fca0000000000 */
[----:B------:R-:W-:Y:S02]  /*3d30*/  FSEL R4, R4, R12, P2 ;  /* 0x0000000c04047208 */ /* 0x000fe40001000000 */
[----:B------:R-:W-:-:S06]  /*3d40*/  FSEL R5, R5, R13, P2 ;  /* 0x0000000d05057208 */ /* 0x000fcc0001000000 */
[----:B------:R-:W-:Y:S01]  /*3d50*/  DSETP.GEU.AND P3, PT, R4, R10, PT ;  /* 0x0000000a0400722a */ /* 0x000fe20003f6e000 */
[----:B------:R-:W-:-:S13]  /*3d60*/  @!P2 VIADD R7, R0, 0x300 ;  /* 0x000003000007a836 */ /* 0x000fda0000000000 */
[----:B------:R-:W-:Y:S05]  /*3d70*/  @!P3 BRA `(.L_x_1464) ;  /* 0x000000000024b947 */ /* 0x000fea0003800000 */
[C---:B------:R-:W-:Y:S02]  /*3d80*/  ISETP.GE.U32.AND P0, PT, R7.reuse, R6, PT ;  /* 0x000000060700720c */ /* 0x040fe40003f06070 */
[----:B------:R-:W-:Y:S02]  /*3d90*/  IADD3 R6, P1, PT, R7, UR6, RZ ;  /* 0x0000000607067c10 */ /* 0x000fe4000ff3e0ff */
[----:B------:R-:W-:-:S03]  /*3da0*/  ISETP.GE.U32.AND.EX P0, PT, RZ, RZ, PT, P0 ;  /* 0x000000ffff00720c */ /* 0x000fc60003f06100 */
[----:B------:R-:W-:-:S10]  /*3db0*/  IMAD.X R7, RZ, RZ, UR7, P1 ;  /* 0x00000007ff077e24 */ /* 0x000fd400088e06ff */
[----:B------:R-:W-:-:S06]  /*3dc0*/  DSETP.LT.OR P0, PT, R10, R4, !P0 ;  /* 0x000000040a00722a */ /* 0x000fcc0004701400 */
[----:B------:R-:W-:Y:S02]  /*3dd0*/  FSEL R10, R4, R10, P0 ;  /* 0x0000000a040a7208 */ /* 0x000fe40000000000 */
[----:B------:R-:W-:Y:S02]  /*3de0*/  FSEL R11, R5, R11, P0 ;  /* 0x0000000b050b7208 */ /* 0x000fe40000000000 */
[----:B------:R-:W-:Y:S02]  /*3df0*/  SEL R17, R6, R17, P0 ;  /* 0x0000001106117207 */ /* 0x000fe40000000000 */
[----:B------:R-:W-:-:S07]  /*3e00*/  SEL R16, R7, R16, P0 ;  /* 0x0000001007107207 */ /* 0x000fce0000000000 */
.L_x_1464:
[----:B------:R-:W-:Y:S05]  /*3e10*/  BSYNC.RECONVERGENT B1 ;  /* 0x0000000000017941 */ /* 0x000fea0003800200 */
.L_x_1463:
[----:B------:R-:W-:Y:S01]  /*3e20*/  UISETP.GE.U32.AND UP0, UPT, UR4, 0xa00, UPT ;  /* 0x00000a000400788c */ /* 0x000fe2000bf06070 */
[----:B------:R-:W-:Y:S02]  /*3e30*/  IMAD.MOV.U32 R19, RZ, RZ, 0x500 ;  /* 0x00000500ff137424 */ /* 0x000fe400078e00ff */
[----:B------:R-:W-:Y:S01]  /*3e40*/  IMAD.MOV.U32 R18, RZ, RZ, RZ ;  /* 0x000000ffff127224 */ /* 0x000fe200078e00ff */
[----:B------:R-:W-:-:S09]  /*3e50*/  UISETP.GE.U32.AND.EX UP0, UPT, UR5, URZ, UPT, UP0 ;  /* 0x000000ff0500728c */ /* 0x000fd2000bf06100 */
[----:B------:R-:W-:Y:S05]  /*3e60*/  BRA.U !UP0, `(.L_x_1465) ;  /* 0x0000000508647547 */ /* 0x000fea000b800000 */
[----:B------:R-:W-:Y:S01]  /*3e70*/  IMAD.MOV.U32 R14, RZ, RZ, R10 ;  /* 0x000000ffff0e7224 */ /* 0x000fe200078e000a */
[----:B------:R-:W0:Y:S01]  /*3e80*/  LDCU.64 UR6, c[0x0][0x388] ;  /* 0x00007100ff0677ac */ /* 0x000e220008000a00 */
[----:B------:R-:W-:Y:S02]  /*3e90*/  IMAD.MOV.U32 R15, RZ, RZ, R11 ;  /* 0x000000ffff0f7224 */ /* 0x000fe400078e000b */
[----:B------:R-:W-:Y:S01]  /*3ea0*/  IMAD.MOV.U32 R21, RZ, RZ, 0x500 ;  /* 0x00000500ff157424 */ /* 0x000fe200078e00ff */
[----:B------:R-:W1:Y:S01]  /*3eb0*/  LDCU.64 UR4, c[0x0][0x398] ;  /* 0x00007300ff0477ac */ /* 0x000e620008000a00 */
[----:B------:R-:W-:-:S07]  /*3ec0*/  IMAD.MOV.U32 R19, RZ, RZ, RZ ;  /* 0x000000ffff137224 */ /* 0x000fce00078e00ff */
.L_x_1468:
[----:B------:R-:W-:-:S04]  /*3ed0*/  LEA R24, P0, R21, R2, 0x3 ;  /* 0x0000000215187211 */ /* 0x000fc800078018ff */
[----:B------:R-:W-:-:S05]  /*3ee0*/  LEA.HI.X R25, R21, R3, R19, 0x3, P0 ;  /* 0x0000000315197211 */ /* 0x000fca00000f1c13 */
[----:B------:R-:W2:Y:S04]  /*3ef0*/  LDG.E.64 R12, desc[UR8][R24.64] ;  /* 0x00000008180c7981 */ /* 0x000ea8000c1e1b00 */
[----:B------:R-:W3:Y:S04]  /*3f00*/  LDG.E.64 R8, desc[UR8][R24.64+0x800] ;  /* 0x0008000818087981 */ /* 0x000ee8000c1e1b00 */
[----:B------:R-:W4:Y:S04]  /*3f10*/  LDG.E.64 R6, desc[UR8][R24.64+0x1000] ;  /* 0x0010000818067981 */ /* 0x000f28000c1e1b00 */
[----:B------:R1:W5:Y:S04]  /*3f20*/  LDG.E.64 R4, desc[UR8][R24.64+0x1800] ;  /* 0x0018000818047981 */ /* 0x000368000c1e1b00 */
[----:B------:R1:W5:Y:S01]  /*3f30*/  LDG.E.64 R10, desc[UR8][R24.64+0x2000] ;  /* 0x00200008180a7981 */ /* 0x000362000c1e1b00 */
[----:B0-----:R-:W-:Y:S01]  /*3f40*/  IADD3 R18, P0, P1, R21, UR6, R0 ;  /* 0x0000000615127c10 */ /* 0x001fe2000f91e000 */
[----:B------:R-:W-:Y:S03]  /*3f50*/  BSSY.RECONVERGENT B1, `(.L_x_1466) ;  /* 0x0000027000017945 */ /* 0x000fe60003800200 */
[----:B------:R-:W-:Y:S01]  /*3f60*/  IADD3.X R20, PT, PT, R19, UR7, RZ, P0, P1 ;  /* 0x0000000713147c10 */ /* 0x000fe200087e24ff */
[----:B------:R-:W-:-:S04]  /*3f70*/  IMAD.MOV.U32 R22, RZ, RZ, R18 ;  /* 0x000000ffff167224 */ /* 0x000fc800078e0012 */
[----:B------:R-:W-:Y:S01]  /*3f80*/  IMAD.MOV.U32 R23, RZ, RZ, R20 ;  /* 0x000000ffff177224 */ /* 0x000fe200078e0014 */
[----:B--2---:R-:W-:-:S14]  /*3f90*/  DSETP.GEU.AND P2, PT, R14, R12, PT ;  /* 0x0000000c0e00722a */ /* 0x004fdc0003f4e000 */
[----:B------:R-:W-:-:S04]  /*3fa0*/  @P2 ISETP.GE.U32.AND P0, PT, R17, R22, PT ;  /* 0x000000161100220c */ /* 0x000fc80003f06070 */
[----:B------:R-:W-:-:S13]  /*3fb0*/  @P2 ISETP.GE.AND.EX P0, PT, R16, R23, PT, P0 ;  /* 0x000000171000220c */ /* 0x000fda0003f06300 */
[----:B------:R-:W-:-:S06]  /*3fc0*/  @P2 DSETP.LT.OR P0, PT, R12, R14, !P0 ;  /* 0x0000000e0c00222a */ /* 0x000fcc0004701400 */
[----:B------:R-:W-:Y:S02]  /*3fd0*/  @P2 FSEL R14, R14, R12, P0 ;  /* 0x0000000c0e0e2208 */ /* 0x000fe40000000000 */
[----:B------:R-:W-:Y:S02]  /*3fe0*/  @P2 FSEL R15, R15, R13, P0 ;  /* 0x0000000d0f0f2208 */ /* 0x000fe40000000000 */
[----:B------:R-:W-:Y:S01]  /*3ff0*/  @P2 SEL R22, R17, R22, P0 ;  /* 0x0000001611162207 */ /* 0x000fe20000000000 */
[----:B------:R-:W-:Y:S01]  /*4000*/  @P2 IMAD.MOV.U32 R12, RZ, RZ, R14 ;  /* 0x000000ffff0c2224 */ /* 0x000fe200078e000e */
[----:B------:R-:W-:Y:S01]  /*4010*/  @P2 SEL R23, R16, R23, P0 ;  /* 0x0000001710172207 */ /* 0x000fe20000000000 */
[----:B------:R-:W-:Y:S01]  /*4020*/  @P2 IMAD.MOV.U32 R13, RZ, RZ, R15 ;  /* 0x000000ffff0d2224 */ /* 0x000fe200078e000f */
[----:B------:R-:W-:-:S05]  /*4030*/  IADD3 R15, P3, PT, R18, 0x100, RZ ;  /* 0x00000100120f7810 */ /* 0x000fca0007f7e0ff */
[----:B---3--:R-:W-:Y:S01]  /*4040*/  DSETP.GEU.AND P1, PT, R12, R8, PT ;  /* 0x000000080c00722a */ /* 0x008fe20003f2e000 */
[----:B------:R-:W-:-:S13]  /*4050*/  IMAD.X R16, RZ, RZ, R20, P3 ;  /* 0x000000ffff107224 */ /* 0x000fda00018e0614 */
[----:B------:R-:W-:-:S04]  /*4060*/  @P1 ISETP.GE.U32.AND P0, PT, R22, R15, PT ;  /* 0x0000000f1600120c */ /* 0x000fc80003f06070 */
[----:B------:R-:W-:-:S13]  /*4070*/  @P1 ISETP.GE.AND.EX P0, PT, R23, R16, PT, P0 ;  /* 0x000000101700120c */ /* 0x000fda0003f06300 */
[----:B------:R-:W-:-:S06]  /*4080*/  @P1 DSETP.LT.OR P0, PT, R8, R12, !P0 ;  /* 0x0000000c0800122a */ /* 0x000fcc0004701400 */
[----:B------:R-:W-:Y:S02]  /*4090*/  @P1 FSEL R12, R12, R8, P0 ;  /* 0x000000080c0c1208 */ /* 0x000fe40000000000 */
[----:B------:R-:W-:Y:S02]  /*40a0*/  @P1 FSEL R13, R13, R9, P0 ;  /* 0x000000090d0d1208 */ /* 0x000fe40000000000 */
[----:B------:R-:W-:Y:S01]  /*40b0*/  @P1 SEL R15, R22, R15, P0 ;  /* 0x0000000f160f1207 */ /* 0x000fe20000000000 */
[----:B------:R-:W-:Y:S01]  /*40c0*/  @P1 IMAD.MOV.U32 R8, RZ, RZ, R12 ;  /* 0x000000ffff081224 */ /* 0x000fe200078e000c */
[----:B------:R-:W-:Y:S01]  /*40d0*/  IADD3 R12, P3, PT, R18, 0x200, RZ ;  /* 0x00000200120c7810 */ /* 0x000fe20007f7e0ff */
[----:B------:R-:W-:Y:S01]  /*40e0*/  @P1 IMAD.MOV.U32 R9, RZ, RZ, R13 ;  /* 0x000000ffff091224 */ /* 0x000fe200078e000d */
[----:B------:R-:W-:-:S03]  /*40f0*/  @P1 SEL R16, R23, R16, P0 ;  /* 0x0000001017101207 */ /* 0x000fc60000000000 */
[----:B------:R-:W-:Y:S02]  /*4100*/  IMAD.X R14, RZ, RZ, R20, P3 ;  /* 0x000000ffff0e7224 */ /* 0x000fe400018e0614 */
[----:B----4-:R-:W-:-:S14]  /*4110*/  DSETP.GEU.AND P2, PT, R8, R6, PT ;  /* 0x000000060800722a */ /* 0x010fdc0003f4e000 */
[----:B-1----:R-:W-:Y:S05]  /*4120*/  @!P2 BRA `(.L_x_1467) ;  /* 0x000000000024a947 */ /* 0x002fea0003800000 */
[----:B------:R-:W-:-:S04]  /*4130*/  IADD3 R12, P1, PT, R18, 0x200, RZ ;  /* 0x00000200120c7810 */ /* 0x000fc80007f3e0ff */
[----:B------:R-:W-:Y:S01]  /*4140*/  ISETP.GE.U32.AND P0, PT, R15, R12, PT ;  /* 0x0000000c0f00720c */ /* 0x000fe20003f06070 */
[----:B------:R-:W-:-:S05]  /*4150*/  IMAD.X R13, RZ, RZ, R20, P1 ;  /* 0x000000ffff0d7224 */ /* 0x000fca00008e0614 */
[----:B------:R-:W-:-:S13]  /*4160*/  ISETP.GE.AND.EX P0, PT, R16, R13, PT, P0 ;  /* 0x0000000d1000720c */ /* 0x000fda0003f06300 */
[----:B------:R-:W-:-:S06]  /*4170*/  DSETP.LT.OR P0, PT, R6, R8, !P0 ;  /* 0x000000080600722a */ /* 0x000fcc0004701400 */
[----:B------:R-:W-:Y:S02]  /*4180*/  FSEL R6, R8, R6, P0 ;  /* 0x0000000608067208 */ /* 0x000fe40000000000 */
[----:B------:R-:W-:Y:S02]  /*4190*/  FSEL R7, R9, R7, P0 ;  /* 0x0000000709077208 */ /* 0x000fe40000000000 */
[----:B------:R-:W-:Y:S02]  /*41a0*/  SEL R12, R15, R12, P0 ;  /* 0x0000000c0f0c7207 */ /* 0x000fe40000000000 */
[----:B------:R-:W-:-:S07]  /*41b0*/  SEL R14, R16, R13, P0 ;  /* 0x0000000d100e7207 */ /* 0x000fce0000000000 */
.L_x_1467:
[----:B------:R-:W-:Y:S05]  /*41c0*/  BSYNC.RECONVERGENT B1 ;  /* 0x0000000000017941 */ /* 0x000fea0003800200 */
.L_x_1466:
[----:B-----5:R-:W-:Y:S01]  /*41d0*/  DSETP.GEU.AND P1, PT, R6, R4, PT ;  /* 0x000000040600722a */ /* 0x020fe20003f2e000 */
[C---:B------:R-:W-:Y:S02]  /*41e0*/  IADD3 R8, P0, PT, R18.reuse, 0x300, RZ ;  /* 0x0000030012087810 */ /* 0x040fe40007f1e0ff */
[----:B------:R-:W-:-:S03]  /*41f0*/  IADD3 R17, P3, PT, R18, 0x400, RZ ;  /* 0x0000040012117810 */ /* 0x000fc60007f7e0ff */
[--C-:B------:R-:W-:Y:S02]  /*4200*/  IMAD.X R9, RZ, RZ, R20.reuse, P0 ;  /* 0x000000ffff097224 */ /* 0x100fe400000e0614 */
[----:B------:R-:W-:-:S06]  /*4210*/  IMAD.X R16, RZ, RZ, R20, P3 ;  /* 0x000000ffff107224 */ /* 0x000fcc00018e0614 */
[----:B------:R-:W-:-:S04]  /*4220*/  @P1 ISETP.GE.U32.AND P0, PT, R12, R8, PT ;  /* 0x000000080c00120c */ /* 0x000fc80003f06070 */
[----:B------:R-:W-:-:S13]  /*4230*/  @P1 ISETP.GE.AND.EX P0, PT, R14, R9, PT, P0 ;  /* 0x000000090e00120c */ /* 0x000fda0003f06300 */
[----:B------:R-:W-:-:S06]  /*4240*/  @P1 DSETP.LT.OR P0, PT, R4, R6, !P0 ;  /* 0x000000060400122a */ /* 0x000fcc0004701400 */
[----:B------:R-:W-:Y:S02]  /*4250*/  @P1 FSEL R7, R7, R5, P0 ;  /* 0x0000000507071208 */ /* 0x000fe40000000000 */
[----:B------:R-:W-:Y:S02]  /*4260*/  @P1 FSEL R6, R6, R4, P0 ;  /* 0x0000000406061208 */ /* 0x000fe40000000000 */
[----:B------:R-:W-:Y:S01]  /*4270*/  @P1 SEL R8, R12, R8, P0 ;  /* 0x000000080c081207 */ /* 0x000fe20000000000 */
[----:B------:R-:W-:Y:S01]  /*4280*/  @P1 IMAD.MOV.U32 R5, RZ, RZ, R7 ;  /* 0x000000ffff051224 */ /* 0x000fe200078e0007 */
[----:B------:R-:W-:Y:S02]  /*4290*/  @P1 MOV R4, R6 ;  /* 0x0000000600041202 */ /* 0x000fe40000000f00 */
[----:B------:R-:W-:Y:S02]  /*42a0*/  @P1 SEL R9, R14, R9, P0 ;  /* 0x000000090e091207 */ /* 0x000fe40000000000 */
[----:B------:R-:W-:-:S02]  /*42b0*/  IADD3 R6, P1, PT, R21, 0xa00, RZ ;  /* 0x00000a0015067810 */ /* 0x000fc40007f3e0ff */
[----:B------:R-:W-:Y:S01]  /*42c0*/  DSETP.GEU.AND P2, PT, R4, R10, PT ;  /* 0x0000000a0400722a */ /* 0x000fe20003f4e000 */
[----:B------:R-:W-:Y:S02]  /*42d0*/  IADD3 R21, P3, PT, R21, 0x500, RZ ;  /* 0x0000050015157810 */ /* 0x000fe40007f7e0ff */
[----:B------:R-:W-:Y:S01]  /*42e0*/  ISETP.GT.U32.AND P4, PT, R6, UR4, PT ;  /* 0x0000000406007c0c */ /* 0x000fe2000bf84070 */
[--C-:B------:R-:W-:Y:S02]  /*42f0*/  IMAD.X R6, RZ, RZ, R19.reuse, P1 ;  /* 0x000000ffff067224 */ /* 0x100fe400008e0613 */
[----:B------:R-:W-:-:S03]  /*4300*/  IMAD.X R18, RZ, RZ, R19, P3 ;  /* 0x000000ffff127224 */ /* 0x000fc600018e0613 */
[----:B------:R-:W-:Y:S01]  /*4310*/  ISETP.GT.AND.EX P1, PT, R6, UR5, PT, P4 ;  /* 0x0000000506007c0c */ /* 0x000fe2000bf24340 */
[----:B------:R-:W-:-:S04]  /*4320*/  IMAD.MOV.U32 R19, RZ, RZ, R18 ;  /* 0x000000ffff137224 */ /* 0x000fc800078e0012 */
        /* <DEDUP_REMOVED lines=8> */
[----:B------:R-:W-:Y:S02]  /*43b0*/  @P2 IMAD.MOV.U32 R11, RZ, RZ, R5 ;  /* 0x000000ffff0b2224 */ /* 0x000fe400078e0005 */
[----:B------:R-:W-:Y:S02]  /*43c0*/  IMAD.MOV.U32 R14, RZ, RZ, R10 ;  /* 0x000000ffff0e7224 */ /* 0x000fe400078e000a */
[----:B------:R-:W-:Y:S01]  /*43d0*/  IMAD.MOV.U32 R15, RZ, RZ, R11 ;  /* 0x000000ffff0f7224 */ /* 0x000fe200078e000b */
[----:B------:R-:W-:Y:S06]  /*43e0*/  @!P1 BRA `(.L_x_1468) ;  /* 0xfffffff800b89947 */ /* 0x000fec000383ffff */
[----:B------:R-:W-:-:S07]  /*43f0*/  IMAD.MOV.U32 R19, RZ, RZ, R21 ;  /* 0x000000ffff137224 */ /* 0x000fce00078e0015 */
.L_x_1465:
        /* <DEDUP_REMOVED lines=25> */
.L_x_1475:
        /* <DEDUP_REMOVED lines=31> */
.L_x_1474:
[----:B------:R-:W-:Y:S05]  /*4780*/  BSYNC.RECONVERGENT B3 ;  /* 0x0000000000037941 */ /* 0x000fea0003800200 */
.L_x_1473:
[----:B------:R-:W-:Y:S01]  /*4790*/  IADD3 R13, P0, PT, R13, 0x100, RZ ;  /* 0x000001000d0d7810 */ /* 0x000fe20007f1e0ff */
[----:B------:R-:W-:Y:S02]  /*47a0*/  VIADD R12, R12, 0x100 ;  /* 0x000001000c0c7836 */ /* 0x000fe40000000000 */
[----:B------:R-:W-:Y:S02]  /*47b0*/  IMAD.X R9, RZ, RZ, R9, P3 ;  /* 0x000000ffff097224 */ /* 0x000fe400018e0609 */
[----:B------:R-:W-:Y:S01]  /*47c0*/  IMAD.X R14, RZ, RZ, R14, P0 ;  /* 0x000000ffff0e7224 */ /* 0x000fe200000e060e */
[----:B------:R-:W-:Y:S07]  /*47d0*/  @P2 BRA `(.L_x_1475) ;  /* 0xfffffffc006c2947 */ /* 0x000fee000383ffff */
.L_x_1472:
[----:B------:R-:W-:Y:S05]  /*47e0*/  BSYNC.RECONVERGENT B2 ;  /* 0x0000000000027941 */ /* 0x000fea0003800200 */
.L_x_1471:
[----:B------:R-:W-:-:S13]  /*47f0*/  ISETP.GE.U32.AND P0, PT, R6, 0x300, PT ;  /* 0x000003000600780c */ /* 0x000fda0003f06070 */
[----:B------:R-:W-:Y:S05]  /*4800*/  @!P0 BRA `(.L_x_1470) ;  /* 0x0000000400c88947 */ /* 0x000fea0003800000 */
[----:B------:R-:W0:Y:S01]  /*4810*/  LDC.64 R8, c[0x0][0x380] ;  /* 0x0000e000ff087b82 */ /* 0x000e220000000a00 */
[----:B------:R-:W-:-:S07]  /*4820*/  VIADD R20, R12, 0x200 ;  /* 0x000002000c147836 */ /* 0x000fce0000000000 */
[----:B------:R-:W1:Y:S02]  /*4830*/  LDC.64 R6, c[0x0][0x388] ;  /* 0x0000e200ff067b82 */ /* 0x000e640000000a00 */
.L_x_1484:
        /* <DEDUP_REMOVED lines=13> */
[----:B------:R-:W-:Y:S01]  /*4910*/  MOV R2, R14 ;  /* 0x0000000e00027202 */ /* 0x000fe20000000f00 */
[----:B------:R-:W-:-:S12]  /*4920*/  IMAD.MOV.U32 R3, RZ, RZ, R15 ;  /* 0x000000ffff037224 */ /* 0x000fd800078e000f */
        /* <DEDUP_REMOVED lines=15> */
.L_x_1477:
[----:B------:R-:W-:Y:S05]  /*4a20*/  BSYNC.RECONVERGENT B2 ;  /* 0x0000000000027941 */ /* 0x000fea0003800200 */
.L_x_1476:
        /* <DEDUP_REMOVED lines=26> */
.L_x_1479:
[----:B------:R-:W-:Y:S05]  /*4bd0*/  BSYNC.RECONVERGENT B2 ;  /* 0x0000000000027941 */ /* 0x000fea0003800200 */
.L_x_1478:
[----:B------:R-:W-:Y:S01]  /*4be0*/  DSETP.GEU.AND P0, PT, R16, R10, PT ;  /* 0x0000000a1000722a */ /* 0x000fe20003f0e000 */
[CC--:B------:R-:W-:Y:S01]  /*4bf0*/  IADD3 R13, P1, P4, R19.reuse, R6.reuse, R20 ;  /* 0x00000006130d7210 */ /* 0x0c0fe20007c3e014 */
[----:B------:R-:W-:Y:S01]  /*4c00*/  VIADD R4, R20, 0x100 ;  /* 0x0000010014047836 */ /* 0x000fe20000000000 */
[----:B------:R-:W-:Y:S01]  /*4c10*/  BSSY.RECONVERGENT B2, `(.L_x_1480) ;  /* 0x0000016000027945 */ /* 0x000fe20003800200 */
[----:B------:R-:W-:Y:S01]  /*4c20*/  IMAD.MOV.U32 R2, RZ, RZ, R10 ;  /* 0x000000ffff027224 */ /* 0x000fe200078e000a */
[----:B------:R-:W-:Y:S01]  /*4c30*/  IADD3.X R22, PT, PT, R18, R7, RZ, P1, P4 ;  /* 0x0000000712167210 */ /* 0x000fe20000fe84ff */
[----:B------:R-:W-:Y:S01]  /*4c40*/  IMAD.MOV.U32 R5, RZ, RZ, R13 ;  /* 0x000000ffff057224 */ /* 0x000fe200078e000d */
[----:B------:R-:W-:Y:S01]  /*4c50*/  IADD3 R4, P2, P3, R19, R6, R4 ;  /* 0x0000000613047210 */ /* 0x000fe20007b5e004 */
        /* <DEDUP_REMOVED lines=17> */
.L_x_1481:
[----:B------:R-:W-:Y:S05]  /*4d70*/  BSYNC.RECONVERGENT B2 ;  /* 0x0000000000027941 */ /* 0x000fea0003800200 */
.L_x_1480:
[----:B------:R-:W-:Y:S01]  /*4d80*/  DSETP.GEU.AND P0, PT, R2, R14, PT ;  /* 0x0000000e0200722a */ /* 0x000fe20003f0e000 */
[----:B------:R-:W-:Y:S01]  /*4d90*/  IADD3.X R13, PT, PT, R18, R7, RZ, P2, P3 ;  /* 0x00000007120d7210 */ /* 0x000fe200017e64ff */
        /* <DEDUP_REMOVED lines=20> */
.L_x_1483:
[----:B------:R-:W-:Y:S05]  /*4ee0*/  BSYNC.RECONVERGENT B2 ;  /* 0x0000000000027941 */ /* 0x000fea0003800200 */
.L_x_1482:
[C---:B------:R-:W-:Y:S02]  /*4ef0*/  VIADD R2, R20.reuse, 0x200 ;  /* 0x0000020014027836 */ /* 0x040fe40000000000 */
[----:B------:R-:W-:-:S03]  /*4f00*/  VIADD R20, R20, 0x400 ;  /* 0x0000040014147836 */ /* 0x000fc60000000000 */
[----:B------:R-:W-:-:S13]  /*4f10*/  ISETP.GE.AND P0, PT, R2, R21, PT ;  /* 0x000000150200720c */ /* 0x000fda0003f06270 */
[----:B------:R-:W-:Y:S05]  /*4f20*/  @!P0 BRA `(.L_x_1484) ;  /* 0xfffffff800448947 */ /* 0x000fea000383ffff */
.L_x_1470:
[----:B------:R-:W-:Y:S05]  /*4f30*/  BSYNC.RECONVERGENT B1 ;  /* 0x0000000000017941 */ /* 0x000fea0003800200 */
.L_x_1469:
        /* <DEDUP_REMOVED lines=13> */
[----:B------:R-:W-:Y:S01]  /*5010*/  MOV R12, R6 ;  /* 0x00000006000c7202 */ /* 0x000fe20000000f00 */
[----:B------:R-:W-:Y:S02]  /*5020*/  IMAD.MOV.U32 R13, RZ, RZ, R7 ;  /* 0x000000ffff0d7224 */ /* 0x000fe400078e0007 */
        /* <DEDUP_REMOVED lines=17> */
.L_x_1486:
[----:B------:R-:W-:Y:S05]  /*5140*/  BSYNC.RECONVERGENT B1 ;  /* 0x0000000000017941 */ /* 0x000fea0003800200 */
.L_x_1485:
        /* <DEDUP_REMOVED lines=31> */
.L_x_1488:
[----:B------:R-:W-:Y:S05]  /*5340*/  BSYNC.RECONVERGENT B1 ;  /* 0x0000000000017941 */ /* 0x000fea0003800200 */
.L_x_1487:
        /* <DEDUP_REMOVED lines=31> */
.L_x_1490:
[----:B------:R-:W-:Y:S05]  /*5540*/  BSYNC.RECONVERGENT B1 ;  /* 0x0000000000017941 */ /* 0x000fea0003800200 */
.L_x_1489:
[----:B------:R-:W-:Y:S01]  /*5550*/  ISETP.GT.AND P0, PT, R8, 0x17, PT ;  /* 0x000000170800780c */ /* 0x000fe20003f04270 */
[----:B-1----:R1:W1:Y:S01]  /*5560*/  SHFL.DOWN PT, R6, R2, 0x8, 0x1f ;  /* 0x09001f0002067f89 */ /* 0x00226200000e0000 */
[----:B------:R-:W-:Y:S01]  /*5570*/  BSSY.RECONVERGENT B1, `(.L_x_1491) ;  /* 0x000001d000017945 */ /* 0x000fe20003800200 */
[----:B--2---:R-:W-:Y:S02]  /*5580*/  IMAD.MOV.U32 R9, RZ, RZ, R11 ;  /* 0x000000ffff097224 */ /* 0x004fe400078e000b */
[----:B---3--:R2:W3:Y:S01]  /*5590*/  SHFL.DOWN PT, R7, R3, 0x8, 0x1f ;  /* 0x09001f0003077f89 */ /* 0x0084e200000e0000 */
[----:B------:R-:W-:Y:S02]  /*55a0*/  IMAD.MOV.U32 R10, RZ, RZ, R12 ;  /* 0x000000ffff0a7224 */ /* 0x000fe400078e000c */
[----:B------:R-:W-:Y:S01]  /*55b0*/  IMAD.MOV.U32 R4, RZ, RZ, R2 ;  /* 0x000000ffff047224 */ /* 0x000fe200078e0002 */
[----:B0-----:R2:W0:Y:S01]  /*55c0*/  SHFL.DOWN PT, R14, R11, 0x8, 0x1f ;  /* 0x09001f000b0e7f89 */ /* 0x00142200000e0000 */
[----:B------:R-:W-:-:S03]  /*55d0*/  IMAD.MOV.U32 R5, RZ, RZ, R3 ;  /* 0x000000ffff057224 */ /* 0x000fc600078e0003 */
[----:B----4-:R2:W4:Y:S01]  /*55e0*/  SHFL.DOWN PT, R13, R12, 0x8, 0x1f ;  /* 0x09001f000c0d7f89 */ /* 0x01052200000e0000 */
[----:B------:R-:W-:Y:S05]  /*55f0*/  @P0 BRA `(.L_x_1492) ;  /* 0x0000000000500947 */ /* 0x000fea0003800000 */
[----:B-1-3--:R-:W-:Y:S01]  /*5600*/  DSETP.GEU.AND P0, PT, R2, R6, PT ;  /* 0x000000060200722a */ /* 0x00afe20003f0e000 */
[----:B0-----:R-:W-:Y:S01]  /*5610*/  IMAD.MOV.U32 R9, RZ, RZ, R14 ;  /* 0x000000ffff097224 */ /* 0x001fe200078e000e */
        /* <DEDUP_REMOVED lines=18> */
.L_x_1492:
[----:B------:R-:W-:Y:S05]  /*5740*/  BSYNC.RECONVERGENT B1 ;  /* 0x0000000000017941 */ /* 0x000fea0003800200 */
.L_x_1491:
        /* <DEDUP_REMOVED lines=8> */
[----:B----4-:R-:W-:-:S03]  /*57d0*/  IMAD.MOV.U32 R13, RZ, RZ, R5 ;  /* 0x000000ffff0d7224 */ /* 0x010fc600078e0005 */
[----:B---3--:R3:W4:Y:S01]  /*57e0*/  SHFL.DOWN PT, R7, R10, 0x10, 0x1f ;  /* 0x0a001f000a077f89 */ /* 0x00872200000e0000 */
[----:B------:R-:W-:Y:S05]  /*57f0*/  @P0 BRA `(.L_x_1494) ;  /* 0x0000000000500947 */ /* 0x000fea0003800000 */
[----:B-12---:R-:W-:Y:S01]  /*5800*/  DSETP.GEU.AND P0, PT, R4, R2, PT ;  /* 0x000000020400722a */ /* 0x006fe20003f0e000 */
        /* <DEDUP_REMOVED lines=19> */
.L_x_1494:
[----:B------:R-:W-:Y:S05]  /*5940*/  BSYNC.RECONVERGENT B1 ;  /* 0x0000000000017941 */ /* 0x000fea0003800200 */
.L_x_1493:
[----:B------:R-:W-:Y:S01]  /*5950*/  ISETP.NE.AND P0, PT, R8, RZ, PT ;  /* 0x000000ff0800720c */ /* 0x000fe20003f05270 */
[----:B------:R-:W-:-:S12]  /*5960*/  BSSY.RECONVERGENT B1, `(.L_x_1495) ;  /* 0x000000a000017945 */ /* 0x000fd80003800200 */
[----:B------:R-:W-:Y:S05]  /*5970*/  @P0 BRA `(.L_x_1496) ;  /* 0x0000000000200947 */ /* 0x000fea0003800000 */
[----:B-1----:R-:W1:Y:S01]  /*5980*/  S2R R4, SR_CgaCtaId ;  /* 0x0000000000047919 */ /* 0x002e620000008800 */
[----:B--2---:R-:W-:Y:S02]  /*5990*/  MOV R3, 0x400 ;  /* 0x0000040000037802 */ /* 0x004fe40000000f00 */
[----:B------:R-:W-:-:S04]  /*59a0*/  SHF.R.U32.HI R2, RZ, 0x1, R0 ;  /* 0x00000001ff027819 */ /* 0x000fc80000011600 */
[----:B------:R-:W-:Y:S02]  /*59b0*/  LOP3.LUT R2, R2, 0x1f0, RZ, 0xc0, !PT ;  /* 0x000001f002027812 */ /* 0x000fe400078ec0ff */
[----:B-1----:R-:W-:-:S05]  /*59c0*/  LEA R3, R4, R3, 0x18 ;  /* 0x0000000304037211 */ /* 0x002fca00078ec0ff */
[----:B------:R-:W-:-:S05]  /*59d0*/  IMAD.IADD R3, R2, 0x1, R3 ;  /* 0x0000000102037824 */ /* 0x000fca00078e0203 */
[----:B------:R1:W-:Y:S04]  /*59e0*/  STS.64 [R3+0x10], R14 ;  /* 0x0000100e03007388 */ /* 0x0003e80000000a00 */
[----:B------:R1:W-:Y:S02]  /*59f0*/  STS.64 [R3+0x8], R12 ;  /* 0x0000080c03007388 */ /* 0x0003e40000000a00 */
.L_x_1496:
[----:B------:R-:W-:Y:S05]  /*5a00*/  BSYNC.RECONVERGENT B1 ;  /* 0x0000000000017941 */ /* 0x000fea0003800200 */
.L_x_1495:
[----:B------:R-:W-:Y:S01]  /*5a10*/  BAR.SYNC.DEFER_BLOCKING 0x0 ;  /* 0x0000000000007b1d */ /* 0x000fe20000010000 */
[----:B------:R-:W-:-:S13]  /*5a20*/  ISETP.NE.AND P1, PT, R0, RZ, PT ;  /* 0x000000ff0000720c */ /* 0x000fda0003f25270 */
[----:B------:R-:W-:Y:S05]  /*5a30*/  @P1 BRA `(.L_x_1426) ;  /* 0x00000008008c1947 */ /* 0x000fea0003800000 */
[----:B-12---:R-:W1:Y:S01]  /*5a40*/  S2R R3, SR_CgaCtaId ;  /* 0x0000000000037919 */ /* 0x006e620000008800 */
[----:B------:R-:W-:Y:S01]  /*5a50*/  MOV R0, 0x400 ;  /* 0x0000040000007802 */ /* 0x000fe20000000f00 */
[----:B------:R-:W-:Y:S03]  /*5a60*/  BSSY.RECONVERGENT B1, `(.L_x_1497) ;  /* 0x000001a000017945 */ /* 0x000fe60003800200 */
[----:B-1----:R-:W-:-:S05]  /*5a70*/  LEA R0, R3, R0, 0x18 ;  /* 0x0000000003007211 */ /* 0x002fca00078ec0ff */
[----:B------:R-:W1:Y:S04]  /*5a80*/  LDS.64 R16, [R0+0x18] ;  /* 0x0000180000107984 */ /* 0x000e680000000a00 */
[----:B0---4-:R-:W0:Y:S04]  /*5a90*/  LDS.128 R4, [R0+0x20] ;  /* 0x0000200000047984 */ /* 0x011e280000000c00 */
[----:B------:R2:W4:Y:S04]  /*5aa0*/  LDS.64 R2, [R0+0x80] ;  /* 0x0000800000027984 */ /* 0x0005280000000a00 */
[----:B---3--:R2:W3:Y:S01]  /*5ab0*/  LDS.128 R8, [R0+0x30] ;  /* 0x0000300000087984 */ /* 0x0084e20000000c00 */
        /* <DEDUP_REMOVED lines=20> */
.L_x_1498:
[----:B------:R-:W-:Y:S05]  /*5c00*/  BSYNC.RECONVERGENT B1 ;  /* 0x0000000000017941 */ /* 0x000fea0003800200 */
.L_x_1497:
        /* <DEDUP_REMOVED lines=23> */
.L_x_1500:
[----:B------:R-:W-:Y:S05]  /*5d80*/  BSYNC.RECONVERGENT B1 ;  /* 0x0000000000017941 */ /* 0x000fea0003800200 */
.L_x_1499:
[----:B------:R-:W-:Y:S01]  /*5d90*/  DSETP.GEU.AND P0, PT, R4, R10, PT ;  /* 0x0000000a0400722a */ /* 0x000fe20003f0e000 */
[----:B------:R-:W-:Y:S01]  /*5da0*/  BSSY.RECONVERGENT B1, `(.L_x_1501) ;  /* 0x0000014000017945 */ /* 0x000fe20003800200 */
[----:B------:R-:W-:Y:S01]  /*5db0*/  IMAD.MOV.U32 R20, RZ, RZ, R10 ;  /* 0x000000ffff147224 */ /* 0x000fe200078e000a */
[----:B-1----:R-:W-:Y:S01]  /*5dc0*/  MOV R23, R13 ;  /* 0x0000000d00177202 */ /* 0x002fe20000000f00 */
[----:B------:R-:W-:Y:S02]  /*5dd0*/  IMAD.MOV.U32 R21, RZ, RZ, R11 ;  /* 0x000000ffff157224 */ /* 0x000fe400078e000b */
        /* <DEDUP_REMOVED lines=16> */
.L_x_1502:
[----:B------:R-:W-:Y:S05]  /*5ee0*/  BSYNC.RECONVERGENT B1 ;  /* 0x0000000000017941 */ /* 0x000fea0003800200 */
.L_x_1501:
        /* <DEDUP_REMOVED lines=23> */
.L_x_1504:
[----:B------:R-:W-:Y:S05]  /*6060*/  BSYNC.RECONVERGENT B1 ;  /* 0x0000000000017941 */ /* 0x000fea0003800200 */
.L_x_1503:
        /* <DEDUP_REMOVED lines=21> */
.L_x_1506:
[----:B------:R-:W-:Y:S05]  /*61c0*/  BSYNC.RECONVERGENT B1 ;  /* 0x0000000000017941 */ /* 0x000fea0003800200 */
.L_x_1505:
        /* <DEDUP_REMOVED lines=21> */
.L_x_1508:
[----:B------:R-:W-:Y:S05]  /*6320*/  BSYNC.RECONVERGENT B1 ;  /* 0x0000000000017941 */ /* 0x000fea0003800200 */
.L_x_1507:
        /* <DEDUP_REMOVED lines=20> */
.L_x_1426:
[----:B------:R-:W-:Y:S05]  /*6470*/  BSYNC.RECONVERGENT B0 ;  /* 0x0000000000007941 */ /* 0x000fea0003800200 */
.L_x_1393:
[----:B------:R-:W-:Y:S05]  /*6480*/  @P1 EXIT ;  /* 0x000000000000194d */ /* 0x000fea0003800000 */
[----:B0123--:R-:W0:Y:S02]  /*6490*/  LDC.64 R2, c[0x0][0x390] ;  /* 0x0000e400ff027b82 */ /* 0x00fe240000000a00 */
[----:B0-----:R-:W-:Y:S04]  /*64a0*/  STG.E.64 desc[UR8][R2.64], R12 ;  /* 0x0000000c02007986 */ /* 0x001fe8000c101b08 */
[----:B------:R-:W-:Y:S01]  /*64b0*/  STG.E.64 desc[UR8][R2.64+0x8], R14 ;  /* 0x0000080e02007986 */ /* 0x000fe2000c101b08 */
[----:B------:R-:W-:Y:S05]  /*64c0*/  EXIT ;  /* 0x000000000000794d */ /* 0x000fea0003800000 */
.L_x_1509:
        /* <DEDUP_REMOVED lines=11> */
.L_x_1966:


//--------------------- .text._ZN6thrust24THRUST_300001_SM_1000_NS8cuda_cub4core6detail13_kernel_agentINS1_8__reduce11ReduceAgentIPN4cuda3std3__45tupleIJdlEEESC_SB_iNS1_9__extrema9arg_max_fIdlNS9_4lessIdEEEEEEJSC_SC_iSH_EEEvDpT0_ --------------------------
	.section	.text._ZN6thrust24THRUST_300001_SM_1000_NS8cuda_cub4core6detail13_kernel_agentINS1_8__reduce11ReduceAgentIPN4cuda3std3__45tupleIJdlEEESC_SB_iNS1_9__extrema9arg_max_fIdlNS9_4lessIdEEEEEEJSC_SC_iSH_EEEvDpT0_,"ax",@progbits
	.align	128
        .global         _ZN6thrust24THRUST_300001_SM_1000_NS8cuda_cub4core6detail13_kernel_agentINS1_8__reduce11ReduceAgentIPN4cuda3std3__45tupleIJdlEEESC_SB_iNS1_9__extrema9arg_max_fIdlNS9_4lessIdEEEEEEJSC_SC_iSH_EEEvDpT0_
        .type           _ZN6thrust24THRUST_300001_SM_1000_NS8cuda_cub4core6detail13_kernel_agentINS1_8__reduce11ReduceAgentIPN4cuda3std3__45tupleIJdlEEESC_SB_iNS1_9__extrema9arg_max_fIdlNS9_4lessIdEEEEEEJSC_SC_iSH_EEEvDpT0_,@function
        .size           _ZN6thrust24THRUST_300001_SM_1000_NS8cuda_cub4core6detail13_kernel_agentINS1_8__reduce11ReduceAgentIPN4cuda3std3__45tupleIJdlEEESC_SB_iNS1_9__extrema9arg_max_fIdlNS9_4lessIdEEEEEEJSC_SC_iSH_EEEvDpT0_,(.L_x_1967 - _ZN6thrust24THRUST_300001_SM_1000_NS8cuda_cub4core6detail13_kernel_agentINS1_8__reduce11ReduceAgentIPN4cuda3std3__45tupleIJdlEEESC_SB_iNS1_9__extrema9arg_max_fIdlNS9_4lessIdEEEEEEJSC_SC_iSH_EEEvDpT0_)
        .other          _ZN6thrust24THRUST_300001_SM_1000_NS8cuda_cub4core6detail13_kernel_agentINS1_8__reduce11ReduceAgentIPN4cuda3std3__45tupleIJdlEEESC_SB_iNS1_9__extrema9arg_max_fIdlNS9_4lessIdEEEEEEJSC_SC_iSH_EEEvDpT0_,@"STO_CUDA_ENTRY STV_DEFAULT"
_ZN6thrust24THRUST_300001_SM_1000_NS8cuda_cub4core6detail13_kernel_agentINS1_8__reduce11ReduceAgentIPN4cuda3std3__45tupleIJdlEEESC_SB_iNS1_9__extrema9arg_max_fIdlNS9_4lessIdEEEEEEJSC_SC_iSH_EEEvDpT0_:
.text._ZN6thrust24THRUST_300001_SM_1000_NS8cuda_cub4core6detail13_kernel_agentINS1_8__reduce11ReduceAgentIPN4cuda3std3__45tupleIJdlEEESC_SB_iNS1_9__extrema9arg_max_fIdlNS9_4lessIdEEEEEEJSC_SC_iSH_EEEvDpT0_:
        /* <DEDUP_REMOVED lines=21> */
.L_x_1513:
[----:B0-----:R-:W-:Y:S05]  /*0150*/  BSYNC.RECONVERGENT B1 ;  /* 0x0000000000017941 */ /* 0x001fea0003800200 */
.L_x_1512:
        /* <DEDUP_REMOVED lines=15> */
.L_x_1520:
        /* <DEDUP_REMOVED lines=31> */
.L_x_1519:
[----:B------:R-:W-:Y:S05]  /*0440*/  BSYNC.RECONVERGENT B3 ;  /* 0x0000000000037941 */ /* 0x000fea0003800200 */
.L_x_1518:
[----:B------:R-:W-:Y:S02]  /*0450*/  IMAD.X R3, RZ, RZ, R3, P3 ;  /* 0x000000ffff037224 */ /* 0x000fe400018e0603 */
[----:B------:R-:W-:Y:S01]  /*0460*/  VIADD R19, R19, 0x100 ;  /* 0x0000010013137836 */ /* 0x000fe20000000000 */
[----:B------:R-:W-:Y:S06]  /*0470*/  @P2 BRA `(.L_x_1520) ;  /* 0xfffffffc00742947 */ /* 0x000fec000383ffff */
.L_x_1517:
[----:B------:R-:W-:Y:S05]  /*0480*/  BSYNC.RECONVERGENT B2 ;  /* 0x0000000000027941 */ /* 0x000fea0003800200 */
.L_x_1516:
[----:B------:R-:W0:Y:S01]  /*0490*/  LDC.64 R8, c[0x0][0x380] ;  /* 0x0000e000ff087b82 */ /* 0x000e220000000a00 */
[----:B------:R-:W-:-:S13]  /*04a0*/  ISETP.GE.U32.AND P0, PT, R4, 0x300, PT ;  /* 0x000003000400780c */ /* 0x000fda0003f06070 */
[----:B------:R-:W-:Y:S05]  /*04b0*/  @!P0 BRA `(.L_x_1515) ;  /* 0x0000000400908947 */ /* 0x000fea0003800000 */
.L_x_1529:
        /* <DEDUP_REMOVED lines=13> */
[----:B------:R-:W-:Y:S01]  /*0590*/  IMAD.MOV.U32 R23, RZ, RZ, R12 ;  /* 0x000000ffff177224 */ /* 0x000fe200078e000c */
[----:B------:R-:W-:Y:S01]  /*05a0*/  MOV R25, R13 ;  /* 0x0000000d00197202 */ /* 0x000fe20000000f00 */
[----:B------:R-:W-:Y:S02]  /*05b0*/  IMAD.MOV.U32 R2, RZ, RZ, R14 ;  /* 0x000000ffff027224 */ /* 0x000fe400078e000e */
[----:B------:R-:W-:-:S09]  /*05c0*/  IMAD.MOV.U32 R3, RZ, RZ, R15 ;  /* 0x000000ffff037224 */ /* 0x000fd200078e000f */
        /* <DEDUP_REMOVED lines=9> */
.L_x_1522:
[----:B------:R-:W-:Y:S05]  /*0660*/  BSYNC.RECONVERGENT B2 ;  /* 0x0000000000027941 */ /* 0x000fea0003800200 */
.L_x_1521:
        /* <DEDUP_REMOVED lines=25> */
.L_x_1524:
[----:B------:R-:W-:Y:S05]  /*0800*/  BSYNC.RECONVERGENT B2 ;  /* 0x0000000000027941 */ /* 0x000fea0003800200 */
.L_x_1523:
        /* <DEDUP_REMOVED lines=21> */
.L_x_1526:
[----:B------:R-:W-:Y:S05]  /*0960*/  BSYNC.RECONVERGENT B2 ;  /* 0x0000000000027941 */ /* 0x000fea0003800200 */
.L_x_1525:
        /* <DEDUP_REMOVED lines=8> */
[----:B------:R-:W-:Y:S01]  /*09f0*/  IMAD.MOV.U32 R14, RZ, RZ, R2 ;  /* 0x000000ffff0e7224 */ /* 0x000fe200078e0002 */
[----:B------:R-:W-:Y:S01]  /*0a00*/  MOV R13, R7 ;  /* 0x00000007000d7202 */ /* 0x000fe20000000f00 */
[----:B------:R-:W-:Y:S02]  /*0a10*/  IMAD.MOV.U32 R15, RZ, RZ, R3 ;  /* 0x000000ffff0f7224 */ /* 0x000fe400078e0003 */
[----:B------:R-:W-:-:S09]  /*0a20*/  IMAD.MOV.U32 R12, RZ, RZ, R5 ;  /* 0x000000ffff0c7224 */ /* 0x000fd200078e0005 */
        /* <DEDUP_REMOVED lines=9> */
.L_x_1528:
[----:B------:R-:W-:Y:S05]  /*0ac0*/  BSYNC.RECONVERGENT B2 ;  /* 0x0000000000027941 */ /* 0x000fea0003800200 */
.L_x_1527:
[----:B------:R-:W-:-:S05]  /*0ad0*/  VIADD R19, R19, 0x400 ;  /* 0x0000040013137836 */ /* 0x000fca0000000000 */
[----:B------:R-:W-:-:S13]  /*0ae0*/  ISETP.GE.AND P0, PT, R19, UR5, PT ;  /* 0x0000000513007c0c */ /* 0x000fda000bf06270 */
[----:B------:R-:W-:Y:S05]  /*0af0*/  @!P0 BRA `(.L_x_1529) ;  /* 0xfffffff800708947 */ /* 0x000fea000383ffff */
.L_x_1515:
[----:B------:R-:W-:Y:S05]  /*0b00*/  BSYNC.RECONVERGENT B1 ;  /* 0x0000000000017941 */ /* 0x000fea0003800200 */
.L_x_1514:
        /* <DEDUP_REMOVED lines=35> */
.L_x_1532:
[----:B------:R-:W-:Y:S05]  /*0d40*/  BSYNC.RECONVERGENT B1 ;  /* 0x0000000000017941 */ /* 0x000fea0003800200 */
.L_x_1531:
        /* <DEDUP_REMOVED lines=31> */
.L_x_1534:
[----:B------:R-:W-:Y:S05]  /*0f40*/  BSYNC.RECONVERGENT B1 ;  /* 0x0000000000017941 */ /* 0x000fea0003800200 */
.L_x_1533:
        /* <DEDUP_REMOVED lines=31> */
.L_x_1536:
[----:B------:R-:W-:Y:S05]  /*1140*/  BSYNC.RECONVERGENT B1 ;  /* 0x0000000000017941 */ /* 0x000fea0003800200 */
.L_x_1535:
        /* <DEDUP_REMOVED lines=31> */
.L_x_1538:
[----:B------:R-:W-:Y:S05]  /*1340*/  BSYNC.RECONVERGENT B1 ;  /* 0x0000000000017941 */ /* 0x000fea0003800200 */
.L_x_1537:
[----:B------:R-:W-:Y:S01]  /*1350*/  ISETP.GT.AND P0, PT, R9, 0xf, PT ;  /* 0x0000000f0900780c */ /* 0x000fe20003f04270 */
[----:B-1----:R1:W1:Y:S01]  /*1360*/  SHFL.DOWN PT, R6, R4, 0x10, 0x1f ;  /* 0x0a001f0004067f89 */ /* 0x00226200000e0000 */
[----:B------:R-:W-:Y:S01]  /*1370*/  BSSY.RECONVERGENT B1, `(.L_x_1539) ;  /* 0x000001d000017945 */ /* 0x000fe20003800200 */
[----:B0-----:R-:W-:Y:S01]  /*1380*/  MOV R14, R8 ;  /* 0x00000008000e7202 */ /* 0x001fe20000000f00 */
[----:B----4-:R-:W-:Y:S01]  /*1390*/  IMAD.MOV.U32 R15, RZ, RZ, R10 ;  /* 0x000000ffff0f7224 */ /* 0x010fe200078e000a */
[----:B--2---:R0:W2:Y:S01]  /*13a0*/  SHFL.DOWN PT, R7, R5, 0x10, 0x1f ;  /* 0x0a001f0005077f89 */ /* 0x0040a200000e0000 */
[----:B------:R-:W-:Y:S02]  /*13b0*/  IMAD.MOV.U32 R2, RZ, RZ, R4 ;  /* 0x000000ffff027224 */ /* 0x000fe400078e0004 */
[----:B------:R-:W-:Y:S01]  /*13c0*/  IMAD.MOV.U32 R3, RZ, RZ, R5 ;  /* 0x000000ffff037224 */ /* 0x000fe200078e0005 */
[----:B------:R0:W4:Y:S04]  /*13d0*/  SHFL.DOWN PT, R11, R8, 0x10, 0x1f ;  /* 0x0a001f00080b7f89 */ /* 0x00012800000e0000 */
[----:B------:R0:W0:Y:S01]  /*13e0*/  SHFL.DOWN PT, R13, R10, 0x10, 0x1f ;  /* 0x0a001f000a0d7f89 */ /* 0x00002200000e0000 */
[----:B------:R-:W-:Y:S05]  /*13f0*/  @P0 BRA `(.L_x_1540) ;  /* 0x0000000000500947 */ /* 0x000fea0003800000 */
[----:B-12---:R-:W-:Y:S01]  /*1400*/  DSETP.GEU.AND P0, PT, R4, R6, PT ;  /* 0x000000060400722a */ /* 0x006fe20003f0e000 */
        /* <DEDUP_REMOVED lines=19> */
.L_x_1540:
[----:B------:R-:W-:Y:S05]  /*1540*/  BSYNC.RECONVERGENT B1 ;  /* 0x0000000000017941 */ /* 0x000fea0003800200 */
.L_x_1539:
        /* <DEDUP_REMOVED lines=11> */
.L_x_1542:
[----:B------:R-:W-:Y:S05]  /*1600*/  BSYNC.RECONVERGENT B1 ;  /* 0x0000000000017941 */ /* 0x000fea0003800200 */
.L_x_1541:
        /* <DEDUP_REMOVED lines=8> */
[----:B-12---:R-:W1:Y:S04]  /*1690*/  LDS.128 R4, [R0+0x20] ;  /* 0x0000200000047984 */ /* 0x006e680000000c00 */
[----:B---3--:R2:W3:Y:S04]  /*16a0*/  LDS.64 R12, [R0+0x80] ;  /* 0x00008000000c7984 */ /* 0x0084e80000000a00 */
[----:B----4-:R2:W4:Y:S01]  /*16b0*/  LDS.128 R8, [R0+0x30] ;  /* 0x0000300000087984 */ /* 0x0105220000000c00 */
        /* <DEDUP_REMOVED lines=20> */
.L_x_1545:
[----:B------:R-:W-:Y:S05]  /*1800*/  BSYNC.RECONVERGENT B1 ;  /* 0x0000000000017941 */ /* 0x000fea0003800200 */
.L_x_1544:
        /* <DEDUP_REMOVED lines=10> */
[----:B------:R-:W-:Y:S01]  /*18b0*/  MOV R15, R26 ;  /* 0x0000001a000f7202 */ /* 0x000fe20000000f00 */
[----:B------:R-:W-:Y:S02]  /*18c0*/  IMAD.MOV.U32 R29, RZ, RZ, R27 ;  /* 0x000000ffff1d7224 */ /* 0x000fe400078e001b */
[----:B------:R-:W-:Y:S02]  /*18d0*/  IMAD.MOV.U32 R4, RZ, RZ, R24 ;  /* 0x000000ffff047224 */ /* 0x000fe400078e0018 */
[----:B------:R-:W-:-:S08]  /*18e0*/  IMAD.MOV.U32 R5, RZ, RZ, R25 ;  /* 0x000000ffff057224 */ /* 0x000fd000078e0019 */
        /* <DEDUP_REMOVED lines=9> */
.L_x_1547:
[----:B------:R-:W-:Y:S05]  /*1980*/  BSYNC.RECONVERGENT B1 ;  /* 0x0000000000017941 */ /* 0x000fea0003800200 */
.L_x_1546:
        /* <DEDUP_REMOVED lines=21> */
.L_x_1549:
[----:B------:R-:W-:Y:S05]  /*1ae0*/  BSYNC.RECONVERGENT B1 ;  /* 0x0000000000017941 */ /* 0x000fea0003800200 */
.L_x_1548:
        /* <DEDUP_REMOVED lines=23> */
.L_x_1551:
[----:B------:R-:W-:Y:S05]  /*1c60*/  BSYNC.RECONVERGENT B1 ;  /* 0x0000000000017941 */ /* 0x000fea0003800200 */
.L_x_1550:
        /* <DEDUP_REMOVED lines=21> */
.L_x_1553:
[----:B------:R-:W-:Y:S05]  /*1dc0*/  BSYNC.RECONVERGENT B1 ;  /* 0x0000000000017941 */ /* 0x000fea0003800200 */
.L_x_1552:
        /* <DEDUP_REMOVED lines=21> */
.L_x_1555:
[----:B------:R-:W-:Y:S05]  /*1f20*/  BSYNC.RECONVERGENT B1 ;  /* 0x0000000000017941 */ /* 0x000fea0003800200 */
.L_x_1554:
        /* <DEDUP_REMOVED lines=21> */
.L_x_1530:
[----:B------:R-:W2:Y:S01]  /*2080*/  S2R R4, SR_LANEID ;  /* 0x0000000000047919 */ /* 0x000ea20000000000 */
[----:B-1----:R-:W-:Y:S01]  /*2090*/  LOP3.LUT R2, R0, 0x3e0, RZ, 0xc0, !PT ;  /* 0x000003e000027812 */ /* 0x002fe200078ec0ff */
[----:B------:R-:W-:Y:S01]  /*20a0*/  BSSY.RECONVERGENT B1, `(.L_x_1556) ;  /* 0x0000024000017945 */ /* 0x000fe20003800200 */
[----:B-----5:R-:W-:Y:S02]  /*20b0*/  IMAD.MOV.U32 R16, RZ, RZ, R12 ;  /* 0x000000ffff107224 */ /* 0x020fe400078e000c */
[----:B------:R-:W-:Y:S02]  /*20c0*/  IMAD.MOV.U32 R18, RZ, RZ, R13 ;  /* 0x000000ffff127224 */ /* 0x000fe400078e000d */
[----:B------:R-:W-:Y:S01]  /*20d0*/  VIADD R3, R2, 0x20 ;  /* 0x0000002002037836 */ /* 0x000fe20000000000 */
[----:B------:R-:W-:-:S04]  /*20e0*/  LOP3.LUT R2, RZ, R2, RZ, 0x33, !PT ;  /* 0x00000002ff027212 */ /* 0x000fc800078e33ff */
[----:B------:R-:W-:Y:S01]  /*20f0*/  ISETP.GT.AND P0, PT, R3, UR8, PT ;  /* 0x0000000803007c0c */ /* 0x000fe2000bf04270 */
[----:B------:R-:W-:Y:S02]  /*2100*/  VIADD R2, R2, UR8 ;  /* 0x0000000802027c36 */ /* 0x000fe40008000000 */
[----:B------:R-:W-:-:S03]  /*2110*/  IMAD.MOV.U32 R3, RZ, RZ, R15 ;  /* 0x000000ffff037224 */ /* 0x000fc600078e000f */
[----:B------:R-:W-:Y:S01]  /*2120*/  SEL R5, R2, 0x1f, P0 ;  /* 0x0000001f02057807 */ /* 0x000fe20000000000 */
[----:B------:R-:W-:-:S04]  /*2130*/  IMAD.MOV.U32 R2, RZ, RZ, R14 ;  /* 0x000000ffff027224 */ /* 0x000fc800078e000e */
[----:B------:R1:W3:Y:S04]  /*2140*/  SHFL.DOWN PT, R6, R14, 0x1, R5 ;  /* 0x082000000e067989 */ /* 0x0002e800000e0005 */
[----:B------:R1:W4:Y:S04]  /*2150*/  SHFL.DOWN PT, R7, R15, 0x1, R5 ;  /* 0x082000000f077989 */ /* 0x00032800000e0005 */
[----:B0-----:R1:W0:Y:S01]  /*2160*/  SHFL.DOWN PT, R9, R12, 0x1, R5 ;  /* 0x082000000c097989 */ /* 0x00122200000e0005 */
[----:B--2---:R-:W-:-:S03]  /*2170*/  ISETP.GE.AND P0, PT, R4, R5, PT ;  /* 0x000000050400720c */ /* 0x004fc60003f06270 */
[----:B------:R1:W2:Y:S10]  /*2180*/  SHFL.DOWN PT, R11, R13, 0x1, R5 ;  /* 0x082000000d0b7989 */ /* 0x0002b400000e0005 */
[----:B-1----:R-:W-:Y:S05]  /*2190*/  @P0 BRA `(.L_x_1557) ;  /* 0x0000000000500947 */ /* 0x002fea0003800000 */
[----:B---34-:R-:W-:Y:S01]  /*21a0*/  DSETP.GEU.AND P0, PT, R14, R6, PT ;  /* 0x000000060e00722a */ /* 0x018fe20003f0e000 */
[----:B0-----:R-:W-:Y:S01]  /*21b0*/  MOV R16, R9 ;  /* 0x0000000900107202 */ /* 0x001fe20000000f00 */
[----:B--2---:R-:W-:Y:S02]  /*21c0*/  IMAD.MOV.U32 R18, RZ, RZ, R11 ;  /* 0x000000ffff127224 */ /* 0x004fe400078e000b */
        /* <DEDUP_REMOVED lines=17> */
.L_x_1557:
[----:B------:R-:W-:Y:S05]  /*22e0*/  BSYNC.RECONVERGENT B1 ;  /* 0x0000000000017941 */ /* 0x000fea0003800200 */
.L_x_1556:
        /* <DEDUP_REMOVED lines=8> */
[----:B--2---:R1:W2:Y:S01]  /*2370*/  SHFL.DOWN PT, R11, R16, 0x2, R5 ;  /* 0x08400000100b7989 */ /* 0x0042a200000e0005 */
[----:B----4-:R-:W-:-:S03]  /*2380*/  IMAD.MOV.U32 R7, RZ, RZ, R3 ;  /* 0x000000ffff077224 */ /* 0x010fc600078e0003 */
[----:B------:R1:W4:Y:S04]  /*2390*/  SHFL.DOWN PT, R13, R18, 0x2, R5 ;  /* 0x08400000120d7989 */ /* 0x00032800000e0005 */
[----:B------:R-:W-:Y:S05]  /*23a0*/  @P0 BRA `(.L_x_1559) ;  /* 0x0000000000500947 */ /* 0x000fea0003800000 */
[----:B0--3--:R-:W-:Y:S01]  /*23b0*/  DSETP.GEU.AND P0, PT, R2, R8, PT ;  /* 0x000000080200722a */ /* 0x009fe20003f0e000 */
        /* <DEDUP_REMOVED lines=19> */
.L_x_1559:
[----:B------:R-:W-:Y:S05]  /*24f0*/  BSYNC.RECONVERGENT B1 ;  /* 0x0000000000017941 */ /* 0x000fea0003800200 */
.L_x_1558:
[----:B-1----:R-:W-:Y:S01]  /*2500*/  VIADD R2, R4, 0x4 ;  /* 0x0000000404027836 */ /* 0x002fe20000000000 */
[----:B---3--:R1:W3:Y:S01]  /*2510*/  SHFL.DOWN PT, R8, R6, 0x4, R5 ;  /* 0x0880000006087989 */ /* 0x0082e200000e0005 */
[----:B------:R-:W-:Y:S01]  /*2520*/  BSSY.RECONVERGENT B1, `(.L_x_1560) ;  /* 0x000001e000017945 */ /* 0x000fe20003800200 */
[----:B------:R-:W-:Y:S01]  /*2530*/  IMAD.MOV.U32 R14, RZ, RZ, R10 ;  /* 0x000000ffff0e7224 */ /* 0x000fe200078e000a */
[----:B------:R-:W-:Y:S01]  /*2540*/  MOV R3, R7 ;  /* 0x0000000700037202 */ /* 0x000fe20000000f00 */
[----:B0-----:R1:W0:Y:S01]  /*2550*/  SHFL.DOWN PT, R9, R7, 0x4, R5 ;  /* 0x0880000007097989 */ /* 0x00122200000e0005 */
[----:B------:R-:W-:Y:S01]  /*2560*/  ISETP.GT.AND P0, PT, R2, R5, PT ;  /* 0x000000050200720c */ /* 0x000fe20003f04270 */
[----:B------:R-:W-:Y:S02]  /*2570*/  IMAD.MOV.U32 R16, RZ, RZ, R12 ;  /* 0x000000ffff107224 */ /* 0x000fe400078e000c */
[----:B--2---:R1:W2:Y:S01]  /*2580*/  SHFL.DOWN PT, R11, R10, 0x4, R5 ;  /* 0x088000000a0b7989 */ /* 0x0042a200000e0005 */
[----:B------:R-:W-:-:S03]  /*2590*/  IMAD.MOV.U32 R2, RZ, RZ, R6 ;  /* 0x000000ffff027224 */ /* 0x000fc600078e0006 */
[----:B----4-:R1:W4:Y:S06]  /*25a0*/  SHFL.DOWN PT, R13, R12, 0x4, R5 ;  /* 0x088000000c0d7989 */ /* 0x01032c00000e0005 */
        /* <DEDUP_REMOVED lines=21> */
.L_x_1561:
[----:B------:R-:W-:Y:S05]  /*2700*/  BSYNC.RECONVERGENT B1 ;  /* 0x0000000000017941 */ /* 0x000fea0003800200 */
.L_x_1560:
[----:B-1----:R-:W-:Y:S01]  /*2710*/  VIADD R6, R4, 0x8 ;  /* 0x0000000804067836 */ /* 0x002fe20000000000 */
[----:B---3--:R1:W3:Y:S01]  /*2720*/  SHFL.DOWN PT, R8, R2, 0x8, R5 ;  /* 0x0900000002087989 */ /* 0x0082e200000e0005 */
[----:B------:R-:W-:Y:S01]  /*2730*/  BSSY.RECONVERGENT B1, `(.L_x_1562) ;  /* 0x000001e000017945 */ /* 0x000fe20003800200 */
[----:B------:R-:W-:Y:S02]  /*2740*/  IMAD.MOV.U32 R10, RZ, RZ, R14 ;  /* 0x000000ffff0a7224 */ /* 0x000fe400078e000e */
[----:B------:R-:W-:Y:S01]  /*2750*/  ISETP.GT.AND P0, PT, R6, R5, PT ;  /* 0x000000050600720c */ /* 0x000fe20003f04270 */
[----:B0-----:R1:W0:Y:S01]  /*2760*/  SHFL.DOWN PT, R9, R3, 0x8, R5 ;  /* 0x0900000003097989 */ /* 0x00122200000e0005 */
[----:B------:R-:W-:Y:S02]  /*2770*/  IMAD.MOV.U32 R12, RZ, RZ, R16 ;  /* 0x000000ffff0c7224 */ /* 0x000fe400078e0010 */
[----:B------:R-:W-:Y:S01]  /*2780*/  IMAD.MOV.U32 R6, RZ, RZ, R2 ;  /* 0x000000ffff067224 */ /* 0x000fe200078e0002 */
[----:B--2---:R1:W2:Y:S01]  /*2790*/  SHFL.DOWN PT, R11, R14, 0x8, R5 ;  /* 0x090000000e0b7989 */ /* 0x0042a200000e0005 */
[----:B------:R-:W-:-:S03]  /*27a0*/  IMAD.MOV.U32 R7, RZ, RZ, R3 ;  /* 0x000000ffff077224 */ /* 0x000fc600078e0003 */
[----:B----4-:R1:W4:Y:S04]  /*27b0*/  SHFL.DOWN PT, R13, R16, 0x8, R5 ;  /* 0x09000000100d7989 */ /* 0x01032800000e0005 */
        /* <DEDUP_REMOVED lines=21> */
.L_x_1563:
[----:B------:R-:W-:Y:S05]  /*2910*/  BSYNC.RECONVERGENT B1 ;  /* 0x0000000000017941 */ /* 0x000fea0003800200 */
.L_x_1562:
[----:B-1----:R-:W-:Y:S01]  /*2920*/  VIADD R2, R4, 0x10 ;  /* 0x0000001004027836 */ /* 0x002fe20000000000 */
[----:B---3--:R1:W3:Y:S01]  /*2930*/  SHFL.DOWN PT, R8, R6, 0x10, R5 ;  /* 0x0a00000006087989 */ /* 0x0082e200000e0005 */
[----:B------:R-:W-:Y:S01]  /*2940*/  BSSY.RECONVERGENT B1, `(.L_x_1564) ;  /* 0x000001e000017945 */ /* 0x000fe20003800200 */
[----:B------:R-:W-:Y:S02]  /*2950*/  IMAD.MOV.U32 R14, RZ, RZ, R10 ;  /* 0x000000ffff0e7224 */ /* 0x000fe400078e000a */
[----:B------:R-:W-:Y:S01]  /*2960*/  ISETP.GT.AND P0, PT, R2, R5, PT ;  /* 0x000000050200720c */ /* 0x000fe20003f04270 */
[----:B0-----:R1:W0:Y:S01]  /*2970*/  SHFL.DOWN PT, R9, R7, 0x10, R5 ;  /* 0x0a00000007097989 */ /* 0x00122200000e0005 */
[----:B------:R-:W-:Y:S01]  /*2980*/  IMAD.MOV.U32 R15, RZ, RZ, R12 ;  /* 0x000000ffff0f7224 */ /* 0x000fe200078e000c */
[----:B------:R-:W-:Y:S01]  /*2990*/  MOV R2, R6 ;  /* 0x0000000600027202 */ /* 0x000fe20000000f00 */
[----:B------:R-:W-:Y:S01]  /*29a0*/  IMAD.MOV.U32 R3, RZ, RZ, R7 ;  /* 0x000000ffff037224 */ /* 0x000fe200078e0007 */
[----:B--2---:R1:W2:Y:S04]  /*29b0*/  SHFL.DOWN PT, R11, R10, 0x10, R5 ;  /* 0x0a0000000a0b7989 */ /* 0x0042a800000e0005 */
        /* <DEDUP_REMOVED lines=22> */
.L_x_1565:
[----:B------:R-:W-:Y:S05]  /*2b20*/  BSYNC.RECONVERGENT B1 ;  /* 0x0000000000017941 */ /* 0x000fea0003800200 */
.L_x_1564:
        /* <DEDUP_REMOVED lines=11> */
.L_x_1567:
[----:B------:R-:W-:Y:S05]  /*2be0*/  BSYNC.RECONVERGENT B1 ;  /* 0x0000000000017941 */ /* 0x000fea0003800200 */
.L_x_1566:
[----:B------:R-:W-:Y:S01]  /*2bf0*/  BAR.SYNC.DEFER_BLOCKING 0x0 ;  /* 0x0000000000007b1d */ /* 0x000fe20000010000 */
[----:B------:R-:W-:-:S13]  /*2c00*/  ISETP.NE.AND P1, PT, R0, RZ, PT ;  /* 0x000000ff0000720c */ /* 0x000fda0003f25270 */
[----:B------:R-:W-:Y:S05]  /*2c10*/  @P1 BRA `(.L_x_1543) ;  /* 0x0000003400981947 */ /* 0x000fea0003800000 */
[----:B------:R-:W-:Y:S01]  /*2c20*/  UISETP.GE.AND UP0, UPT, UR8, 0x21, UPT ;  /* 0x000000210800788c */ /* 0x000fe2000bf06270 */
[----:B--2---:R-:W-:Y:S02]  /*2c30*/  IMAD.MOV.U32 R11, RZ, RZ, R14 ;  /* 0x000000ffff0b7224 */ /* 0x004fe400078e000e */
[----:B---3--:R-:W-:Y:S02]  /*2c40*/  IMAD.MOV.U32 R8, RZ, RZ, R15 ;  /* 0x000000ffff087224 */ /* 0x008fe400078e000f */
[----:B------:R-:W-:Y:S02]  /*2c50*/  IMAD.MOV.U32 R4, RZ, RZ, R2 ;  /* 0x000000ffff047224 */ /* 0x000fe400078e0002 */
[----:B-1----:R-:W-:Y:S02]  /*2c60*/  IMAD.MOV.U32 R5, RZ, RZ, R3 ;  /* 0x000000ffff057224 */ /* 0x002fe400078e0003 */
[----:B------:R-:W-:Y:S05]  /*2c70*/  BRA.U !UP0, `(.L_x_1568) ;  /* 0x00000001086c7547 */ /* 0x000fea000b800000 */
[----:B------:R-:W1:Y:S01]  /*2c80*/  S2UR UR5, SR_CgaCtaId ;  /* 0x00000000000579c3 */ /* 0x000e620000008800 */
[----:B------:R-:W-:Y:S01]  /*2c90*/  UMOV UR4, 0x400 ;  /* 0x0000040000047882 */ /* 0x000fe20000000000 */
[----:B------:R-:W-:Y:S01]  /*2ca0*/  BSSY.RECONVERGENT B1, `(.L_x_1568) ;  /* 0x0000018000017945 */ /* 0x000fe20003800200 */
[----:B-1----:R-:W-:-:S09]  /*2cb0*/  ULEA UR4, UR5, UR4, 0x18 ;  /* 0x0000000405047291 */ /* 0x002fd2000f8ec0ff */
[----:B------:R-:W1:Y:S04]  /*2cc0*/  LDS.64 R6, [UR4+0x18] ;  /* 0x00001804ff067984 */ /* 0x000e680008000a00 */
[----:B----4-:R-:W2:Y:S01]  /*2cd0*/  LDS.64 R12, [UR4+0x20] ;  /* 0x00002004ff0c7984 */ /* 0x010ea20008000a00 */
[----:B-1----:R-:W-:Y:S01]  /*2ce0*/  DSETP.GEU.AND P0, PT, R2, R6, PT ;  /* 0x000000060200722a */ /* 0x002fe20003f0e000 */
        /* <DEDUP_REMOVED lines=19> */
.L_x_1569:
[----:B------:R-:W-:Y:S05]  /*2e20*/  BSYNC.RECONVERGENT B1 ;  /* 0x0000000000017941 */ /* 0x000fea0003800200 */
.L_x_1568:
[----:B------:R-:W-:Y:S01]  /*2e30*/  UISETP.GE.AND UP0, UPT, UR8, 0x41, UPT ;  /* 0x000000410800788c */ /* 0x000fe2000bf06270 */
[----:B0-----:R-:W-:Y:S01]  /*2e40*/  IMAD.MOV.U32 R9, RZ, RZ, R11 ;  /* 0x000000ffff097224 */ /* 0x001fe200078e000b */
        /* <DEDUP_REMOVED lines=9> */
[----:B----4-:R-:W1:Y:S01]  /*2ee0*/  LDS.64 R12, [UR4+0x30] ;  /* 0x00003004ff0c7984 */ /* 0x010e620008000a00 */
        /* <DEDUP_REMOVED lines=20> */
.L_x_1571:
[----:B------:R-:W-:Y:S05]  /*3030*/  BSYNC.RECONVERGENT B1 ;  /* 0x0000000000017941 */ /* 0x000fea0003800200 */
.L_x_1570:
        /* <DEDUP_REMOVED lines=32> */
.L_x_1573:
[----:B------:R-:W-:Y:S05]  /*3240*/  BSYNC.RECONVERGENT B1 ;  /* 0x0000000000017941 */ /* 0x000fea0003800200 */
.L_x_1572:
        /* <DEDUP_REMOVED lines=32> */
.L_x_1575:
[----:B------:R-:W-:Y:S05]  /*3450*/  BSYNC.RECONVERGENT B1 ;  /* 0x0000000000017941 */ /* 0x000fea0003800200 */
.L_x_1574:
        /* <DEDUP_REMOVED lines=32> */
.L_x_1577:
[----:B------:R-:W-:Y:S05]  /*3660*/  BSYNC.RECONVERGENT B1 ;  /* 0x0000000000017941 */ /* 0x000fea0003800200 */
.L_x_1576:
        /* <DEDUP_REMOVED lines=13> */
[----:B------:R-:W-:Y:S01]  /*3740*/  MOV R6, R2 ;  /* 0x0000000200067202 */ /* 0x000fe20000000f00 */
[----:B------:R-:W-:Y:S02]  /*3750*/  IMAD.MOV.U32 R7, RZ, RZ, R3 ;  /* 0x000000ffff077224 */ /* 0x000fe400078e0003 */
        /* <DEDUP_REMOVED lines=17> */
.L_x_1579:
[----:B------:R-:W-:Y:S05]  /*3870*/  BSYNC.RECONVERGENT B1 ;  /* 0x0000000000017941 */ /* 0x000fea0003800200 */
.L_x_1578:
        /* <DEDUP_REMOVED lines=32> */
.L_x_1511:
        /* <DEDUP_REMOVED lines=34> */
[----:B------:R-:W-:-:S04]  /*3ca0*/  IMAD.MOV.U32 R15, RZ, RZ, 0x500 ;  /* 0x00000500ff0f7424 */ /* 0x000fc800078e00ff */
        /* <DEDUP_REMOVED lines=8> */
[----:B------:R-:W-:Y:S02]  /*3d30*/  @P2 MOV R9, R13 ;  /* 0x0000000d00092202 */ /* 0x000fe40000000f00 */
[----:B------:R-:W-:-:S04]  /*3d40*/  @P2 SEL R7, R11, R7, P0 ;  /* 0x000000070b072207 */ /* 0x000fc80000000000 */
        /* <DEDUP_REMOVED lines=11> */
[----:B------:R-:W-:Y:S01]  /*3e00*/  IMAD.MOV.U32 R27, RZ, RZ, R2 ;  /* 0x000000ffff1b7224 */ /* 0x000fe200078e0002 */
[----:B------:R-:W0:Y:S01]  /*3e10*/  LDCU UR4, c[0x0][0x390] ;  /* 0x00007200ff0477ac */ /* 0x000e220008000800 */
[----:B------:R-:W-:Y:S02]  /*3e20*/  IMAD.MOV.U32 R24, RZ, RZ, R3 ;  /* 0x000000ffff187224 */ /* 0x000fe400078e0003 */
[----:B------:R-:W-:-:S07]  /*3e30*/  IMAD.MOV.U32 R25, RZ, RZ, 0x500 ;  /* 0x00000500ff197424 */ /* 0x000fce00078e00ff */
.L_x_1581:
[----:B------:R-:W1:Y:S01]  /*3e40*/  LDC.64 R22, c[0x0][0x380] ;  /* 0x0000e000ff167b82 */ /* 0x000e620000000a00 */
[----:B------:R-:W-:-:S04]  /*3e50*/  IMAD.IADD R3, R0, 0x1, R25 ;  /* 0x0000000100037824 */ /* 0x000fc800078e0219 */
[----:B-1----:R-:W-:-:S05]  /*3e60*/  IMAD.WIDE.U32 R22, R3, 0x10, R22 ;  /* 0x0000001003167825 */ /* 0x002fca00078e0016 */
        /* <DEDUP_REMOVED lines=17> */
[----:B------:R-:W-:-:S06]  /*3f80*/  @P2 IMAD.MOV.U32 R6, RZ, RZ, R29 ;  /* 0x000000ffff062224 */ /* 0x000fcc00078e001d */
[----:B----4-:R-:W-:Y:S01]  /*3f90*/  DSETP.GEU.AND P1, PT, R6, R10, PT ;  /* 0x0000000a0600722a */ /* 0x010fe20003f2e000 */
[----:B------:R-:W-:Y:S02]  /*3fa0*/  @P2 SEL R8, R27, R8, P0 ;  /* 0x000000081b082207 */ /* 0x000fe40000000000 */
[----:B------:R-:W-:-:S11]  /*3fb0*/  @P2 SEL R9, R24, R9, P0 ;  /* 0x0000000918092207 */ /* 0x000fd60000000000 */
[----:B-----5:R-:W-:-:S04]  /*3fc0*/  @P1 ISETP.GE.U32.AND P0, PT, R8, R12, PT ;  /* 0x0000000c0800120c */ /* 0x020fc80003f06070 */
        /* <DEDUP_REMOVED lines=25> */
[----:B------:R-:W-:Y:S01]  /*4160*/  @P1 IMAD.MOV.U32 R19, RZ, RZ, R15 ;  /* 0x000000ffff131224 */ /* 0x000fe200078e000f */
[----:B------:R-:W-:Y:S02]  /*4170*/  @P1 SEL R20, R16, R20, P0 ;  /* 0x0000001410141207 */ /* 0x000fe40000000000 */
[----:B------:R-:W-:Y:S01]  /*4180*/  @P1 SEL R21, R17, R21, P0 ;  /* 0x0000001511151207 */ /* 0x000fe20000000000 */
[----:B------:R-:W-:-:S05]  /*4190*/  VIADD R7, R25, 0xa00 ;  /* 0x00000a0019077836 */ /* 0x000fca0000000000 */
[----:B0-----:R-:W-:Y:S01]  /*41a0*/  ISETP.GT.AND P1, PT, R7, UR4, PT ;  /* 0x0000000407007c0c */ /* 0x001fe2000bf24270 */
[----:B------:R-:W-:-:S04]  /*41b0*/  VIADD R15, R25, 0x500 ;  /* 0x00000500190f7836 */ /* 0x000fc80000000000 */
[----:B------:R-:W-:Y:S01]  /*41c0*/  IMAD.MOV.U32 R25, RZ, RZ, R15 ;  /* 0x000000ffff197224 */ /* 0x000fe200078e000f */
[----:B--2---:R-:W-:-:S14]  /*41d0*/  DSETP.GEU.AND P2, PT, R18, R4, PT ;  /* 0x000000041200722a */ /* 0x004fdc0003f4e000 */
[----:B------:R-:W-:-:S04]  /*41e0*/  @P2 ISETP.GE.U32.AND P0, PT, R20, R2, PT ;  /* 0x000000021400220c */ /* 0x000fc80003f06070 */
[----:B------:R-:W-:-:S13]  /*41f0*/  @P2 ISETP.GE.AND.EX P0, PT, R21, R3, PT, P0 ;  /* 0x000000031500220c */ /* 0x000fda0003f06300 */
[----:B------:R-:W-:-:S06]  /*4200*/  @P2 DSETP.GT.OR P0, PT, R18, R4, !P0 ;  /* 0x000000041200222a */ /* 0x000fcc0004704400 */
[----:B------:R-:W-:Y:S02]  /*4210*/  @P2 FSEL R6, R18, R4, P0 ;  /* 0x0000000412062208 */ /* 0x000fe40000000000 */
[----:B------:R-:W-:Y:S02]  /*4220*/  @P2 FSEL R19, R19, R5, P0 ;  /* 0x0000000513132208 */ /* 0x000fe40000000000 */
[----:B------:R-:W-:Y:S02]  /*4230*/  @P2 SEL R2, R20, R2, P0 ;  /* 0x0000000214022207 */ /* 0x000fe40000000000 */
[----:B------:R-:W-:Y:S01]  /*4240*/  @P2 SEL R3, R21, R3, P0 ;  /* 0x0000000315032207 */ /* 0x000fe20000000000 */
[----:B------:R-:W-:Y:S02]  /*4250*/  @P2 IMAD.MOV.U32 R4, RZ, RZ, R6 ;  /* 0x000000ffff042224 */ /* 0x000fe400078e0006 */
[----:B------:R-:W-:Y:S02]  /*4260*/  @P2 IMAD.MOV.U32 R5, RZ, RZ, R19 ;  /* 0x000000ffff052224 */ /* 0x000fe400078e0013 */
[----:B------:R-:W-:-:S02]  /*4270*/  IMAD.MOV.U32 R27, RZ, RZ, R2 ;  /* 0x000000ffff1b7224 */ /* 0x000fc400078e0002 */
[----:B------:R-:W-:Y:S01]  /*4280*/  IMAD.MOV.U32 R24, RZ, RZ, R3 ;  /* 0x000000ffff187224 */ /* 0x000fe200078e0003 */
[----:B------:R-:W-:Y:S06]  /*4290*/  @!P1 BRA `(.L_x_1581) ;  /* 0xfffffff800e89947 */ /* 0x000fec000383ffff */
.L_x_1580:
        /* <DEDUP_REMOVED lines=14> */
[----:B------:R-:W-:Y:S01]  /*4380*/  LEA.HI R8, R20, 0x1, RZ, 0x18 ;  /* 0x0000000114087811 */ /* 0x000fe200078fc0ff */
[----:B------:R-:W-:Y:S01]  /*4390*/  IMAD.IADD R21, R0, 0x1, R15 ;  /* 0x0000000100157824 */ /* 0x000fe200078e020f */
[----:B------:R-:W-:Y:S02]  /*43a0*/  MOV R12, R0 ;  /* 0x00000000000c7202 */ /* 0x000fe40000000f00 */
[----:B------:R-:W-:-:S05]  /*43b0*/  LOP3.LUT R8, R8, 0x3, RZ, 0xc0, !PT ;  /* 0x0000000308087812 */ /* 0x000fca00078ec0ff */
[----:B------:R-:W-:-:S07]  /*43c0*/  IMAD.MOV R14, RZ, RZ, -R8 ;  /* 0x000000ffff0e7224 */ /* 0x000fce00078e0a08 */
.L_x_1588:
[----:B0-----:R-:W-:-:S05]  /*43d0*/  IMAD.WIDE.U32 R18, R21, 0x10, R6 ;  /* 0x0000001015127825 */ /* 0x001fca00078e0006 */
[----:B------:R-:W2:Y:S04]  /*43e0*/  LDG.E.64.CONSTANT R8, desc[UR6][R18.64] ;  /* 0x0000000612087981 */ /* 0x000ea8000c1e9b00 */
[----:B------:R-:W3:Y:S01]  /*43f0*/  LDG.E.64.CONSTANT R10, desc[UR6][R18.64+0x8] ;  /* 0x00000806120a7981 */ /* 0x000ee2000c1e9b00 */
[----:B------:R-:W-:Y:S01]  /*4400*/  VIADD R14, R14, 0x1 ;  /* 0x000000010e0e7836 */ /* 0x000fe20000000000 */
[----:B------:R-:W-:Y:S01]  /*4410*/  BSSY.RECONVERGENT B3, `(.L_x_1586) ;  /* 0x000001a000037945 */ /* 0x000fe20003800200 */
[----:B------:R-:W-:Y:S02]  /*4420*/  IMAD.MOV.U32 R23, RZ, RZ, R2 ;  /* 0x000000ffff177224 */ /* 0x000fe400078e0002 */
        /* <DEDUP_REMOVED lines=24> */
.L_x_1587:
[----:B------:R-:W-:Y:S05]  /*45b0*/  BSYNC.RECONVERGENT B3 ;  /* 0x0000000000037941 */ /* 0x000fea0003800200 */
.L_x_1586:
[----:B------:R-:W-:Y:S02]  /*45c0*/  VIADD R12, R12, 0x100 ;  /* 0x000001000c0c7836 */ /* 0x000fe40000000000 */
[----:B------:R-:W-:Y:S01]  /*45d0*/  VIADD R21, R21, 0x100 ;  /* 0x0000010015157836 */ /* 0x000fe20000000000 */
[----:B------:R-:W-:Y:S06]  /*45e0*/  @P2 BRA `(.L_x_1588) ;  /* 0xfffffffc00782947 */ /* 0x000fec000383ffff */
.L_x_1585:
[----:B------:R-:W-:Y:S05]  /*45f0*/  BSYNC.RECONVERGENT B2 ;  /* 0x0000000000027941 */ /* 0x000fea0003800200 */
.L_x_1584:
        /* <DEDUP_REMOVED lines=11> */
.L_x_1597:
[----:B-1----:R-:W-:-:S05]  /*46b0*/  IMAD.WIDE.U32 R8, R15, 0x10, R10 ;  /* 0x000000100f087825 */ /* 0x002fca00078e000a */
[----:B------:R-:W2:Y:S04]  /*46c0*/  LDG.E.64.CONSTANT R22, desc[UR6][R8.64] ;  /* 0x0000000608167981 */ /* 0x000ea8000c1e9b00 */
[----:B------:R0:W3:Y:S02]  /*46d0*/  LDG.E.64.CONSTANT R6, desc[UR6][R8.64+0x8] ;  /* 0x0000080608067981 */ /* 0x0000e4000c1e9b00 */
[----:B0-----:R-:W-:Y:S02]  /*46e0*/  IMAD.MOV.U32 R8, RZ, RZ, R14 ;  /* 0x000000ffff087224 */ /* 0x001fe400078e000e */
[----:B------:R-:W-:-:S05]  /*46f0*/  IMAD.MOV.U32 R9, RZ, RZ, R17 ;  /* 0x000000ffff097224 */ /* 0x000fca00078e0011 */
[----:B------:R0:W5:Y:S04]  /*4700*/  LDG.E.64.CONSTANT R20, desc[UR6][R8.64+-0x2008] ;  /* 0xffdff80608147981 */ /* 0x000168000c1e9b00 */
[----:B------:R0:W5:Y:S01]  /*4710*/  LDG.E.64.CONSTANT R18, desc[UR6][R8.64+-0x2000] ;  /* 0xffe0000608127981 */ /* 0x000162000c1e9b00 */
[----:B------:R-:W-:Y:S01]  /*4720*/  BSSY.RECONVERGENT B2, `(.L_x_1589) ;  /* 0x0000015000027945 */ /* 0x000fe20003800200 */
[----:B--2---:R-:W-:Y:S01]  /*4730*/  DSETP.GEU.AND P0, PT, R4, R22, PT ;  /* 0x000000160400722a */ /* 0x004fe20003f0e000 */
[----:B------:R-:W-:Y:S02]  /*4740*/  IMAD.MOV.U32 R16, RZ, RZ, R22 ;  /* 0x000000ffff107224 */ /* 0x000fe400078e0016 */
[----:B------:R-:W-:Y:S01]  /*4750*/  IMAD.MOV.U32 R17, RZ, RZ, R23 ;  /* 0x000000ffff117224 */ /* 0x000fe200078e0017 */
[----:B---3--:R-:W-:Y:S01]  /*4760*/  MOV R29, R7 ;  /* 0x00000007001d7202 */ /* 0x008fe20000000f00 */
[----:B------:R-:W-:-:S09]  /*4770*/  IMAD.MOV.U32 R27, RZ, RZ, R6 ;  /* 0x000000ffff1b7224 */ /* 0x000fd200078e0006 */
        /* <DEDUP_REMOVED lines=15> */
.L_x_1590:
[----:B------:R-:W-:Y:S05]  /*4870*/  BSYNC.RECONVERGENT B2 ;  /* 0x0000000000027941 */ /* 0x000fea0003800200 */
.L_x_1589:
[----:B------:R0:W5:Y:S04]  /*4880*/  LDG.E.64.CONSTANT R6, desc[UR6][R8.64+-0x1008] ;  /* 0xffeff80608067981 */ /* 0x000168000c1e9b00 */
[----:B------:R0:W5:Y:S02]  /*4890*/  LDG.E.64.CONSTANT R4, desc[UR6][R8.64+-0x1000] ;  /* 0xfff0000608047981 */ /* 0x000164000c1e9b00 */
[----:B-----5:R-:W-:Y:S01]  /*48a0*/  DSETP.GEU.AND P0, PT, R16, R20, PT ;  /* 0x000000141000722a */ /* 0x020fe20003f0e000 */
[----:B------:R-:W-:Y:S01]  /*48b0*/  BSSY.RECONVERGENT B2, `(.L_x_1591) ;  /* 0x0000014000027945 */ /* 0x000fe20003800200 */
[----:B------:R-:W-:Y:S02]  /*48c0*/  IMAD.MOV.U32 R2, RZ, RZ, R20 ;  /* 0x000000ffff027224 */ /* 0x000fe400078e0014 */
[----:B------:R-:W-:-:S02]  /*48d0*/  IMAD.MOV.U32 R3, RZ, RZ, R21 ;  /* 0x000000ffff037224 */ /* 0x000fc400078e0015 */
        /* <DEDUP_REMOVED lines=17> */
.L_x_1592:
[----:B------:R-:W-:Y:S05]  /*49f0*/  BSYNC.RECONVERGENT B2 ;  /* 0x0000000000027941 */ /* 0x000fea0003800200 */
.L_x_1591:
[----:B------:R0:W5:Y:S04]  /*4a00*/  LDG.E.64.CONSTANT R16, desc[UR6][R8.64+-0x8] ;  /* 0xfffff80608107981 */ /* 0x000168000c1e9b00 */
[----:B------:R0:W5:Y:S01]  /*4a10*/  LDG.E.64.CONSTANT R18, desc[UR6][R8.64] ;  /* 0x0000000608127981 */ /* 0x000162000c1e9b00 */
[----:B------:R-:W-:Y:S01]  /*4a20*/  DSETP.GEU.AND P0, PT, R2, R6, PT ;  /* 0x000000060200722a */ /* 0x000fe20003f0e000 */
[----:B------:R-:W-:Y:S01]  /*4a30*/  BSSY.RECONVERGENT B2, `(.L_x_1593) ;  /* 0x0000014000027945 */ /* 0x000fe20003800200 */
[----:B------:R-:W-:Y:S02]  /*4a40*/  IMAD.MOV.U32 R20, RZ, RZ, R6 ;  /* 0x000000ffff147224 */ /* 0x000fe400078e0006 */
[----:B------:R-:W-:Y:S02]  /*4a50*/  IMAD.MOV.U32 R21, RZ, RZ, R7 ;  /* 0x000000ffff157224 */ /* 0x000fe400078e0007 */
[----:B------:R-:W-:-:S02]  /*4a60*/  IMAD.MOV.U32 R29, RZ, RZ, R4 ;  /* 0x000000ffff1d7224 */ /* 0x000fc400078e0004 */
        /* <DEDUP_REMOVED lines=16> */
.L_x_1594:
[----:B------:R-:W-:Y:S05]  /*4b70*/  BSYNC.RECONVERGENT B2 ;  /* 0x0000000000027941 */ /* 0x000fea0003800200 */
.L_x_1593:
        /* <DEDUP_REMOVED lines=21> */
.L_x_1596:
[----:B------:R-:W-:Y:S05]  /*4cd0*/  BSYNC.RECONVERGENT B2 ;  /* 0x0000000000027941 */ /* 0x000fea0003800200 */
.L_x_1595:
[----:B------:R-:W-:Y:S01]  /*4ce0*/  VIADD R12, R12, 0x400 ;  /* 0x000004000c0c7836 */ /* 0x000fe20000000000 */
[----:B------:R-:W-:Y:S01]  /*4cf0*/  IADD3 R14, P1, PT, R8, 0x4000, RZ ;  /* 0x00004000080e7810 */ /* 0x000fe20007f3e0ff */
[----:B------:R-:W-:-:S03]  /*4d00*/  VIADD R15, R15, 0x400 ;  /* 0x000004000f0f7836 */ /* 0x000fc60000000000 */
[----:B------:R-:W-:Y:S01]  /*4d10*/  ISETP.GE.AND P0, PT, R12, R13, PT ;  /* 0x0000000d0c00720c */ /* 0x000fe20003f06270 */
[----:B------:R-:W-:-:S12]  /*4d20*/  IMAD.X R17, RZ, RZ, R9, P1 ;  /* 0x000000ffff117224 */ /* 0x000fd800008e0609 */
[----:B------:R-:W-:Y:S05]  /*4d30*/  @!P0 BRA `(.L_x_1597) ;  /* 0xfffffff8005c8947 */ /* 0x000fea000383ffff */
.L_x_1583:
[----:B------:R-:W-:Y:S05]  /*4d40*/  BSYNC.RECONVERGENT B1 ;  /* 0x0000000000017941 */ /* 0x000fea0003800200 */
.L_x_1582:
        /* <DEDUP_REMOVED lines=32> */
.L_x_1599:
[----:B------:R-:W-:Y:S05]  /*4f50*/  BSYNC.RECONVERGENT B1 ;  /* 0x0000000000017941 */ /* 0x000fea0003800200 */
.L_x_1598:
        /* <DEDUP_REMOVED lines=12> */
[----:B---3--:R-:W-:Y:S01]  /*5020*/  IMAD.MOV.U32 R8, RZ, RZ, R14 ;  /* 0x000000ffff087224 */ /* 0x008fe200078e000e */
        /* <DEDUP_REMOVED lines=18> */
.L_x_1601:
[----:B------:R-:W-:Y:S05]  /*5150*/  BSYNC.RECONVERGENT B1 ;  /* 0x0000000000017941 */ /* 0x000fea0003800200 */
.L_x_1600:
[----:B------:R-:W-:Y:S01]  /*5160*/  ISETP.GT.AND P0, PT, R10, 0x1b, PT ;  /* 0x0000001b0a00780c */ /* 0x000fe20003f04270 */
[----:B0-----:R0:W0:Y:S01]  /*5170*/  SHFL.DOWN PT, R6, R2, 0x4, 0x1f ;  /* 0x08801f0002067f89 */ /* 0x00102200000e0000 */
[----:B------:R-:W-:Y:S01]  /*5180*/  BSSY.RECONVERGENT B1, `(.L_x_1602) ;  /* 0x000001d000017945 */ /* 0x000fe20003800200 */
[----:B------:R-:W-:Y:S02]  /*5190*/  IMAD.MOV.U32 R11, RZ, RZ, R8 ;  /* 0x000000ffff0b7224 */ /* 0x000fe400078e0008 */
[----:B------:R0:W0:Y:S01]  /*51a0*/  SHFL.DOWN PT, R7, R3, 0x4, 0x1f ;  /* 0x08801f0003077f89 */ /* 0x00002200000e0000 */
[----:B------:R-:W-:Y:S02]  /*51b0*/  IMAD.MOV.U32 R12, RZ, RZ, R9 ;  /* 0x000000ffff0c7224 */ /* 0x000fe400078e0009 */
[----:B-1----:R-:W-:Y:S01]  /*51c0*/  IMAD.MOV.U32 R4, RZ, RZ, R2 ;  /* 0x000000ffff047224 */ /* 0x002fe200078e0002 */
[----:B----4-:R1:W4:Y:S01]  /*51d0*/  SHFL.DOWN PT, R13, R8, 0x4, 0x1f ;  /* 0x08801f00080d7f89 */ /* 0x01032200000e0000 */
[----:B--2---:R-:W-:-:S03]  /*51e0*/  IMAD.MOV.U32 R5, RZ, RZ, R3 ;  /* 0x000000ffff057224 */ /* 0x004fc600078e0003 */
[----:B---3--:R1:W2:Y:S01]  /*51f0*/  SHFL.DOWN PT, R14, R9, 0x4, 0x1f ;  /* 0x08801f00090e7f89 */ /* 0x0082a200000e0000 */
[----:B------:R-:W-:Y:S05]  /*5200*/  @P0 BRA `(.L_x_1603) ;  /* 0x0000000000500947 */ /* 0x000fea0003800000 */
[----:B0-----:R-:W-:Y:S01]  /*5210*/  DSETP.GEU.AND P0, PT, R2, R6, PT ;  /* 0x000000060200722a */ /* 0x001fe20003f0e000 */
[----:B----4-:R-:W-:Y:S02]  /*5220*/  IMAD.MOV.U32 R11, RZ, RZ, R13 ;  /* 0x000000ffff0b7224 */ /* 0x010fe400078e000d */
[----:B--2---:R-:W-:Y:S02]  /*5230*/  IMAD.MOV.U32 R12, RZ, RZ, R14 ;  /* 0x000000ffff0c7224 */ /* 0x004fe400078e000e */
        /* <DEDUP_REMOVED lines=17> */
.L_x_1603:
[----:B------:R-:W-:Y:S05]  /*5350*/  BSYNC.RECONVERGENT B1 ;  /* 0x0000000000017941 */ /* 0x000fea0003800200 */
.L_x_1602:
[----:B------:R-:W-:Y:S01]  /*5360*/  ISETP.GT.AND P0, PT, R10, 0x17, PT ;  /* 0x000000170a00780c */ /* 0x000fe20003f04270 */
[----:B0-----:R0:W3:Y:S01]  /*5370*/  SHFL.DOWN PT, R2, R4, 0x8, 0x1f ;  /* 0x09001f0004027f89 */ /* 0x0010e200000e0000 */
[----:B------:R-:W-:Y:S01]  /*5380*/  BSSY.RECONVERGENT B1, `(.L_x_1604) ;  /* 0x000001d000017945 */ /* 0x000fe20003800200 */
[----:B-1----:R-:W-:Y:S02]  /*5390*/  IMAD.MOV.U32 R8, RZ, RZ, R11 ;  /* 0x000000ffff087224 */ /* 0x002fe400078e000b */
[----:B------:R0:W1:Y:S01]  /*53a0*/  SHFL.DOWN PT, R3, R5, 0x8, 0x1f ;  /* 0x09001f0005037f89 */ /* 0x00006200000e0000 */
[----:B------:R-:W-:Y:S02]  /*53b0*/  IMAD.MOV.U32 R9, RZ, RZ, R12 ;  /* 0x000000ffff097224 */ /* 0x000fe400078e000c */
[----:B------:R-:W-:Y:S01]  /*53c0*/  IMAD.MOV.U32 R6, RZ, RZ, R4 ;  /* 0x000000ffff067224 */ /* 0x000fe200078e0004 */
[----:B--2---:R0:W2:Y:S01]  /*53d0*/  SHFL.DOWN PT, R14, R11, 0x8, 0x1f ;  /* 0x09001f000b0e7f89 */ /* 0x0040a200000e0000 */
[----:B------:R-:W-:-:S03]  /*53e0*/  IMAD.MOV.U32 R7, RZ, RZ, R5 ;  /* 0x000000ffff077224 */ /* 0x000fc600078e0005 */
[----:B----4-:R0:W4:Y:S01]  /*53f0*/  SHFL.DOWN PT, R13, R12, 0x8, 0x1f ;  /* 0x09001f000c0d7f89 */ /* 0x01012200000e0000 */
        /* <DEDUP_REMOVED lines=21> */
.L_x_1605:
[----:B------:R-:W-:Y:S05]  /*5550*/  BSYNC.RECONVERGENT B1 ;  /* 0x0000000000017941 */ /* 0x000fea0003800200 */
.L_x_1604:
[----:B------:R-:W-:Y:S01]  /*5560*/  ISETP.GT.AND P0, PT, R10, 0xf, PT ;  /* 0x0000000f0a00780c */ /* 0x000fe20003f04270 */
[----:B0-----:R0:W0:Y:S01]  /*5570*/  SHFL.DOWN PT, R4, R6, 0x10, 0x1f ;  /* 0x0a001f0006047f89 */ /* 0x00102200000e0000 */
[----:B------:R-:W-:Y:S01]  /*5580*/  BSSY.RECONVERGENT B1, `(.L_x_1606) ;  /* 0x000001d000017945 */ /* 0x000fe20003800200 */
[----:B--2---:R-:W-:Y:S02]  /*5590*/  IMAD.MOV.U32 R14, RZ, RZ, R8 ;  /* 0x000000ffff0e7224 */ /* 0x004fe400078e0008 */
[----:B------:R2:W0:Y:S01]  /*55a0*/  SHFL.DOWN PT, R5, R7, 0x10, 0x1f ;  /* 0x0a001f0007057f89 */ /* 0x00042200000e0000 */
[----:B------:R-:W-:Y:S02]  /*55b0*/  IMAD.MOV.U32 R15, RZ, RZ, R9 ;  /* 0x000000ffff0f7224 */ /* 0x000fe400078e0009 */
[----:B---3--:R-:W-:Y:S01]  /*55c0*/  IMAD.MOV.U32 R2, RZ, RZ, R6 ;  /* 0x000000ffff027224 */ /* 0x008fe200078e0006 */
[----:B------:R2:W3:Y:S01]  /*55d0*/  SHFL.DOWN PT, R11, R8, 0x10, 0x1f ;  /* 0x0a001f00080b7f89 */ /* 0x0004e200000e0000 */
[----:B-1----:R-:W-:-:S03]  /*55e0*/  IMAD.MOV.U32 R3, RZ, RZ, R7 ;  /* 0x000000ffff037224 */ /* 0x002fc600078e0007 */
[----:B------:R2:W1:Y:S01]  /*55f0*/  SHFL.DOWN PT, R12, R9, 0x10, 0x1f ;  /* 0x0a001f00090c7f89 */ /* 0x00046200000e0000 */
[----:B------:R-:W-:Y:S05]  /*5600*/  @P0 BRA `(.L_x_1607) ;  /* 0x0000000000500947 */ /* 0x000fea0003800000 */
[----:B0-----:R-:W-:Y:S01]  /*5610*/  DSETP.GEU.AND P0, PT, R6, R4, PT ;  /* 0x000000040600722a */ /* 0x001fe20003f0e000 */
[----:B---3--:R-:W-:Y:S02]  /*5620*/  IMAD.MOV.U32 R14, RZ, RZ, R11 ;  /* 0x000000ffff0e7224 */ /* 0x008fe400078e000b */
        /* <DEDUP_REMOVED lines=18> */
.L_x_1607:
[----:B------:R-:W-:Y:S05]  /*5750*/  BSYNC.RECONVERGENT B1 ;  /* 0x0000000000017941 */ /* 0x000fea0003800200 */
.L_x_1606:
        /* <DEDUP_REMOVED lines=11> */
.L_x_1609:
[----:B------:R-:W-:Y:S05]  /*5810*/  BSYNC.RECONVERGENT B1 ;  /* 0x0000000000017941 */ /* 0x000fea0003800200 */
.L_x_1608:
        /* <DEDUP_REMOVED lines=8> */
[----:B--2---:R-:W2:Y:S04]  /*58a0*/  LDS.128 R4, [R0+0x20] ;  /* 0x0000200000047984 */ /* 0x004ea80000000c00 */
[----:B-1--4-:R1:W4:Y:S04]  /*58b0*/  LDS.64 R12, [R0+0x80] ;  /* 0x00008000000c7984 */ /* 0x0123280000000a00 */
[----:B---3--:R1:W3:Y:S01]  /*58c0*/  LDS.128 R8, [R0+0x30] ;  /* 0x0000300000087984 */ /* 0x0082e20000000c00 */
[----:B0-----:R-:W-:Y:S01]  /*58d0*/  DSETP.GEU.AND P0, PT, R2, R16, PT ;  /* 0x000000100200722a */ /* 0x001fe20003f0e000 */
[----:B------:R-:W-:-:S02]  /*58e0*/  IMAD.MOV.U32 R24, RZ, RZ, R16 ;  /* 0x000000ffff187224 */ /* 0x000fc400078e0010 */
[----:B------:R-:W-:Y:S02]  /*58f0*/  IMAD.MOV.U32 R25, RZ, RZ, R17 ;  /* 0x000000ffff197224 */ /* 0x000fe400078e0011 */
[----:B--2---:R-:W-:Y:S02]  /*5900*/  IMAD.MOV.U32 R27, RZ, RZ, R4 ;  /* 0x000000ffff1b7224 */ /* 0x004fe400078e0004 */
[----:B------:R-:W-:-:S07]  /*5910*/  IMAD.MOV.U32 R29, RZ, RZ, R5 ;  /* 0x000000ffff1d7224 */ /* 0x000fce00078e0005 */
[----:B-1-34-:R-:W-:Y:S05]  /*5920*/  @!P0 BRA `(.L_x_1611) ;  /* 0x0000000000388947 */ /* 0x01afea0003800000 */
        /* <DEDUP_REMOVED lines=14> */
.L_x_1611:
[----:B------:R-:W-:Y:S05]  /*5a10*/  BSYNC.RECONVERGENT B1 ;  /* 0x0000000000017941 */ /* 0x000fea0003800200 */
.L_x_1610:
        /* <DEDUP_REMOVED lines=23> */
.L_x_1613:
[----:B------:R-:W-:Y:S05]  /*5b90*/  BSYNC.RECONVERGENT B1 ;  /* 0x0000000000017941 */ /* 0x000fea0003800200 */
.L_x_1612:
        /* <DEDUP_REMOVED lines=21> */
.L_x_1615:
[----:B------:R-:W-:Y:S05]  /*5cf0*/  BSYNC.RECONVERGENT B1 ;  /* 0x0000000000017941 */ /* 0x000fea0003800200 */
.L_x_1614:
        /* <DEDUP_REMOVED lines=23> */
.L_x_1617:
[----:B------:R-:W-:Y:S05]  /*5e70*/  BSYNC.RECONVERGENT B1 ;  /* 0x0000000000017941 */ /* 0x000fea0003800200 */
.L_x_1616:
[----:B------:R-:W-:Y:S01]  /*5e80*/  DSETP.GEU.AND P0, PT, R14, R22, PT ;  /* 0x000000160e00722a */ /* 0x000fe20003f0e000 */
[----:B------:R-:W-:Y:S01]  /*5e90*/  BSSY.RECONVERGENT B1, `(.L_x_1618) ;  /* 0x0000014000017945 */ /* 0x000fe20003800200 */
[----:B------:R-:W-:Y:S01]  /*5ea0*/  MOV R2, R22 ;  /* 0x0000001600027202 */ /* 0x000fe20000000f00 */
[----:B------:R-:W-:Y:S02]  /*5eb0*/  IMAD.MOV.U32 R3, RZ, RZ, R23 ;  /* 0x000000ffff037224 */ /* 0x000fe400078e0017 */
[----:B-1----:R-:W-:Y:S02]  /*5ec0*/  IMAD.MOV.U32 R19, RZ, RZ, R8 ;  /* 0x000000ffff137224 */ /* 0x002fe400078e0008 */
        /* <DEDUP_REMOVED lines=16> */
.L_x_1619:
[----:B------:R-:W-:Y:S05]  /*5fd0*/  BSYNC.RECONVERGENT B1 ;  /* 0x0000000000017941 */ /* 0x000fea0003800200 */
.L_x_1618:
        /* <DEDUP_REMOVED lines=21> */
.L_x_1621:
[----:B------:R-:W-:Y:S05]  /*6130*/  BSYNC.RECONVERGENT B1 ;  /* 0x0000000000017941 */ /* 0x000fea0003800200 */
.L_x_1620:
        /* <DEDUP_REMOVED lines=20> */
.L_x_1543:
[----:B------:R-:W-:Y:S05]  /*6280*/  BSYNC.RECONVERGENT B0 ;  /* 0x0000000000007941 */ /* 0x000fea0003800200 */
.L_x_1510:
[----:B------:R-:W-:Y:S05]  /*6290*/  @P1 EXIT ;  /* 0x000000000000194d */ /* 0x000fea0003800000 */
[----:B01----:R-:W0:Y:S02]  /*62a0*/  LDC.64 R4, c[0x0][0x388] ;  /* 0x0000e200ff047b82 */ /* 0x003e240000000a00 */
[----:B0-----:R-:W-:Y:S04]  /*62b0*/  STG.E.64 desc[UR6][R4.64], R2 ;  /* 0x0000000204007986 */ /* 0x001fe8000c101b06 */
[----:B------:R-:W-:Y:S01]  /*62c0*/  STG.E.64 desc[UR6][R4.64+0x8], R14 ;  /* 0x0000080e04007986 */ /* 0x000fe2000c101b06 */
[----:B------:R-:W-:Y:S05]  /*62d0*/  EXIT ;  /* 0x000000000000794d */ /* 0x000fea0003800000 */
.L_x_1622:
        /* <DEDUP_REMOVED lines=10> */
.L_x_1967:


//--------------------- .text._ZN6thrust24THRUST_300001_SM_1000_NS8cuda_cub4core6detail13_kernel_agentINS1_8__reduce10DrainAgentIiEEJN3cub18CUB_300001_SM_10009GridQueueIjEEiEEEvDpT0_ --------------------------
	.section	.text._ZN6thrust24THRUST_300001_SM_1000_NS8cuda_cub4core6detail13_kernel_agentINS1_8__reduce10DrainAgentIiEEJN3cub18CUB_300001_SM_10009GridQueueIjEEiEEEvDpT0_,"ax",@progbits
	.align	128
        .global         _ZN6thrust24THRUST_300001_SM_1000_NS8cuda_cub4core6detail13_kernel_agentINS1_8__reduce10DrainAgentIiEEJN3cub18CUB_300001_SM_10009GridQueueIjEEiEEEvDpT0_
        .type           _ZN6thrust24THRUST_300001_SM_1000_NS8cuda_cub4core6detail13_kernel_agentINS1_8__reduce10DrainAgentIiEEJN3cub18CUB_300001_SM_10009GridQueueIjEEiEEEvDpT0_,@function
        .size           _ZN6thrust24THRUST_300001_SM_1000_NS8cuda_cub4core6detail13_kernel_agentINS1_8__reduce10DrainAgentIiEEJN3cub18CUB_300001_SM_10009GridQueueIjEEiEEEvDpT0_,(.L_x_1968 - _ZN6thrust24THRUST_300001_SM_1000_NS8cuda_cub4core6detail13_kernel_agentINS1_8__reduce10DrainAgentIiEEJN3cub18CUB_300001_SM_10009GridQueueIjEEiEEEvDpT0_)
        .other          _ZN6thrust24THRUST_300001_SM_1000_NS8cuda_cub4core6detail13_kernel_agentINS1_8__reduce10DrainAgentIiEEJN3cub18CUB_300001_SM_10009GridQueueIjEEiEEEvDpT0_,@"STO_CUDA_ENTRY STV_DEFAULT"
_ZN6thrust24THRUST_300001_SM_1000_NS8cuda_cub4core6detail13_kernel_agentINS1_8__reduce10DrainAgentIiEEJN3cub18CUB_300001_SM_10009GridQueueIjEEiEEEvDpT0_:
.text._ZN6thrust24THRUST_300001_SM_1000_NS8cuda_cub4core6detail13_kernel_agentINS1_8__reduce10DrainAgentIiEEJN3cub18CUB_300001_SM_10009GridQueueIjEEiEEEvDpT0_:
[----:B------:R-:W-:Y:S08]  /*0000*/  LDC R1, c[0x0][0x37c] ;  /* 0x0000df00ff017b82 */ /* 0x000ff00000000800 */
[----:B------:R-:W0:Y:S01]  /*0010*/  LDC.64 R2, c[0x0][0x380] ;  /* 0x0000e000ff027b82 */ /* 0x000e220000000a00 */
[----:B------:R-:W0:Y:S07]  /*0020*/  LDCU.64 UR4, c[0x0][0x358] ;  /* 0x00006b00ff0477ac */ /* 0x000e2e0008000a00 */
[----:B------:R-:W1:Y:S01]  /*0030*/  LDC R5, c[0x0][0x388] ;  /* 0x0000e200ff057b82 */ /* 0x000e620000000800 */
[----:B0-----:R-:W-:Y:S04]  /*0040*/  STG.E desc[UR4][R2.64+0x4], RZ ;  /* 0x000004ff02007986 */ /* 0x001fe8000c101904 */
[----:B-1----:R-:W-:Y:S01]  /*0050*/  STG.E desc[UR4][R2.64], R5 ;  /* 0x0000000502007986 */ /* 0x002fe2000c101904 */
[----:B------:R-:W-:Y:S05]  /*0060*/  EXIT ;  /* 0x000000000000794d */ /* 0x000fea0003800000 */
.L_x_1623:
        /* <DEDUP_REMOVED lines=9> */
.L_x_1968:


//--------------------- .text._ZN6thrust24THRUST_300001_SM_1000_NS8cuda_cub4core6detail13_kernel_agentINS1_8__reduce11ReduceAgentINS0_12zip_iteratorIN4cuda3std3__45tupleIJNS0_6detail15normal_iteratorINS0_10device_ptrIdEEEENS0_17counting_iteratorIlNS0_11use_defaultESI_SI_EEEEEEEPNSB_IJdlEEESM_iNS1_9__extrema9arg_max_fIdlNSA_4lessIdEEEEEEJSL_SN_iN3cub18CUB_300001_SM_100013GridEvenShareIiEENSV_9GridQueueIjEESS_EEEvDpT0_ --------------------------
	.section	.text._ZN6thrust24THRUST_300001_SM_1000_NS8cuda_cub4core6detail13_kernel_agentINS1_8__reduce11ReduceAgentINS0_12zip_iteratorIN4cuda3std3__45tupleIJNS0_6detail15normal_iteratorINS0_10device_ptrIdEEEENS0_17counting_iteratorIlNS0_11use_defaultESI_SI_EEEEEEEPNSB_IJdlEEESM_iNS1_9__extrema9arg_max_fIdlNSA_4lessIdEEEEEEJSL_SN_iN3cub18CUB_300001_SM_100013GridEvenShareIiEENSV_9GridQueueIjEESS_EEEvDpT0_,"ax",@progbits
	.align	128
        .global         _ZN6thrust24THRUST_300001_SM_1000_NS8cuda_cub4core6detail13_kernel_agentINS1_8__reduce11ReduceAgentINS0_12zip_iteratorIN4cuda3std3__45tupleIJNS0_6detail15normal_iteratorINS0_10device_ptrIdEEEENS0_17counting_iteratorIlNS0_11use_defaultESI_SI_EEEEEEEPNSB_IJdlEEESM_iNS1_9__extrema9arg_max_fIdlNSA_4lessIdEEEEEEJSL_SN_iN3cub18CUB_300001_SM_100013GridEvenShareIiEENSV_9GridQueueIjEESS_EEEvDpT0_
        .type           _ZN6thrust24THRUST_300001_SM_1000_NS8cuda_cub4core6detail13_kernel_agentINS1_8__reduce11ReduceAgentINS0_12zip_iteratorIN4cuda3std3__45tupleIJNS0_6detail15normal_iteratorINS0_10device_ptrIdEEEENS0_17counting_iteratorIlNS0_11use_defaultESI_SI_EEEEEEEPNSB_IJdlEEESM_iNS1_9__extrema9arg_max_fIdlNSA_4lessIdEEEEEEJSL_SN_iN3cub18CUB_300001_SM_100013GridEvenShareIiEENSV_9GridQueueIjEESS_EEEvDpT0_,@function
        .size           _ZN6thrust24THRUST_300001_SM_1000_NS8cuda_cub4core6detail13_kernel_agentINS1_8__reduce11ReduceAgentINS0_12zip_iteratorIN4cuda3std3__45tupleIJNS0_6detail15normal_iteratorINS0_10device_ptrIdEEEENS0_17counting_iteratorIlNS0_11use_defaultESI_SI_EEEEEEEPNSB_IJdlEEESM_iNS1_9__extrema9arg_max_fIdlNSA_4lessIdEEEEEEJSL_SN_iN3cub18CUB_300001_SM_100013GridEvenShareIiEENSV_9GridQueueIjEESS_EEEvDpT0_,(.L_x_1969 - _ZN6thrust24THRUST_300001_SM_1000_NS8cuda_cub4core6detail13_kernel_agentINS1_8__reduce11ReduceAgentINS0_12zip_iteratorIN4cuda3std3__45tupleIJNS0_6detail15normal_iteratorINS0_10device_ptrIdEEEENS0_17counting_iteratorIlNS0_11use_defaultESI_SI_EEEEEEEPNSB_IJdlEEESM_iNS1_9__extrema9arg_max_fIdlNSA_4lessIdEEEEEEJSL_SN_iN3cub18CUB_300001_SM_100013GridEvenShareIiEENSV_9GridQueueIjEESS_EEEvDpT0_)
        .other          _ZN6thrust24THRUST_300001_SM_1000_NS8cuda_cub4core6detail13_kernel_agentINS1_8__reduce11ReduceAgentINS0_12zip_iteratorIN4cuda3std3__45tupleIJNS0_6detail15normal_iteratorINS0_10device_ptrIdEEEENS0_17counting_iteratorIlNS0_11use_defaultESI_SI_EEEEEEEPNSB_IJdlEEESM_iNS1_9__extrema9arg_max_fIdlNSA_4lessIdEEEEEEJSL_SN_iN3cub18CUB_300001_SM_100013GridEvenShareIiEENSV_9GridQueueIjEESS_EEEvDpT0_,@"STO_CUDA_ENTRY STV_DEFAULT"
_ZN6thrust24THRUST_300001_SM_1000_NS8cuda_cub4core6detail13_kernel_agentINS1_8__reduce11ReduceAgentINS0_12zip_iteratorIN4cuda3std3__45tupleIJNS0_6detail15normal_iteratorINS0_10device_ptrIdEEEENS0_17counting_iteratorIlNS0_11use_defaultESI_SI_EEEEEEEPNSB_IJdlEEESM_iNS1_9__extrema9arg_max_fIdlNSA_4lessIdEEEEEEJSL_SN_iN3cub18CUB_300001_SM_100013GridEvenShareIiEENSV_9GridQueueIjEESS_EEEvDpT0_:
.text._ZN6thrust24THRUST_300001_SM_1000_NS8cuda_cub4core6detail13_kernel_agentINS1_8__reduce11ReduceAgentINS0_12zip_iteratorIN4cuda3std3__45tupleIJNS0_6detail15normal_iteratorINS0_10device_ptrIdEEEENS0_17counting_iteratorIlNS0_11use_defaultESI_SI_EEEEEEEPNSB_IJdlEEESM_iNS1_9__extrema9arg_max_fIdlNSA_4lessIdEEEEEEJSL_SN_iN3cub18CUB_300001_SM_100013GridEvenShareIiEENSV_9GridQueueIjEESS_EEEvDpT0_:
        /* <DEDUP_REMOVED lines=30> */
.L_x_1627:
[----:B------:R-:W-:Y:S05]  /*01e0*/  BSYNC.RECONVERGENT B1 ;  /* 0x0000000000017941 */ /* 0x000fea0003800200 */
.L_x_1626:
        /* <DEDUP_REMOVED lines=14> */
.L_x_1634:
[----:B0-----:R-:W-:-:S06]  /*02d0*/  IMAD.WIDE R14, R19, 0x8, R12 ;  /* 0x00000008130e7825 */ /* 0x001fcc00078e020c */
[----:B------:R-:W2:Y:S01]  /*02e0*/  LDG.E.64 R14, desc[UR10][R14.64] ;  /* 0x0000000a0e0e7981 */ /* 0x000ea2000c1e1b00 */
[----:B------:R-:W-:Y:S01]  /*02f0*/  IADD3 R21, P1, PT, R19, UR6, RZ ;  /* 0x0000000613157c10 */ /* 0x000fe2000ff3e0ff */
[----:B------:R-:W-:Y:S01]  /*0300*/  VIADD R7, R7, 0x1 ;  /* 0x0000000107077836 */ /* 0x000fe20000000000 */
[----:B------:R-:W-:Y:S01]  /*0310*/  BSSY.RECONVERGENT B3, `(.L_x_1632) ;  /* 0x000001b000037945 */ /* 0x000fe20003800200 */
[----:B------:R-:W-:Y:S01]  /*0320*/  IMAD.MOV.U32 R18, RZ, RZ, R9 ;  /* 0x000000ffff127224 */ /* 0x000fe200078e0009 */
[----:B------:R-:W-:Y:S01]  /*0330*/  LEA.HI.X.SX32 R23, R19, UR7, 0x1, P1 ;  /* 0x0000000713177c11 */ /* 0x000fe200088f0eff */
[----:B------:R-:W-:Y:S01]  /*0340*/  IMAD.MOV.U32 R20, RZ, RZ, R8 ;  /* 0x000000ffff147224 */ /* 0x000fe200078e0008 */
[----:B------:R-:W-:Y:S01]  /*0350*/  ISETP.NE.AND P2, PT, R7, RZ, PT ;  /* 0x000000ff0700720c */ /* 0x000fe20003f45270 */
[----:B-----5:R-:W-:Y:S02]  /*0360*/  IMAD.MOV.U32 R16, RZ, RZ, R2 ;  /* 0x000000ffff107224 */ /* 0x020fe400078e0002 */
[----:B------:R-:W-:-:S02]  /*0370*/  IMAD.MOV.U32 R17, RZ, RZ, R3 ;  /* 0x000000ffff117224 */ /* 0x000fc400078e0003 */
[----:B------:R-:W-:Y:S02]  /*0380*/  IMAD.MOV.U32 R9, RZ, RZ, R21 ;  /* 0x000000ffff097224 */ /* 0x000fe400078e0015 */
        /* <DEDUP_REMOVED lines=19> */
.L_x_1633:
[----:B------:R-:W-:Y:S05]  /*04c0*/  BSYNC.RECONVERGENT B3 ;  /* 0x0000000000037941 */ /* 0x000fea0003800200 */
.L_x_1632:
[----:B------:R-:W-:Y:S02]  /*04d0*/  VIADD R11, R11, 0x100 ;  /* 0x000001000b0b7836 */ /* 0x000fe40000000000 */
[----:B------:R-:W-:Y:S01]  /*04e0*/  VIADD R19, R19, 0x100 ;  /* 0x0000010013137836 */ /* 0x000fe20000000000 */
[----:B------:R-:W-:Y:S06]  /*04f0*/  @P2 BRA `(.L_x_1634) ;  /* 0xfffffffc00742947 */ /* 0x000fec000383ffff */
.L_x_1631:
[----:B------:R-:W-:Y:S05]  /*0500*/  BSYNC.RECONVERGENT B2 ;  /* 0x0000000000027941 */ /* 0x000fea0003800200 */
.L_x_1630:
        /* <DEDUP_REMOVED lines=9> */
.L_x_1643:
[----:B------:R-:W-:-:S05]  /*05a0*/  IMAD.WIDE R24, R23, 0x8, R6 ;  /* 0x0000000817187825 */ /* 0x000fca00078e0206 */
[----:B------:R-:W2:Y:S04]  /*05b0*/  LDG.E.64 R20, desc[UR10][R24.64+-0x1000] ;  /* 0xfff0000a18147981 */ /* 0x000ea8000c1e1b00 */
[----:B-----5:R0:W5:Y:S04]  /*05c0*/  LDG.E.64 R16, desc[UR10][R24.64+-0x800] ;  /* 0xfff8000a18107981 */ /* 0x020168000c1e1b00 */
[----:B------:R0:W5:Y:S04]  /*05d0*/  LDG.E.64 R14, desc[UR10][R24.64] ;  /* 0x0000000a180e7981 */ /* 0x000168000c1e1b00 */
[----:B------:R0:W5:Y:S01]  /*05e0*/  LDG.E.64 R12, desc[UR10][R24.64+0x800] ;  /* 0x0008000a180c7981 */ /* 0x000162000c1e1b00 */
[C---:B------:R-:W-:Y:S01]  /*05f0*/  IADD3 R30, P1, PT, R23.reuse, UR8, RZ ;  /* 0x00000008171e7c10 */ /* 0x040fe2000ff3e0ff */
[----:B------:R-:W-:Y:S03]  /*0600*/  BSSY.RECONVERGENT B2, `(.L_x_1635) ;  /* 0x0000016000027945 */ /* 0x000fe60003800200 */
[----:B------:R-:W-:Y:S01]  /*0610*/  LEA.HI.X.SX32 R29, R23, UR9, 0x1, P1 ;  /* 0x00000009171d7c11 */ /* 0x000fe200088f0eff */
        /* <DEDUP_REMOVED lines=20> */
.L_x_1636:
[----:B------:R-:W-:Y:S05]  /*0760*/  BSYNC.RECONVERGENT B2 ;  /* 0x0000000000027941 */ /* 0x000fea0003800200 */
.L_x_1635:
[----:B-----5:R-:W-:Y:S01]  /*0770*/  DSETP.GEU.AND P0, PT, R18, R16, PT ;  /* 0x000000101200722a */ /* 0x020fe20003f0e000 */
[C---:B------:R-:W-:Y:S01]  /*0780*/  IADD3 R21, P1, PT, R27.reuse, UR8, RZ ;  /* 0x000000081b157c10 */ /* 0x040fe2000ff3e0ff */
[----:B------:R-:W-:Y:S01]  /*0790*/  BSSY.RECONVERGENT B2, `(.L_x_1637) ;  /* 0x0000015000027945 */ /* 0x000fe20003800200 */
[----:B------:R-:W-:Y:S01]  /*07a0*/  IMAD.MOV.U32 R2, RZ, RZ, R16 ;  /* 0x000000ffff027224 */ /* 0x000fe200078e0010 */
[----:B------:R-:W-:Y:S02]  /*07b0*/  MOV R3, R17 ;  /* 0x0000001100037202 */ /* 0x000fe40000000f00 */
[----:B------:R-:W-:Y:S01]  /*07c0*/  LEA.HI.X.SX32 R25, R27, UR9, 0x1, P1 ;  /* 0x000000091b197c11 */ /* 0x000fe200088f0eff */
[----:B------:R-:W-:-:S04]  /*07d0*/  IMAD.MOV.U32 R8, RZ, RZ, R21 ;  /* 0x000000ffff087224 */ /* 0x000fc800078e0015 */
        /* <DEDUP_REMOVED lines=16> */
.L_x_1638:
[----:B------:R-:W-:Y:S05]  /*08e0*/  BSYNC.RECONVERGENT B2 ;  /* 0x0000000000027941 */ /* 0x000fea0003800200 */
.L_x_1637:
        /* <DEDUP_REMOVED lines=24> */
.L_x_1640:
[----:B------:R-:W-:Y:S05]  /*0a70*/  BSYNC.RECONVERGENT B2 ;  /* 0x0000000000027941 */ /* 0x000fea0003800200 */
.L_x_1639:
[----:B------:R-:W-:Y:S01]  /*0a80*/  DSETP.GEU.AND P0, PT, R16, R12, PT ;  /* 0x0000000c1000722a */ /* 0x000fe20003f0e000 */
[----:B------:R-:W-:Y:S01]  /*0a90*/  LEA.HI.X.SX32 R15, R22, UR9, 0x1, P2 ;  /* 0x00000009160f7c11 */ /* 0x000fe200090f0eff */
        /* <DEDUP_REMOVED lines=20> */
.L_x_1642:
[----:B------:R-:W-:Y:S05]  /*0be0*/  BSYNC.RECONVERGENT B2 ;  /* 0x0000000000027941 */ /* 0x000fea0003800200 */
.L_x_1641:
[----:B------:R-:W-:Y:S02]  /*0bf0*/  VIADD R11, R11, 0x400 ;  /* 0x000004000b0b7836 */ /* 0x000fe40000000000 */
[----:B------:R-:W-:Y:S02]  /*0c00*/  VIADD R27, R27, 0x400 ;  /* 0x000004001b1b7836 */ /* 0x000fe40000000000 */
[----:B------:R-:W-:Y:S01]  /*0c10*/  VIADD R26, R26, 0x400 ;  /* 0x000004001a1a7836 */ /* 0x000fe20000000000 */
[----:B------:R-:W-:Y:S01]  /*0c20*/  ISETP.GE.AND P0, PT, R11, R4, PT ;  /* 0x000000040b00720c */ /* 0x000fe20003f06270 */
[----:B------:R-:W-:Y:S02]  /*0c30*/  VIADD R22, R22, 0x400 ;  /* 0x0000040016167836 */ /* 0x000fe40000000000 */
[----:B------:R-:W-:-:S10]  /*0c40*/  VIADD R23, R23, 0x400 ;  /* 0x0000040017177836 */ /* 0x000fd40000000000 */
[----:B------:R-:W-:Y:S05]  /*0c50*/  @!P0 BRA `(.L_x_1643) ;  /* 0xfffffff800508947 */ /* 0x000fea000383ffff */
.L_x_1629:
[----:B------:R-:W-:Y:S05]  /*0c60*/  BSYNC.RECONVERGENT B1 ;  /* 0x0000000000017941 */ /* 0x000fea0003800200 */
.L_x_1628:
        /* <DEDUP_REMOVED lines=34> */
.L_x_1646:
[----:B------:R-:W-:Y:S05]  /*0e90*/  BSYNC.RECONVERGENT B1 ;  /* 0x0000000000017941 */ /* 0x000fea0003800200 */
.L_x_1645:
        /* <DEDUP_REMOVED lines=31> */
.L_x_1648:
[----:B------:R-:W-:Y:S05]  /*1090*/  BSYNC.RECONVERGENT B1 ;  /* 0x0000000000017941 */ /* 0x000fea0003800200 */
.L_x_1647:
[----:B------:R-:W-:Y:S01]  /*10a0*/  ISETP.GT.AND P0, PT, R14, 0x1b, PT ;  /* 0x0000001b0e00780c */ /* 0x000fe20003f04270 */
[----:B-1----:R1:W1:Y:S01]  /*10b0*/  SHFL.DOWN PT, R8, R2, 0x4, 0x1f ;  /* 0x08801f0002087f89 */ /* 0x00226200000e0000 */
[----:B------:R-:W-:Y:S01]  /*10c0*/  BSSY.RECONVERGENT B1, `(.L_x_1649) ;  /* 0x000001d000017945 */ /* 0x000fe20003800200 */
[----:B---3--:R-:W-:Y:S02]  /*10d0*/  IMAD.MOV.U32 R11, RZ, RZ, R4 ;  /* 0x000000ffff0b7224 */ /* 0x008fe400078e0004 */
[----:B--2---:R2:W3:Y:S01]  /*10e0*/  SHFL.DOWN PT, R9, R3, 0x4, 0x1f ;  /* 0x08801f0003097f89 */ /* 0x0044e200000e0000 */
[----:B0-----:R-:W-:Y:S02]  /*10f0*/  IMAD.MOV.U32 R12, RZ, RZ, R10 ;  /* 0x000000ffff0c7224 */ /* 0x001fe400078e000a */
[----:B------:R-:W-:Y:S01]  /*1100*/  IMAD.MOV.U32 R6, RZ, RZ, R2 ;  /* 0x000000ffff067224 */ /* 0x000fe200078e0002 */
[----:B------:R2:W0:Y:S01]  /*1110*/  SHFL.DOWN PT, R13, R4, 0x4, 0x1f ;  /* 0x08801f00040d7f89 */ /* 0x00042200000e0000 */
[----:B------:R-:W-:-:S03]  /*1120*/  IMAD.MOV.U32 R7, RZ, RZ, R3 ;  /* 0x000000ffff077224 */ /* 0x000fc600078e0003 */
[----:B------:R2:W0:Y:S01]  /*1130*/  SHFL.DOWN PT, R15, R10, 0x4, 0x1f ;  /* 0x08801f000a0f7f89 */ /* 0x00042200000e0000 */
[----:B------:R-:W-:Y:S05]  /*1140*/  @P0 BRA `(.L_x_1650) ;  /* 0x0000000000500947 */ /* 0x000fea0003800000 */
[----:B-1-3--:R-:W-:Y:S01]  /*1150*/  DSETP.GEU.AND P0, PT, R2, R8, PT ;  /* 0x000000080200722a */ /* 0x00afe20003f0e000 */
        /* <DEDUP_REMOVED lines=19> */
.L_x_1650:
[----:B------:R-:W-:Y:S05]  /*1290*/  BSYNC.RECONVERGENT B1 ;  /* 0x0000000000017941 */ /* 0x000fea0003800200 */
.L_x_1649:
[----:B------:R-:W-:Y:S01]  /*12a0*/  ISETP.GT.AND P0, PT, R14, 0x17, PT ;  /* 0x000000170e00780c */ /* 0x000fe20003f04270 */
[----:B-1----:R1:W1:Y:S01]  /*12b0*/  SHFL.DOWN PT, R8, R6, 0x8, 0x1f ;  /* 0x09001f0006087f89 */ /* 0x00226200000e0000 */
[----:B------:R-:W-:Y:S01]  /*12c0*/  BSSY.RECONVERGENT B1, `(.L_x_1651) ;  /* 0x000001d000017945 */ /* 0x000fe20003800200 */
[----:B--2---:R-:W-:Y:S02]  /*12d0*/  IMAD.MOV.U32 R4, RZ, RZ, R11 ;  /* 0x000000ffff047224 */ /* 0x004fe400078e000b */
[----:B---3--:R2:W3:Y:S01]  /*12e0*/  SHFL.DOWN PT, R9, R7, 0x8, 0x1f ;  /* 0x09001f0007097f89 */ /* 0x0084e200000e0000 */
[----:B------:R-:W-:Y:S02]  /*12f0*/  IMAD.MOV.U32 R10, RZ, RZ, R12 ;  /* 0x000000ffff0a7224 */ /* 0x000fe400078e000c */
[----:B------:R-:W-:Y:S01]  /*1300*/  IMAD.MOV.U32 R2, RZ, RZ, R6 ;  /* 0x000000ffff027224 */ /* 0x000fe200078e0006 */
[----:B----4-:R2:W4:Y:S01]  /*1310*/  SHFL.DOWN PT, R16, R11, 0x8, 0x1f ;  /* 0x09001f000b107f89 */ /* 0x01052200000e0000 */
[----:B------:R-:W-:-:S03]  /*1320*/  IMAD.MOV.U32 R3, RZ, RZ, R7 ;  /* 0x000000ffff037224 */ /* 0x000fc600078e0007 */
[----:B0-----:R2:W0:Y:S01]  /*1330*/  SHFL.DOWN PT, R13, R12, 0x8, 0x1f ;  /* 0x09001f000c0d7f89 */ /* 0x00142200000e0000 */
[----:B------:R-:W-:Y:S05]  /*1340*/  @P0 BRA `(.L_x_1652) ;  /* 0x0000000000500947 */ /* 0x000fea0003800000 */
[----:B-1-3--:R-:W-:Y:S01]  /*1350*/  DSETP.GEU.AND P0, PT, R6, R8, PT ;  /* 0x000000080600722a */ /* 0x00afe20003f0e000 */
        /* <DEDUP_REMOVED lines=19> */
.L_x_1652:
[----:B------:R-:W-:Y:S05]  /*1490*/  BSYNC.RECONVERGENT B1 ;  /* 0x0000000000017941 */ /* 0x000fea0003800200 */
.L_x_1651:
[----:B------:R-:W-:Y:S01]  /*14a0*/  ISETP.GT.AND P0, PT, R14, 0xf, PT ;  /* 0x0000000f0e00780c */ /* 0x000fe20003f04270 */
[----:B-1----:R1:W1:Y:S01]  /*14b0*/  SHFL.DOWN PT, R6, R2, 0x10, 0x1f ;  /* 0x0a001f0002067f89 */ /* 0x00226200000e0000 */
[----:B------:R-:W-:Y:S01]  /*14c0*/  BSSY.RECONVERGENT B1, `(.L_x_1653) ;  /* 0x000001d000017945 */ /* 0x000fe20003800200 */
[----:B------:R-:W-:Y:S01]  /*14d0*/  MOV R17, R4 ;  /* 0x0000000400117202 */ /* 0x000fe20000000f00 */
[----:B------:R-:W-:Y:S01]  /*14e0*/  IMAD.MOV.U32 R19, RZ, RZ, R10 ;  /* 0x000000ffff137224 */ /* 0x000fe200078e000a */
[----:B--2---:R2:W1:Y:S01]  /*14f0*/  SHFL.DOWN PT, R7, R3, 0x10, 0x1f ;  /* 0x0a001f0003077f89 */ /* 0x00446200000e0000 */
[----:B------:R-:W-:Y:S02]  /*1500*/  IMAD.MOV.U32 R12, RZ, RZ, R2 ;  /* 0x000000ffff0c7224 */ /* 0x000fe400078e0002 */
[----:B0-----:R-:W-:Y:S01]  /*1510*/  IMAD.MOV.U32 R13, RZ, RZ, R3 ;  /* 0x000000ffff0d7224 */ /* 0x001fe200078e0003 */
[----:B---3--:R2:W0:Y:S04]  /*1520*/  SHFL.DOWN PT, R9, R4, 0x10, 0x1f ;  /* 0x0a001f0004097f89 */ /* 0x00842800000e0000 */
[----:B------:R2:W3:Y:S01]  /*1530*/  SHFL.DOWN PT, R11, R10, 0x10, 0x1f ;  /* 0x0a001f000a0b7f89 */ /* 0x0004e200000e0000 */
        /* <DEDUP_REMOVED lines=21> */
.L_x_1654:
[----:B------:R-:W-:Y:S05]  /*1690*/  BSYNC.RECONVERGENT B1 ;  /* 0x0000000000017941 */ /* 0x000fea0003800200 */
.L_x_1653:
[----:B------:R-:W-:Y:S01]  /*16a0*/  ISETP.NE.AND P0, PT, R14, RZ, PT ;  /* 0x000000ff0e00720c */ /* 0x000fe20003f05270 */
[----:B------:R-:W-:-:S12]  /*16b0*/  BSSY.RECONVERGENT B1, `(.L_x_1655) ;  /* 0x000000b000017945 */ /* 0x000fd80003800200 */
[----:B------:R-:W-:Y:S05]  /*16c0*/  @P0 BRA `(.L_x_1656) ;  /* 0x0000000000240947 */ /* 0x000fea0003800000 */
[----:B--2---:R-:W2:Y:S01]  /*16d0*/  S2R R4, SR_CgaCtaId ;  /* 0x0000000000047919 */ /* 0x004ea20000008800 */
[----:B------:R-:W-:Y:S01]  /*16e0*/  MOV R3, 0x400 ;  /* 0x0000040000037802 */ /* 0x000fe20000000f00 */
[----:B------:R-:W-:Y:S01]  /*16f0*/  IMAD.MOV.U32 R18, RZ, RZ, R17 ;  /* 0x000000ffff127224 */ /* 0x000fe200078e0011 */
[----:B-1----:R-:W-:-:S04]  /*1700*/  SHF.R.U32.HI R2, RZ, 0x1, R5 ;  /* 0x00000001ff027819 */ /* 0x002fc80000011605 */
[----:B------:R-:W-:Y:S02]  /*1710*/  LOP3.LUT R2, R2, 0x1f0, RZ, 0xc0, !PT ;  /* 0x000001f002027812 */ /* 0x000fe400078ec0ff */
[----:B--2---:R-:W-:-:S05]  /*1720*/  LEA R3, R4, R3, 0x18 ;  /* 0x0000000304037211 */ /* 0x004fca00078ec0ff */
[----:B------:R-:W-:-:S05]  /*1730*/  IMAD.IADD R3, R2, 0x1, R3 ;  /* 0x0000000102037824 */ /* 0x000fca00078e0203 */
[----:B------:R1:W-:Y:S04]  /*1740*/  STS.64 [R3+0x10], R18 ;  /* 0x0000101203007388 */ /* 0x0003e80000000a00 */
[----:B------:R1:W-:Y:S02]  /*1750*/  STS.64 [R3+0x8], R12 ;  /* 0x0000080c03007388 */ /* 0x0003e40000000a00 */
.L_x_1656:
[----:B------:R-:W-:Y:S05]  /*1760*/  BSYNC.RECONVERGENT B1 ;  /* 0x0000000000017941 */ /* 0x000fea0003800200 */
.L_x_1655:
        /* <DEDUP_REMOVED lines=8> */
[----:B0--3--:R-:W0:Y:S04]  /*17f0*/  LDS.128 R8, [R32+0x20] ;  /* 0x0000200020087984 */ /* 0x009e280000000c00 */
[----:B------:R2:W3:Y:S04]  /*1800*/  LDS.64 R2, [R32+0x80] ;  /* 0x0000800020027984 */ /* 0x0004e80000000a00 */
[----:B------:R2:W2:Y:S01]  /*1810*/  LDS.128 R4, [R32+0x30] ;  /* 0x0000300020047984 */ /* 0x0004a20000000c00 */
[----:B-1----:R-:W-:Y:S01]  /*1820*/  DSETP.GEU.AND P0, PT, R12, R14, PT ;  /* 0x0000000e0c00722a */ /* 0x002fe20003f0e000 */
[----:B------:R-:W-:-:S02]  /*1830*/  IMAD.MOV.U32 R28, RZ, RZ, R14 ;  /* 0x000000ffff1c7224 */ /* 0x000fc400078e000e */
[----:B------:R-:W-:Y:S02]  /*1840*/  IMAD.MOV.U32 R29, RZ, RZ, R15 ;  /* 0x000000ffff1d7224 */ /* 0x000fe400078e000f */
[----:B0-----:R-:W-:Y:S02]  /*1850*/  IMAD.MOV.U32 R30, RZ, RZ, R8 ;  /* 0x000000ffff1e7224 */ /* 0x001fe400078e0008 */
[----:B------:R-:W-:-:S07]  /*1860*/  IMAD.MOV.U32 R31, RZ, RZ, R9 ;  /* 0x000000ffff1f7224 */ /* 0x000fce00078e0009 */
[----:B--23--:R-:W-:Y:S05]  /*1870*/  @!P0 BRA `(.L_x_1659) ;  /* 0x0000000000388947 */ /* 0x00cfea0003800000 */
        /* <DEDUP_REMOVED lines=14> */
.L_x_1659:
[----:B------:R-:W-:Y:S05]  /*1960*/  BSYNC.RECONVERGENT B1 ;  /* 0x0000000000017941 */ /* 0x000fea0003800200 */
.L_x_1658:
[----:B------:R0:W1:Y:S01]  /*1970*/  LDS.128 R12, [R32+0x40] ;  /* 0x00004000200c7984 */ /* 0x0000620000000c00 */
[----:B------:R-:W-:Y:S01]  /*1980*/  DSETP.GEU.AND P0, PT, R28, R10, PT ;  /* 0x0000000a1c00722a */ /* 0x000fe20003f0e000 */
[----:B------:R-:W-:Y:S01]  /*1990*/  BSSY.RECONVERGENT B1, `(.L_x_1660) ;  /* 0x0000017000017945 */ /* 0x000fe20003800200 */
[----:B------:R-:W-:Y:S01]  /*19a0*/  IMAD.MOV.U32 R33, RZ, RZ, R4 ;  /* 0x000000ffff217224 */ /* 0x000fe200078e0004 */
[----:B----4-:R0:W2:Y:S01]  /*19b0*/  LDS.128 R16, [R32+0x50] ;  /* 0x0000500020107984 */ /* 0x0100a20000000c00 */
[----:B------:R-:W-:Y:S02]  /*19c0*/  IMAD.MOV.U32 R35, RZ, RZ, R5 ;  /* 0x000000ffff237224 */ /* 0x000fe400078e0005 */
[----:B------:R-:W-:Y:S01]  /*19d0*/  IMAD.MOV.U32 R8, RZ, RZ, R10 ;  /* 0x000000ffff087224 */ /* 0x000fe200078e000a */
[----:B------:R0:W3:Y:S01]  /*19e0*/  LDS.128 R20, [R32+0x60] ;  /* 0x0000600020147984 */ /* 0x0000e20000000c00 */
[----:B------:R-:W-:-:S03]  /*19f0*/  IMAD.MOV.U32 R9, RZ, RZ, R11 ;  /* 0x000000ffff097224 */ /* 0x000fc600078e000b */
[----:B------:R0:W4:Y:S03]  /*1a00*/  LDS.128 R24, [R32+0x70] ;  /* 0x0000700020187984 */ /* 0x0001260000000c00 */
[----:B------:R-:W-:Y:S05]  /*1a10*/  @!P0 BRA `(.L_x_1661) ;  /* 0x0000000000388947 */ /* 0x000fea0003800000 */
        /* <DEDUP_REMOVED lines=14> */
.L_x_1661:
[----:B------:R-:W-:Y:S05]  /*1b00*/  BSYNC.RECONVERGENT B1 ;  /* 0x0000000000017941 */ /* 0x000fea0003800200 */
.L_x_1660:
        /* <DEDUP_REMOVED lines=21> */
.L_x_1663:
[----:B------:R-:W-:Y:S05]  /*1c60*/  BSYNC.RECONVERGENT B1 ;  /* 0x0000000000017941 */ /* 0x000fea0003800200 */
.L_x_1662:
[----:B------:R-:W-:Y:S01]  /*1c70*/  DSETP.GEU.AND P0, PT, R4, R14, PT ;  /* 0x0000000e0400722a */ /* 0x000fe20003f0e000 */
[----:B------:R-:W-:Y:S01]  /*1c80*/  BSSY.RECONVERGENT B1, `(.L_x_1664) ;  /* 0x0000014000017945 */ /* 0x000fe20003800200 */
[----:B------:R-:W-:Y:S02]  /*1c90*/  IMAD.MOV.U32 R6, RZ, RZ, R14 ;  /* 0x000000ffff067224 */ /* 0x000fe400078e000e */
[----:B------:R-:W-:Y:S02]  /*1ca0*/  IMAD.MOV.U32 R7, RZ, RZ, R15 ;  /* 0x000000ffff077224 */ /* 0x000fe400078e000f */
[----:B--2---:R-:W-:Y:S02]  /*1cb0*/  IMAD.MOV.U32 R9, RZ, RZ, R16 ;  /* 0x000000ffff097224 */ /* 0x004fe400078e0010 */
        /* <DEDUP_REMOVED lines=16> */
.L_x_1665:
[----:B------:R-:W-:Y:S05]  /*1dc0*/  BSYNC.RECONVERGENT B1 ;  /* 0x0000000000017941 */ /* 0x000fea0003800200 */
.L_x_1664:
        /* <DEDUP_REMOVED lines=21> */
.L_x_1667:
[----:B------:R-:W-:Y:S05]  /*1f20*/  BSYNC.RECONVERGENT B1 ;  /* 0x0000000000017941 */ /* 0x000fea0003800200 */
.L_x_1666:
[----:B------:R-:W-:Y:S01]  /*1f30*/  DSETP.GEU.AND P0, PT, R4, R22, PT ;  /* 0x000000160400722a */ /* 0x000fe20003f0e000 */
[----:B------:R-:W-:Y:S01]  /*1f40*/  BSSY.RECONVERGENT B1, `(.L_x_1668) ;  /* 0x0000014000017945 */ /* 0x000fe20003800200 */
[----:B------:R-:W-:Y:S02]  /*1f50*/  IMAD.MOV.U32 R6, RZ, RZ, R22 ;  /* 0x000000ffff067224 */ /* 0x000fe400078e0016 */
[----:B------:R-:W-:Y:S02]  /*1f60*/  IMAD.MOV.U32 R7, RZ, RZ, R23 ;  /* 0x000000ffff077224 */ /* 0x000fe400078e0017 */
[----:B----4-:R-:W-:Y:S02]  /*1f70*/  IMAD.MOV.U32 R9, RZ, RZ, R24 ;  /* 0x000000ffff097224 */ /* 0x010fe400078e0018 */
        /* <DEDUP_REMOVED lines=16> */
.L_x_1669:
[----:B------:R-:W-:Y:S05]  /*2080*/  BSYNC.RECONVERGENT B1 ;  /* 0x0000000000017941 */ /* 0x000fea0003800200 */
.L_x_1668:
        /* <DEDUP_REMOVED lines=21> */
.L_x_1644:
[----:B------:R-:W0:Y:S01]  /*21e0*/  S2R R6, SR_LANEID ;  /* 0x0000000000067919 */ /* 0x000e220000000000 */
[----:B------:R-:W-:Y:S01]  /*21f0*/  LOP3.LUT R7, R5, 0x3e0, RZ, 0xc0, !PT ;  /* 0x000003e005077812 */ /* 0x000fe200078ec0ff */
[----:B------:R-:W-:Y:S01]  /*2200*/  BSSY.RECONVERGENT B1, `(.L_x_1670) ;  /* 0x0000024000017945 */ /* 0x000fe20003800200 */
[----:B------:R-:W-:Y:S01]  /*2210*/  IMAD.MOV.U32 R18, RZ, RZ, R9 ;  /* 0x000000ffff127224 */ /* 0x000fe200078e0009 */
[----:B-----5:R-:W-:Y:S01]  /*2220*/  MOV R10, R2 ;  /* 0x00000002000a7202 */ /* 0x020fe20000000f00 */
[----:B------:R-:W-:Y:S02]  /*2230*/  IMAD.MOV.U32 R20, RZ, RZ, R8 ;  /* 0x000000ffff147224 */ /* 0x000fe400078e0008 */
[----:B------:R-:W-:Y:S01]  /*2240*/  VIADD R11, R7, 0x20 ;  /* 0x00000020070b7836 */ /* 0x000fe20000000000 */
[----:B------:R-:W-:-:S04]  /*2250*/  LOP3.LUT R7, RZ, R7, RZ, 0x33, !PT ;  /* 0x00000007ff077212 */ /* 0x000fc800078e33ff */
[----:B------:R-:W-:Y:S01]  /*2260*/  ISETP.GT.AND P0, PT, R11, R4, PT ;  /* 0x000000040b00720c */ /* 0x000fe20003f04270 */
[----:B------:R-:W-:Y:S02]  /*2270*/  IMAD.IADD R7, R4, 0x1, R7 ;  /* 0x0000000104077824 */ /* 0x000fe400078e0207 */
        /* <DEDUP_REMOVED lines=28> */
.L_x_1671:
[----:B------:R-:W-:Y:S05]  /*2440*/  BSYNC.RECONVERGENT B1 ;  /* 0x0000000000017941 */ /* 0x000fea0003800200 */
.L_x_1670:
[----:B------:R-:W-:Y:S01]  /*2450*/  VIADD R2, R6, 0x2 ;  /* 0x0000000206027836 */ /* 0x000fe20000000000 */
[----:B------:R1:W1:Y:S01]  /*2460*/  SHFL.DOWN PT, R8, R10, 0x2, R7 ;  /* 0x084000000a087989 */ /* 0x00026200000e0007 */
[----:B------:R-:W-:Y:S01]  /*2470*/  BSSY.RECONVERGENT B1, `(.L_x_1672) ;  /* 0x000001e000017945 */ /* 0x000fe20003800200 */
[----:B----4-:R-:W-:Y:S02]  /*2480*/  IMAD.MOV.U32 R14, RZ, RZ, R18 ;  /* 0x000000ffff0e7224 */ /* 0x010fe400078e0012 */
[----:B------:R-:W-:Y:S01]  /*2490*/  ISETP.GT.AND P0, PT, R2, R7, PT ;  /* 0x000000070200720c */ /* 0x000fe20003f04270 */
[----:B------:R4:W1:Y:S01]  /*24a0*/  SHFL.DOWN PT, R9, R11, 0x2, R7 ;  /* 0x084000000b097989 */ /* 0x00086200000e0007 */
[----:B------:R-:W-:Y:S02]  /*24b0*/  IMAD.MOV.U32 R16, RZ, RZ, R20 ;  /* 0x000000ffff107224 */ /* 0x000fe400078e0014 */
[----:B------:R-:W-:Y:S01]  /*24c0*/  IMAD.MOV.U32 R2, RZ, RZ, R10 ;  /* 0x000000ffff027224 */ /* 0x000fe200078e000a */
[----:B---3--:R4:W3:Y:S01]  /*24d0*/  SHFL.DOWN PT, R13, R18, 0x2, R7 ;  /* 0x08400000120d7989 */ /* 0x0088e200000e0007 */
[----:B------:R-:W-:-:S03]  /*24e0*/  IMAD.MOV.U32 R3, RZ, RZ, R11 ;  /* 0x000000ffff037224 */ /* 0x000fc600078e000b */
[----:B0-----:R4:W0:Y:S04]  /*24f0*/  SHFL.DOWN PT, R15, R20, 0x2, R7 ;  /* 0x08400000140f7989 */ /* 0x00182800000e0007 */
        /* <DEDUP_REMOVED lines=21> */
.L_x_1673:
[----:B------:R-:W-:Y:S05]  /*2650*/  BSYNC.RECONVERGENT B1 ;  /* 0x0000000000017941 */ /* 0x000fea0003800200 */
.L_x_1672:
        /* <DEDUP_REMOVED lines=32> */
.L_x_1675:
[----:B------:R-:W-:Y:S05]  /*2860*/  BSYNC.RECONVERGENT B1 ;  /* 0x0000000000017941 */ /* 0x000fea0003800200 */
.L_x_1674:
[----:B-1----:R-:W-:Y:S01]  /*2870*/  VIADD R2, R6, 0x8 ;  /* 0x0000000806027836 */ /* 0x002fe20000000000 */
[----:B------:R1:W1:Y:S01]  /*2880*/  SHFL.DOWN PT, R10, R8, 0x8, R7 ;  /* 0x09000000080a7989 */ /* 0x00026200000e0007 */
[----:B------:R-:W-:Y:S01]  /*2890*/  BSSY.RECONVERGENT B1, `(.L_x_1676) ;  /* 0x000001e000017945 */ /* 0x000fe20003800200 */
[----:B--2---:R-:W-:Y:S01]  /*28a0*/  MOV R14, R12 ;  /* 0x0000000c000e7202 */ /* 0x004fe20000000f00 */
[----:B------:R-:W-:Y:S01]  /*28b0*/  IMAD.MOV.U32 R16, RZ, RZ, R18 ;  /* 0x000000ffff107224 */ /* 0x000fe200078e0012 */
[----:B------:R-:W-:Y:S01]  /*28c0*/  ISETP.GT.AND P0, PT, R2, R7, PT ;  /* 0x000000070200720c */ /* 0x000fe20003f04270 */
[----:B----4-:R2:W4:Y:S01]  /*28d0*/  SHFL.DOWN PT, R11, R9, 0x8, R7 ;  /* 0x09000000090b7989 */ /* 0x01052200000e0007 */
[----:B------:R-:W-:Y:S02]  /*28e0*/  IMAD.MOV.U32 R2, RZ, RZ, R8 ;  /* 0x000000ffff027224 */ /* 0x000fe400078e0008 */
[----:B------:R-:W-:Y:S01]  /*28f0*/  IMAD.MOV.U32 R3, RZ, RZ, R9 ;  /* 0x000000ffff037224 */ /* 0x000fe200078e0009 */
[----:B---3--:R2:W3:Y:S04]  /*2900*/  SHFL.DOWN PT, R13, R12, 0x8, R7 ;  /* 0x090000000c0d7989 */ /* 0x0084e800000e0007 */
        /* <DEDUP_REMOVED lines=22> */
.L_x_1677:
[----:B------:R-:W-:Y:S05]  /*2a70*/  BSYNC.RECONVERGENT B1 ;  /* 0x0000000000017941 */ /* 0x000fea0003800200 */
.L_x_1676:
[----:B-1----:R-:W-:Y:S01]  /*2a80*/  VIADD R10, R6, 0x10 ;  /* 0x00000010060a7836 */ /* 0x002fe20000000000 */
[----:B------:R1:W1:Y:S01]  /*2a90*/  SHFL.DOWN PT, R8, R2, 0x10, R7 ;  /* 0x0a00000002087989 */ /* 0x00026200000e0007 */
[----:B------:R-:W-:Y:S01]  /*2aa0*/  BSSY.RECONVERGENT B1, `(.L_x_1678) ;  /* 0x000001e000017945 */ /* 0x000fe20003800200 */
[----:B------:R-:W-:Y:S02]  /*2ab0*/  IMAD.MOV.U32 R17, RZ, RZ, R14 ;  /* 0x000000ffff117224 */ /* 0x000fe400078e000e */
[----:B------:R-:W-:Y:S01]  /*2ac0*/  ISETP.GT.AND P0, PT, R10, R7, PT ;  /* 0x000000070a00720c */ /* 0x000fe20003f04270 */
[----:B--2---:R2:W1:Y:S01]  /*2ad0*/  SHFL.DOWN PT, R9, R3, 0x10, R7 ;  /* 0x0a00000003097989 */ /* 0x00446200000e0007 */
[----:B------:R-:W-:Y:S02]  /*2ae0*/  IMAD.MOV.U32 R19, RZ, RZ, R16 ;  /* 0x000000ffff137224 */ /* 0x000fe400078e0010 */
[----:B------:R-:W-:Y:S01]  /*2af0*/  IMAD.MOV.U32 R12, RZ, RZ, R2 ;  /* 0x000000ffff0c7224 */ /* 0x000fe200078e0002 */
[----:B----4-:R2:W4:Y:S01]  /*2b00*/  SHFL.DOWN PT, R11, R14, 0x10, R7 ;  /* 0x0a0000000e0b7989 */ /* 0x01052200000e0007 */
[----:B---3--:R-:W-:-:S03]  /*2b10*/  IMAD.MOV.U32 R13, RZ, RZ, R3 ;  /* 0x000000ffff0d7224 */ /* 0x008fc600078e0003 */
[----:B0-----:R2:W0:Y:S04]  /*2b20*/  SHFL.DOWN PT, R15, R16, 0x10, R7 ;  /* 0x0a000000100f7989 */ /* 0x00142800000e0007 */
        /* <DEDUP_REMOVED lines=21> */
.L_x_1679:
[----:B------:R-:W-:Y:S05]  /*2c80*/  BSYNC.RECONVERGENT B1 ;  /* 0x0000000000017941 */ /* 0x000fea0003800200 */
.L_x_1678:
[----:B------:R-:W-:Y:S01]  /*2c90*/  ISETP.NE.AND P0, PT, R6, RZ, PT ;  /* 0x000000ff0600720c */ /* 0x000fe20003f05270 */
[----:B------:R-:W-:-:S12]  /*2ca0*/  BSSY.RECONVERGENT B1, `(.L_x_1680) ;  /* 0x000000b000017945 */ /* 0x000fd80003800200 */
[----:B------:R-:W-:Y:S05]  /*2cb0*/  @P0 BRA `(.L_x_1681) ;  /* 0x0000000000240947 */ /* 0x000fea0003800000 */
[----:B------:R-:W3:Y:S01]  /*2cc0*/  S2R R6, SR_CgaCtaId ;  /* 0x0000000000067919 */ /* 0x000ee20000008800 */
[----:B--2---:R-:W-:Y:S01]  /*2cd0*/  MOV R3, 0x400 ;  /* 0x0000040000037802 */ /* 0x004fe20000000f00 */
[----:B------:R-:W-:Y:S01]  /*2ce0*/  IMAD.MOV.U32 R18, RZ, RZ, R17 ;  /* 0x000000ffff127224 */ /* 0x000fe200078e0011 */
[----:B-1----:R-:W-:-:S04]  /*2cf0*/  SHF.R.U32.HI R2, RZ, 0x1, R5 ;  /* 0x00000001ff027819 */ /* 0x002fc80000011605 */
[----:B------:R-:W-:Y:S02]  /*2d00*/  LOP3.LUT R2, R2, 0x1f0, RZ, 0xc0, !PT ;  /* 0x000001f002027812 */ /* 0x000fe400078ec0ff */
[----:B---3--:R-:W-:-:S05]  /*2d10*/  LEA R3, R6, R3, 0x18 ;  /* 0x0000000306037211 */ /* 0x008fca00078ec0ff */
[----:B------:R-:W-:-:S05]  /*2d20*/  IMAD.IADD R3, R2, 0x1, R3 ;  /* 0x0000000102037824 */ /* 0x000fca00078e0203 */
[----:B------:R3:W-:Y:S04]  /*2d30*/  STS.64 [R3+0x10], R18 ;  /* 0x0000101203007388 */ /* 0x0007e80000000a00 */
[----:B------:R3:W-:Y:S02]  /*2d40*/  STS.64 [R3+0x8], R12 ;  /* 0x0000080c03007388 */ /* 0x0007e40000000a00 */
.L_x_1681:
[----:B------:R-:W-:Y:S05]  /*2d50*/  BSYNC.RECONVERGENT B1 ;  /* 0x0000000000017941 */ /* 0x000fea0003800200 */
.L_x_1680:
[----:B------:R-:W-:Y:S01]  /*2d60*/  BAR.SYNC.DEFER_BLOCKING 0x0 ;  /* 0x0000000000007b1d */ /* 0x000fe20000010000 */
[----:B------:R-:W-:-:S13]  /*2d70*/  ISETP.NE.AND P1, PT, R5, RZ, PT ;  /* 0x000000ff0500720c */ /* 0x000fda0003f25270 */
[----:B------:R-:W-:Y:S05]  /*2d80*/  @P1 BRA `(.L_x_1657) ;  /* 0x0000003800601947 */ /* 0x000fea0003800000 */
[----:B------:R-:W-:Y:S01]  /*2d90*/  ISETP.GE.AND P0, PT, R4, 0x21, PT ;  /* 0x000000210400780c */ /* 0x000fe20003f06270 */
[----:B----4-:R-:W-:Y:S02]  /*2da0*/  IMAD.MOV.U32 R11, RZ, RZ, R17 ;  /* 0x000000ffff0b7224 */ /* 0x010fe400078e0011 */
[----:B--2---:R-:W-:Y:S02]  /*2db0*/  IMAD.MOV.U32 R14, RZ, RZ, R19 ;  /* 0x000000ffff0e7224 */ /* 0x004fe400078e0013 */
[----:B-1----:R-:W-:Y:S02]  /*2dc0*/  IMAD.MOV.U32 R2, RZ, RZ, R12 ;  /* 0x000000ffff027224 */ /* 0x002fe400078e000c */
[----:B---3--:R-:W-:-:S06]  /*2dd0*/  IMAD.MOV.U32 R3, RZ, RZ, R13 ;  /* 0x000000ffff037224 */ /* 0x008fcc00078e000d */
[----:B------:R-:W-:Y:S05]  /*2de0*/  @!P0 BRA `(.L_x_1682) ;  /* 0x00000000006c8947 */ /* 0x000fea0003800000 */
[----:B------:R-:W1:Y:S01]  /*2df0*/  S2UR UR5, SR_CgaCtaId ;  /* 0x00000000000579c3 */ /* 0x000e620000008800 */
[----:B------:R-:W-:Y:S01]  /*2e00*/  UMOV UR4, 0x400 ;  /* 0x0000040000047882 */ /* 0x000fe20000000000 */
[----:B------:R-:W-:Y:S01]  /*2e10*/  BSSY.RECONVERGENT B1, `(.L_x_1682) ;  /* 0x0000018000017945 */ /* 0x000fe20003800200 */
[----:B-1----:R-:W-:-:S09]  /*2e20*/  ULEA UR4, UR5, UR4, 0x18 ;  /* 0x0000000405047291 */ /* 0x002fd2000f8ec0ff */
[----:B------:R-:W1:Y:S04]  /*2e30*/  LDS.64 R6, [UR4+0x18] ;  /* 0x00001804ff067984 */ /* 0x000e680008000a00 */
[----:B------:R-:W2:Y:S01]  /*2e40*/  LDS.64 R8, [UR4+0x20] ;  /* 0x00002004ff087984 */ /* 0x000ea20008000a00 */
[----:B-1----:R-:W-:Y:S01]  /*2e50*/  DSETP.GEU.AND P0, PT, R12, R6, PT ;  /* 0x000000060c00722a */ /* 0x002fe20003f0e000 */
[----:B------:R-:W-:Y:S02]  /*2e60*/  IMAD.MOV.U32 R2, RZ, RZ, R6 ;  /* 0x000000ffff027224 */ /* 0x000fe400078e0006 */
[----:B------:R-:W-:Y:S02]  /*2e70*/  IMAD.MOV.U32 R3, RZ, RZ, R7 ;  /* 0x000000ffff037224 */ /* 0x000fe400078e0007 */
[----:B--2---:R-:W-:-:S02]  /*2e80*/  IMAD.MOV.U32 R11, RZ, RZ, R8 ;  /* 0x000000ffff0b7224 */ /* 0x004fc400078e0008 */
        /* <DEDUP_REMOVED lines=16> */
.L_x_1683:
[----:B------:R-:W-:Y:S05]  /*2f90*/  BSYNC.RECONVERGENT B1 ;  /* 0x0000000000017941 */ /* 0x000fea0003800200 */
.L_x_1682:
[----:B------:R-:W-:Y:S01]  /*2fa0*/  ISETP.GE.AND P0, PT, R4, 0x41, PT ;  /* 0x000000410400780c */ /* 0x000fe20003f06270 */
[----:B------:R-:W-:Y:S02]  /*2fb0*/  IMAD.MOV.U32 R5, RZ, RZ, R11 ;  /* 0x000000ffff057224 */ /* 0x000fe400078e000b */
[----:B------:R-:W-:Y:S02]  /*2fc0*/  IMAD.MOV.U32 R10, RZ, RZ, R14 ;  /* 0x000000ffff0a7224 */ /* 0x000fe400078e000e */
[----:B------:R-:W-:Y:S02]  /*2fd0*/  IMAD.MOV.U32 R6, RZ, RZ, R2 ;  /* 0x000000ffff067224 */ /* 0x000fe400078e0002 */
[----:B------:R-:W-:-:S06]  /*2fe0*/  IMAD.MOV.U32 R7, RZ, RZ, R3 ;  /* 0x000000ffff077224 */ /* 0x000fcc00078e0003 */
        /* <DEDUP_REMOVED lines=27> */
.L_x_1685:
[----:B------:R-:W-:Y:S05]  /*31a0*/  BSYNC.RECONVERGENT B1 ;  /* 0x0000000000017941 */ /* 0x000fea0003800200 */
.L_x_1684:
        /* <DEDUP_REMOVED lines=11> */
[----:B0-----:R-:W0:Y:S01]  /*3260*/  LDS.64 R14, [UR4+0x40] ;  /* 0x00004004ff0e7984 */ /* 0x001e220008000a00 */
[----:B-1----:R-:W-:Y:S01]  /*3270*/  DSETP.GEU.AND P0, PT, R6, R8, PT ;  /* 0x000000080600722a */ /* 0x002fe20003f0e000 */
[----:B------:R-:W-:Y:S02]  /*3280*/  IMAD.MOV.U32 R2, RZ, RZ, R8 ;  /* 0x000000ffff027224 */ /* 0x000fe400078e0008 */
[----:B------:R-:W-:Y:S02]  /*3290*/  IMAD.MOV.U32 R3, RZ, RZ, R9 ;  /* 0x000000ffff037224 */ /* 0x000fe400078e0009 */
[----:B0-----:R-:W-:-:S02]  /*32a0*/  IMAD.MOV.U32 R11, RZ, RZ, R14 ;  /* 0x000000ffff0b7224 */ /* 0x001fc400078e000e */
        /* <DEDUP_REMOVED lines=16> */
.L_x_1687:
[----:B------:R-:W-:Y:S05]  /*33b0*/  BSYNC.RECONVERGENT B1 ;  /* 0x0000000000017941 */ /* 0x000fea0003800200 */
.L_x_1686:
        /* <DEDUP_REMOVED lines=32> */
.L_x_1689:
[----:B------:R-:W-:Y:S05]  /*35c0*/  BSYNC.RECONVERGENT B1 ;  /* 0x0000000000017941 */ /* 0x000fea0003800200 */
.L_x_1688:
        /* <DEDUP_REMOVED lines=32> */
.L_x_1691:
[----:B------:R-:W-:Y:S05]  /*37d0*/  BSYNC.RECONVERGENT B1 ;  /* 0x0000000000017941 */ /* 0x000fea0003800200 */
.L_x_1690:
        /* <DEDUP_REMOVED lines=32> */
.L_x_1693:
[----:B------:R-:W-:Y:S05]  /*39e0*/  BSYNC.RECONVERGENT B1 ;  /* 0x0000000000017941 */ /* 0x000fea0003800200 */
.L_x_1692:
[----:B------:R-:W-:Y:S01]  /*39f0*/  ISETP.GE.AND P0, PT, R4, 0xe1, PT ;  /* 0x000000e10400780c */ /* 0x000fe20003f06270 */
[----:B------:R-:W-:Y:S02]  /*3a00*/  IMAD.MOV.U32 R17, RZ, RZ, R5 ;  /* 0x000000ffff117224 */ /* 0x000fe400078e0005 */
[----:B------:R-:W-:Y:S02]  /*3a10*/  IMAD.MOV.U32 R19, RZ, RZ, R10 ;  /* 0x000000ffff137224 */ /* 0x000fe400078e000a */
[----:B------:R-:W-:Y:S02]  /*3a20*/  IMAD.MOV.U32 R12, RZ, RZ, R6 ;  /* 0x000000ffff0c7224 */ /* 0x000fe400078e0006 */
[----:B------:R-:W-:-:S06]  /*3a30*/  IMAD.MOV.U32 R13, RZ, RZ, R7 ;  /* 0x000000ffff0d7224 */ /* 0x000fcc00078e0007 */
[----:B------:R-:W-:Y:S05]  /*3a40*/  @!P0 BRA `(.L_x_1657) ;  /* 0x0000002c00308947 */ /* 0x000fea0003800000 */
[----:B------:R-:W1:Y:S01]  /*3a50*/  S2UR UR5, SR_CgaCtaId ;  /* 0x00000000000579c3 */ /* 0x000e620000008800 */
[----:B------:R-:W-:Y:S02]  /*3a60*/  UMOV UR4, 0x400 ;  /* 0x0000040000047882 */ /* 0x000fe40000000000 */
        /* <DEDUP_REMOVED lines=24> */
.L_x_1625:
[----:B------:R-:W0:Y:S01]  /*3bf0*/  S2R R4, SR_TID.X ;  /* 0x0000000000047919 */ /* 0x000e220000002100 */
[----:B------:R-:W1:Y:S01]  /*3c00*/  LDCU.128 UR12, c[0x0][0x380] ;  /* 0x00007000ff0c77ac */ /* 0x000e620008000c00 */
[----:B------:R-:W-:Y:S02]  /*3c10*/  SHF.R.S32.HI R5, RZ, 0x1f, R6 ;  /* 0x0000001fff057819 */ /* 0x000fe40000011406 */
[----:B0-----:R-:W-:-:S04]  /*3c20*/  IADD3 R2, P0, PT, R6, R4, RZ ;  /* 0x0000000406027210 */ /* 0x001fc80007f1e0ff */
[----:B-1----:R-:W-:Y:S02]  /*3c30*/  LEA R8, P1, R2, UR12, 0x3 ;  /* 0x0000000c02087c11 */ /* 0x002fe4000f8218ff */
[----:B------:R-:W-:-:S04]  /*3c40*/  IADD3.X R3, PT, PT, RZ, R5, RZ, P0, !PT ;  /* 0x00000005ff037210 */ /* 0x000fc800007fe4ff */
[----:B------:R-:W-:-:S05]  /*3c50*/  LEA.HI.X R9, R2, UR13, R3, 0x3, P1 ;  /* 0x0000000d02097c11 */ /* 0x000fca00088f1c03 */
[----:B------:R-:W2:Y:S04]  /*3c60*/  LDG.E.64 R10, desc[UR10][R8.64] ;  /* 0x0000000a080a7981 */ /* 0x000ea8000c1e1b00 */
[----:B------:R-:W2:Y:S04]  /*3c70*/  LDG.E.64 R12, desc[UR10][R8.64+0x800] ;  /* 0x0008000a080c7981 */ /* 0x000ea8000c1e1b00 */
[----:B------:R-:W3:Y:S04]  /*3c80*/  LDG.E.64 R14, desc[UR10][R8.64+0x1000] ;  /* 0x0010000a080e7981 */ /* 0x000ee8000c1e1b00 */
[----:B------:R-:W4:Y:S04]  /*3c90*/  LDG.E.64 R16, desc[UR10][R8.64+0x1800] ;  /* 0x0018000a08107981 */ /* 0x000f28000c1e1b00 */
[----:B------:R0:W5:Y:S01]  /*3ca0*/  LDG.E.64 R2, desc[UR10][R8.64+0x2000] ;  /* 0x0020000a08027981 */ /* 0x000162000c1e1b00 */
[----:B------:R-:W-:Y:S01]  /*3cb0*/  BSSY.RECONVERGENT B1, `(.L_x_1694) ;  /* 0x000001f000017945 */ /* 0x000fe20003800200 */
[----:B------:R-:W-:-:S02]  /*3cc0*/  ISETP.LE.AND P1, PT, R7, UR6, PT ;  /* 0x0000000607007c0c */ /* 0x000fc4000bf23270 */
[C---:B0-----:R-:W-:Y:S01]  /*3cd0*/  LOP3.LUT R8, R4.reuse, 0x400, RZ, 0xfc, !PT ;  /* 0x0000040004087812 */ /* 0x041fe200078efcff */
[----:B------:R-:W-:Y:S01]  /*3ce0*/  VIADD R9, R4, 0x200 ;  /* 0x0000020004097836 */ /* 0x000fe20000000000 */
[----:B--2---:R-:W-:-:S06]  /*3cf0*/  DSETP.GEU.AND P3, PT, R10, R12, PT ;  /* 0x0000000c0a00722a */ /* 0x004fcc0003f6e000 */
[----:B------:R-:W-:Y:S02]  /*3d00*/  FSEL R10, R10, R12, P3 ;  /* 0x0000000c0a0a7208 */ /* 0x000fe40001800000 */
[----:B------:R-:W-:Y:S02]  /*3d10*/  FSEL R11, R11, R13, P3 ;  /* 0x0000000d0b0b7208 */ /* 0x000fe40001800000 */
[----:B------:R-:W-:-:S04]  /*3d20*/  IADD3 R12, P5, PT, R6, UR14, RZ ;  /* 0x0000000e060c7c10 */ /* 0x000fc8000ffbe0ff */
[----:B---3--:R-:W-:Y:S01]  /*3d30*/  DSETP.GEU.AND P4, PT, R10, R14, PT ;  /* 0x0000000e0a00722a */ /* 0x008fe20003f8e000 */
[----:B------:R-:W-:Y:S02]  /*3d40*/  IADD3.X R13, PT, PT, R5, UR15, RZ, P5, !PT ;  /* 0x0000000f050d7c10 */ /* 0x000fe4000affe4ff */
[----:B------:R-:W-:-:S03]  /*3d50*/  IADD3 R6, P5, PT, R8, R12, RZ ;  /* 0x0000000c08067210 */ /* 0x000fc60007fbe0ff */
[----:B------:R-:W-:Y:S02]  /*3d60*/  FSEL R10, R10, R14, P4 ;  /* 0x0000000e0a0a7208 */ /* 0x000fe40002000000 */
[----:B------:R-:W-:Y:S01]  /*3d70*/  FSEL R11, R11, R15, P4 ;  /* 0x0000000f0b0b7208 */ /* 0x000fe20002000000 */
[----:B------:R-:W-:Y:S02]  /*3d80*/  VIADD R15, R4, 0x100 ;  /* 0x00000100040f7836 */ /* 0x000fe40000000000 */
[----:B------:R-:W-:-:S03]  /*3d90*/  IMAD.X R5, RZ, RZ, R13, P5 ;  /* 0x000000ffff057224 */ /* 0x000fc600028e060d */
[----:B----4-:R-:W-:Y:S01]  /*3da0*/  DSETP.GEU.AND P2, PT, R10, R16, PT ;  /* 0x000000100a00722a */ /* 0x010fe20003f4e000 */
[----:B------:R-:W-:-:S05]  /*3db0*/  @P4 SEL R9, R4, R15, P3 ;  /* 0x0000000f04094207 */ /* 0x000fca0001800000 */
[----:B------:R-:W-:Y:S02]  /*3dc0*/  FSEL R10, R10, R16, P2 ;  /* 0x000000100a0a7208 */ /* 0x000fe40001000000 */
[----:B------:R-:W-:-:S06]  /*3dd0*/  FSEL R11, R11, R17, P2 ;  /* 0x000000110b0b7208 */ /* 0x000fcc0001000000 */
[----:B-----5:R-:W-:Y:S01]  /*3de0*/  DSETP.GEU.AND P0, PT, R10, R2, PT ;  /* 0x000000020a00722a */ /* 0x020fe20003f0e000 */
[----:B------:R-:W-:-:S13]  /*3df0*/  @!P2 VIADD R9, R4, 0x300 ;  /* 0x000003000409a836 */ /* 0x000fda0000000000 */
        /* <DEDUP_REMOVED lines=10> */
.L_x_1695:
[----:B------:R-:W-:Y:S05]  /*3ea0*/  BSYNC.RECONVERGENT B1 ;  /* 0x0000000000017941 */ /* 0x000fea0003800200 */
.L_x_1694:
        /* <DEDUP_REMOVED lines=19> */
.L_x_1698:
[----:B------:R-:W-:Y:S05]  /*3fe0*/  BSYNC.RECONVERGENT B1 ;  /* 0x0000000000017941 */ /* 0x000fea0003800200 */
.L_x_1697:
[----:B------:R-:W1:Y:S08]  /*3ff0*/  S2UR UR5, SR_CgaCtaId ;  /* 0x00000000000579c3 */ /* 0x000e700000008800 */
[----:B------:R-:W-:Y:S06]  /*4000*/  BAR.SYNC.DEFER_BLOCKING 0x0 ;  /* 0x0000000000007b1d */ /* 0x000fec0000010000 */
[----:B------:R-:W-:-:S02]  /*4010*/  UMOV UR4, 0x400 ;  /* 0x0000040000047882 */ /* 0x000fc40000000000 */
[----:B-1----:R-:W-:-:S06]  /*4020*/  ULEA UR4, UR5, UR4, 0x18 ;  /* 0x0000000405047291 */ /* 0x002fcc000f8ec0ff */
[----:B------:R-:W-:-:S05]  /*4030*/  IMAD.U32 R11, RZ, RZ, UR4 ;  /* 0x00000004ff0b7e24 */ /* 0x000fca000f8e00ff */
[----:B0-----:R-:W0:Y:S02]  /*4040*/  LDS R10, [R11+0x98] ;  /* 0x000098000b0a7984 */ /* 0x001e240000000800 */
[----:B0-----:R-:W-:-:S05]  /*4050*/  VIADD R12, R10, 0x500 ;  /* 0x000005000a0c7836 */ /* 0x001fca0000000000 */
[----:B------:R-:W-:-:S13]  /*4060*/  ISETP.GT.AND P0, PT, R12, R7, PT ;  /* 0x000000070c00720c */ /* 0x000fda0003f04270 */
[----:B------:R-:W-:Y:S05]  /*4070*/  @P0 BRA `(.L_x_1699) ;  /* 0x0000000400980947 */ /* 0x000fea0003800000 */
[----:B------:R-:W-:Y:S01]  /*4080*/  BSSY.RECONVERGENT B1, `(.L_x_1699) ;  /* 0x0000065000017945 */ /* 0x000fe20003800200 */
[----:B------:R-:W-:Y:S01]  /*4090*/  IMAD.MOV.U32 R20, RZ, RZ, R2 ;  /* 0x000000ffff147224 */ /* 0x000fe200078e0002 */
[----:B------:R-:W0:Y:S01]  /*40a0*/  LDCU UR7, c[0x0][0x398] ;  /* 0x00007300ff0777ac */ /* 0x000e220008000800 */
[----:B------:R-:W-:Y:S01]  /*40b0*/  IMAD.MOV.U32 R21, RZ, RZ, R3 ;  /* 0x000000ffff157224 */ /* 0x000fe200078e0003 */
[----:B------:R-:W1:Y:S06]  /*40c0*/  LDCU.128 UR12, c[0x0][0x380] ;  /* 0x00007000ff0c77ac */ /* 0x000e6c0008000c00 */
.L_x_1702:
[----:B------:R-:W-:Y:S02]  /*40d0*/  SHF.R.S32.HI R2, RZ, 0x1f, R10 ;  /* 0x0000001fff027819 */ /* 0x000fe4000001140a */
[----:B------:R-:W-:-:S05]  /*40e0*/  IADD3 R7, P0, PT, R4, R10, RZ ;  /* 0x0000000a04077210 */ /* 0x000fca0007f1e0ff */
[----:B------:R-:W-:Y:S01]  /*40f0*/  IMAD.X R24, RZ, RZ, R2, P0 ;  /* 0x000000ffff187224 */ /* 0x000fe200000e0602 */
[----:B-1----:R-:W-:-:S04]  /*4100*/  LEA R22, P0, R7, UR12, 0x3 ;  /* 0x0000000c07167c11 */ /* 0x002fc8000f8018ff */
[----:B------:R-:W-:-:S05]  /*4110*/  LEA.HI.X R23, R7, UR13, R24, 0x3, P0 ;  /* 0x0000000d07177c11 */ /* 0x000fca00080f1c18 */
[----:B------:R-:W2:Y:S04]  /*4120*/  LDG.E.64 R18, desc[UR10][R22.64] ;  /* 0x0000000a16127981 */ /* 0x000ea8000c1e1b00 */
[----:B------:R-:W3:Y:S04]  /*4130*/  LDG.E.64 R16, desc[UR10][R22.64+0x800] ;  /* 0x0008000a16107981 */ /* 0x000ee8000c1e1b00 */
[----:B------:R-:W4:Y:S04]  /*4140*/  LDG.E.64 R14, desc[UR10][R22.64+0x1000] ;  /* 0x0010000a160e7981 */ /* 0x000f28000c1e1b00 */
[----:B------:R-:W4:Y:S01]  /*4150*/  LDG.E.64 R12, desc[UR10][R22.64+0x1800] ;  /* 0x0018000a160c7981 */ /* 0x000f22000c1e1b00 */
[----:B------:R-:W-:Y:S01]  /*4160*/  IADD3 R25, P0, PT, R7, UR14, RZ ;  /* 0x0000000e07197c10 */ /* 0x000fe2000ff1e0ff */
[----:B------:R-:W-:Y:S02]  /*4170*/  BSSY.RECONVERGENT B2, `(.L_x_1700) ;  /* 0x000003d000027945 */ /* 0x000fe40003800200 */
[----:B------:R1:W5:Y:S01]  /*4180*/  LDG.E.64 R2, desc[UR10][R22.64+0x2000] ;  /* 0x0020000a16027981 */ /* 0x000362000c1e1b00 */
[----:B------:R-:W-:Y:S01]  /*4190*/  IADD3.X R24, PT, PT, R24, UR15, RZ, P0, !PT ;  /* 0x0000000f18187c10 */ /* 0x000fe200087fe4ff */
[----:B------:R-:W-:Y:S06]  /*41a0*/  BAR.SYNC.DEFER_BLOCKING 0x0 ;  /* 0x0000000000007b1d */ /* 0x000fec0000010000 */
[----:B--2---:R-:W-:-:S14]  /*41b0*/  DSETP.GEU.AND P1, PT, R20, R18, PT ;  /* 0x000000121400722a */ /* 0x004fdc0003f2e000 */
[----:B------:R-:W-:-:S04]  /*41c0*/  @P1 ISETP.GE.U32.AND P0, PT, R6, R25, PT ;  /* 0x000000190600120c */ /* 0x000fc80003f06070 */
[----:B------:R-:W-:-:S13]  /*41d0*/  @P1 ISETP.GE.AND.EX P0, PT, R5, R24, PT, P0 ;  /* 0x000000180500120c */ /* 0x000fda0003f06300 */
[----:B------:R-:W-:-:S06]  /*41e0*/  @P1 DSETP.LT.OR P0, PT, R18, R20, !P0 ;  /* 0x000000141200122a */ /* 0x000fcc0004701400 */
[----:B------:R-:W-:Y:S02]  /*41f0*/  @P1 FSEL R7, R20, R18, P0 ;  /* 0x0000001214071208 */ /* 0x000fe40000000000 */
[----:B------:R-:W-:Y:S01]  /*4200*/  @P1 FSEL R20, R21, R19, P0 ;  /* 0x0000001315141208 */ /* 0x000fe20000000000 */
[----:B------:R-:W-:Y:S01]  /*4210*/  IMAD.MOV.U32 R21, RZ, RZ, R24 ;  /* 0x000000ffff157224 */ /* 0x000fe200078e0018 */
[----:B------:R-:W-:Y:S01]  /*4220*/  @P1 SEL R21, R5, R24, P0 ;  /* 0x0000001805151207 */ /* 0x000fe20000000000 */
[----:B------:R-:W-:Y:S01]  /*4230*/  @P1 IMAD.MOV.U32 R18, RZ, RZ, R7 ;  /* 0x000000ffff121224 */ /* 0x000fe200078e0007 */
[----:B------:R-:W-:Y:S01]  /*4240*/  IADD3 R7, P3, PT, R25, 0x100, RZ ;  /* 0x0000010019077810 */ /* 0x000fe20007f7e0ff */
[----:B------:R-:W-:Y:S02]  /*4250*/  @P1 IMAD.MOV.U32 R19, RZ, RZ, R20 ;  /* 0x000000ffff131224 */ /* 0x000fe400078e0014 */
[----:B------:R-:W-:Y:S01]  /*4260*/  IMAD.MOV.U32 R20, RZ, RZ, R25 ;  /* 0x000000ffff147224 */ /* 0x000fe200078e0019 */
[----:B------:R-:W-:Y:S01]  /*4270*/  @P1 SEL R20, R6, R25, P0 ;  /* 0x0000001906141207 */ /* 0x000fe20000000000 */
[----:B------:R-:W-:-:S02]  /*4280*/  IMAD.X R6, RZ, RZ, R24, P3 ;  /* 0x000000ffff067224 */ /* 0x000fc400018e0618 */
[----:B---3--:R-:W-:-:S14]  /*4290*/  DSETP.GEU.AND P2, PT, R18, R16, PT ;  /* 0x000000101200722a */ /* 0x008fdc0003f4e000 */
        /* <DEDUP_REMOVED lines=9> */
[----:B------:R-:W-:Y:S02]  /*4330*/  IADD3 R18, P3, PT, R25, 0x200, RZ ;  /* 0x0000020019127810 */ /* 0x000fe40007f7e0ff */
[----:B------:R-:W-:-:S03]  /*4340*/  SHF.R.S32.HI R21, RZ, 0x1f, R10 ;  /* 0x0000001fff157819 */ /* 0x000fc6000001140a */
[----:B----4-:R-:W-:Y:S01]  /*4350*/  DSETP.GEU.AND P1, PT, R16, R14, PT ;  /* 0x0000000e1000722a */ /* 0x010fe20003f2e000 */
[----:B------:R-:W-:Y:S01]  /*4360*/  IMAD.X R19, RZ, RZ, R24, P3 ;  /* 0x000000ffff137224 */ /* 0x000fe200018e0618 */
[----:B------:R-:W-:-:S04]  /*4370*/  IADD3 R20, P3, P4, R4, UR14, R10 ;  /* 0x0000000e04147c10 */ /* 0x000fc8000fc7e00a */
[----:B------:R-:W-:-:S08]  /*4380*/  IADD3.X R21, PT, PT, RZ, UR15, R21, P3, P4 ;  /* 0x0000000fff157c10 */ /* 0x000fd00009fe8415 */
[----:B------:R-:W-:-:S04]  /*4390*/  @P1 ISETP.GE.U32.AND P0, PT, R7, R18, PT ;  /* 0x000000120700120c */ /* 0x000fc80003f06070 */
[----:B------:R-:W-:-:S13]  /*43a0*/  @P1 ISETP.GE.AND.EX P0, PT, R6, R19, PT, P0 ;  /* 0x000000130600120c */ /* 0x000fda0003f06300 */
[----:B------:R-:W-:-:S06]  /*43b0*/  @P1 DSETP.LT.OR P0, PT, R14, R16, !P0 ;  /* 0x000000100e00122a */ /* 0x000fcc0004701400 */
[----:B------:R-:W-:Y:S02]  /*43c0*/  @P1 FSEL R5, R16, R14, P0 ;  /* 0x0000000e10051208 */ /* 0x000fe40000000000 */
[----:B------:R-:W-:Y:S02]  /*43d0*/  @P1 FSEL R16, R17, R15, P0 ;  /* 0x0000000f11101208 */ /* 0x000fe40000000000 */
[----:B------:R-:W-:Y:S01]  /*43e0*/  IADD3 R17, P3, PT, R20, 0x300, RZ ;  /* 0x0000030014117810 */ /* 0x000fe20007f7e0ff */
[----:B------:R-:W-:Y:S01]  /*43f0*/  @P1 IMAD.MOV.U32 R14, RZ, RZ, R5 ;  /* 0x000000ffff0e1224 */ /* 0x000fe200078e0005 */
[----:B------:R-:W-:Y:S01]  /*4400*/  @P1 SEL R18, R7, R18, P0 ;  /* 0x0000001207121207 */ /* 0x000fe20000000000 */
[----:B------:R-:W-:Y:S01]  /*4410*/  @P1 IMAD.MOV.U32 R15, RZ, RZ, R16 ;  /* 0x000000ffff0f1224 */ /* 0x000fe200078e0010 */
[----:B------:R-:W-:Y:S01]  /*4420*/  @P1 SEL R19, R6, R19, P0 ;  /* 0x0000001306131207 */ /* 0x000fe20000000000 */
[----:B------:R-:W-:Y:S01]  /*4430*/  IMAD.X R16, RZ, RZ, R21, P3 ;  /* 0x000000ffff107224 */ /* 0x000fe200018e0615 */
[----:B------:R-:W-:-:S03]  /*4440*/  ISETP.NE.AND P1, PT, R4, RZ, PT ;  /* 0x000000ff0400720c */ /* 0x000fc60003f25270 */
[----:B------:R-:W-:-:S14]  /*4450*/  DSETP.GEU.AND P2, PT, R14, R12, PT ;  /* 0x0000000c0e00722a */ /* 0x000fdc0003f4e000 */
[----:B------:R-:W-:-:S04]  /*4460*/  @P2 ISETP.GE.U32.AND P0, PT, R18, R17, PT ;  /* 0x000000111200220c */ /* 0x000fc80003f06070 */
[----:B------:R-:W-:-:S13]  /*4470*/  @P2 ISETP.GE.AND.EX P0, PT, R19, R16, PT, P0 ;  /* 0x000000101300220c */ /* 0x000fda0003f06300 */
[----:B------:R-:W-:-:S06]  /*4480*/  @P2 DSETP.LT.OR P0, PT, R12, R14, !P0 ;  /* 0x0000000e0c00222a */ /* 0x000fcc0004701400 */
[----:B------:R-:W-:Y:S02]  /*4490*/  @P2 FSEL R7, R14, R12, P0 ;  /* 0x0000000c0e072208 */ /* 0x000fe40000000000 */
[----:B------:R-:W-:Y:S01]  /*44a0*/  @P2 FSEL R14, R15, R13, P0 ;  /* 0x0000000d0f0e2208 */ /* 0x000fe20000000000 */
[----:B-1----:R-:W-:Y:S06]  /*44b0*/  @P1 BRA `(.L_x_1701) ;  /* 0x0000000000201947 */ /* 0x002fec0003800000 */
[----:B------:R-:W-:-:S06]  /*44c0*/  IMAD.MOV.U32 R5, RZ, RZ, 0x500 ;  /* 0x00000500ff057424 */ /* 0x000fcc00078e00ff */
[----:B------:R-:W2:Y:S01]  /*44d0*/  ATOMG.E.ADD.STRONG.GPU PT, R5, desc[UR10][R8.64], R5 ;  /* 0x80000005080579a8 */ /* 0x000ea200081ef10a */
[----:B------:R-:W1:Y:S01]  /*44e0*/  S2UR UR5, SR_CgaCtaId ;  /* 0x00000000000579c3 */ /* 0x000e620000008800 */
[----:B------:R-:W-:Y:S02]  /*44f0*/  UMOV UR4, 0x400 ;  /* 0x0000040000047882 */ /* 0x000fe40000000000 */
[----:B-1----:R-:W-:-:S06]  /*4500*/  ULEA UR4, UR5, UR4, 0x18 ;  /* 0x0000000405047291 */ /* 0x002fcc000f8ec0ff */
[----:B------:R-:W-:Y:S02]  /*4510*/  IMAD.U32 R11, RZ, RZ, UR4 ;  /* 0x00000004ff0b7e24 */ /* 0x000fe4000f8e00ff */
[----:B--2---:R-:W-:-:S05]  /*4520*/  VIADD R6, R5, UR6 ;  /* 0x0000000605067c36 */ /* 0x004fca0008000000 */
[----:B------:R1:W-:Y:S02]  /*4530*/  STS [R11+0x98], R6 ;  /* 0x000098060b007388 */ /* 0x0003e40000000800 */
.L_x_1701:
[----:B0-----:R-:W-:Y:S05]  /*4540*/  BSYNC.RECONVERGENT B2 ;  /* 0x0000000000027941 */ /* 0x001fea0003800200 */
.L_x_1700:
[----:B------:R-:W-:Y:S01]  /*4550*/  BAR.SYNC.DEFER_BLOCKING 0x0 ;  /* 0x0000000000007b1d */ /* 0x000fe20000010000 */
[----:B------:R-:W-:Y:S01]  /*4560*/  @P2 IMAD.MOV.U32 R12, RZ, RZ, R7 ;  /* 0x000000ffff0c2224 */ /* 0x000fe200078e0007 */
[----:B-1----:R-:W-:Y:S01]  /*4570*/  IADD3 R6, P3, PT, R20, 0x400, RZ ;  /* 0x0000040014067810 */ /* 0x002fe20007f7e0ff */
[----:B------:R-:W-:Y:S01]  /*4580*/  @P2 IMAD.MOV.U32 R13, RZ, RZ, R14 ;  /* 0x000000ffff0d2224 */ /* 0x000fe200078e000e */
[----:B------:R-:W-:Y:S01]  /*4590*/  @P2 SEL R17, R18, R17, P0 ;  /* 0x0000001112112207 */ /* 0x000fe20000000000 */
[----:B------:R-:W-:Y:S01]  /*45a0*/  IMAD.U32 R7, RZ, RZ, UR7 ;  /* 0x00000007ff077e24 */ /* 0x000fe2000f8e00ff */
[----:B------:R-:W-:Y:S01]  /*45b0*/  @P2 SEL R16, R19, R16, P0 ;  /* 0x0000001013102207 */ /* 0x000fe20000000000 */
[----:B------:R-:W-:Y:S02]  /*45c0*/  IMAD.X R5, RZ, RZ, R21, P3 ;  /* 0x000000ffff057224 */ /* 0x000fe400018e0615 */
[----:B-----5:R-:W-:-:S14]  /*45d0*/  DSETP.GEU.AND P1, PT, R12, R2, PT ;  /* 0x000000020c00722a */ /* 0x020fdc0003f2e000 */
[----:B------:R-:W-:Y:S01]  /*45e0*/  @P1 ISETP.GE.U32.AND P0, PT, R17, R6, PT ;  /* 0x000000061100120c */ /* 0x000fe20003f06070 */
[----:B------:R-:W0:Y:S03]  /*45f0*/  LDS R10, [R11+0x98] ;  /* 0x000098000b0a7984 */ /* 0x000e260000000800 */
[----:B------:R-:W-:-:S13]  /*4600*/  @P1 ISETP.GE.AND.EX P0, PT, R16, R5, PT, P0 ;  /* 0x000000051000120c */ /* 0x000fda0003f06300 */
[----:B------:R-:W-:-:S06]  /*4610*/  @P1 DSETP.LT.OR P0, PT, R2, R12, !P0 ;  /* 0x0000000c0200122a */ /* 0x000fcc0004701400 */
[----:B------:R-:W-:Y:S02]  /*4620*/  @P1 FSEL R14, R12, R2, P0 ;  /* 0x000000020c0e1208 */ /* 0x000fe40000000000 */
[----:B------:R-:W-:Y:S02]  /*4630*/  @P1 FSEL R13, R13, R3, P0 ;  /* 0x000000030d0d1208 */ /* 0x000fe40000000000 */
[----:B------:R-:W-:Y:S01]  /*4640*/  @P1 SEL R6, R17, R6, P0 ;  /* 0x0000000611061207 */ /* 0x000fe20000000000 */
[----:B------:R-:W-:Y:S01]  /*4650*/  @P1 IMAD.MOV.U32 R2, RZ, RZ, R14 ;  /* 0x000000ffff021224 */ /* 0x000fe200078e000e */
[----:B------:R-:W-:Y:S01]  /*4660*/  @P1 SEL R5, R16, R5, P0 ;  /* 0x0000000510051207 */ /* 0x000fe20000000000 */
[----:B------:R-:W-:-:S03]  /*4670*/  @P1 IMAD.MOV.U32 R3, RZ, RZ, R13 ;  /* 0x000000ffff031224 */ /* 0x000fc600078e000d */
[----:B------:R-:W-:Y:S01]  /*4680*/  MOV R20, R2 ;  /* 0x0000000200147202 */ /* 0x000fe20000000f00 */
[----:B------:R-:W-:Y:S02]  /*4690*/  IMAD.MOV.U32 R21, RZ, RZ, R3 ;  /* 0x000000ffff157224 */ /* 0x000fe400078e0003 */
[----:B0-----:R-:W-:-:S05]  /*46a0*/  VIADD R12, R10, 0x500 ;  /* 0x000005000a0c7836 */ /* 0x001fca0000000000 */
[----:B------:R-:W-:-:S13]  /*46b0*/  ISETP.GT.AND P0, PT, R12, R7, PT ;  /* 0x000000070c00720c */ /* 0x000fda0003f04270 */
[----:B------:R-:W-:Y:S05]  /*46c0*/  @!P0 BRA `(.L_x_1702) ;  /* 0xfffffff800808947 */ /* 0x000fea000383ffff */
[----:B------:R-:W-:Y:S05]  /*46d0*/  BSYNC.RECONVERGENT B1 ;  /* 0x0000000000017941 */ /* 0x000fea0003800200 */
.L_x_1699:
        /* <DEDUP_REMOVED lines=21> */
.L_x_1708:
[----:B--2---:R-:W-:-:S06]  /*4830*/  IMAD.WIDE R14, R11, 0x8, R12 ;  /* 0x000000080b0e7825 */ /* 0x004fcc00078e020c */
[----:B------:R-:W2:Y:S01]  /*4840*/  LDG.E.64 R14, desc[UR10][R14.64] ;  /* 0x0000000a0e0e7981 */ /* 0x000ea2000c1e1b00 */
[C---:B-1----:R-:W-:Y:S01]  /*4850*/  IADD3 R19, P1, PT, R11.reuse, UR4, RZ ;  /* 0x000000040b137c10 */ /* 0x042fe2000ff3e0ff */
[----:B------:R-:W-:Y:S01]  /*4860*/  VIADD R8, R8, 0x1 ;  /* 0x0000000108087836 */ /* 0x000fe20000000000 */
[----:B------:R-:W-:Y:S01]  /*4870*/  BSSY.RECONVERGENT B3, `(.L_x_1706) ;  /* 0x000001b000037945 */ /* 0x000fe20003800200 */
[----:B------:R-:W-:Y:S01]  /*4880*/  IMAD.MOV.U32 R22, RZ, RZ, R6 ;  /* 0x000000ffff167224 */ /* 0x000fe200078e0006 */
[----:B------:R-:W-:Y:S01]  /*4890*/  LEA.HI.X.SX32 R20, R11, UR5, 0x1, P1 ;  /* 0x000000050b147c11 */ /* 0x000fe200088f0eff */
[----:B------:R-:W-:Y:S01]  /*48a0*/  IMAD.MOV.U32 R21, RZ, RZ, R5 ;  /* 0x000000ffff157224 */ /* 0x000fe200078e0005 */
[----:B------:R-:W-:Y:S01]  /*48b0*/  ISETP.NE.AND P2, PT, R8, RZ, PT ;  /* 0x000000ff0800720c */ /* 0x000fe20003f45270 */
[----:B------:R-:W-:Y:S02]  /*48c0*/  IMAD.MOV.U32 R16, RZ, RZ, R2 ;  /* 0x000000ffff107224 */ /* 0x000fe400078e0002 */
        /* <DEDUP_REMOVED lines=21> */
.L_x_1707:
[----:B0-----:R-:W-:Y:S05]  /*4a20*/  BSYNC.RECONVERGENT B3 ;  /* 0x0000000000037941 */ /* 0x001fea0003800200 */
.L_x_1706:
[----:B------:R-:W-:Y:S02]  /*4a30*/  VIADD R7, R7, 0x100 ;  /* 0x0000010007077836 */ /* 0x000fe40000000000 */
[----:B------:R-:W-:Y:S01]  /*4a40*/  VIADD R11, R11, 0x100 ;  /* 0x000001000b0b7836 */ /* 0x000fe20000000000 */
[----:B------:R-:W-:Y:S06]  /*4a50*/  @P2 BRA `(.L_x_1708) ;  /* 0xfffffffc00742947 */ /* 0x000fec000383ffff */
.L_x_1705:
[----:B01----:R-:W-:Y:S05]  /*4a60*/  BSYNC.RECONVERGENT B2 ;  /* 0x0000000000027941 */ /* 0x003fea0003800200 */
.L_x_1704:
        /* <DEDUP_REMOVED lines=9> */
.L_x_1717:
[----:B------:R-:W-:-:S05]  /*4b00*/  IMAD.WIDE R24, R23, 0x8, R10 ;  /* 0x0000000817187825 */ /* 0x000fca00078e020a */
[----:B------:R-:W2:Y:S04]  /*4b10*/  LDG.E.64 R20, desc[UR10][R24.64+-0x1000] ;  /* 0xfff0000a18147981 */ /* 0x000ea8000c1e1b00 */
[----:B------:R0:W5:Y:S04]  /*4b20*/  LDG.E.64 R16, desc[UR10][R24.64+-0x800] ;  /* 0xfff8000a18107981 */ /* 0x000168000c1e1b00 */
        /* <DEDUP_REMOVED lines=25> */
.L_x_1710:
[----:B------:R-:W-:Y:S05]  /*4cc0*/  BSYNC.RECONVERGENT B2 ;  /* 0x0000000000027941 */ /* 0x000fea0003800200 */
.L_x_1709:
[----:B-----5:R-:W-:Y:S01]  /*4cd0*/  DSETP.GEU.AND P0, PT, R18, R16, PT ;  /* 0x000000101200722a */ /* 0x020fe20003f0e000 */
[C---:B------:R-:W-:Y:S01]  /*4ce0*/  IADD3 R21, P1, PT, R27.reuse, UR6, RZ ;  /* 0x000000061b157c10 */ /* 0x040fe2000ff3e0ff */
[----:B------:R-:W-:Y:S01]  /*4cf0*/  BSSY.RECONVERGENT B2, `(.L_x_1711) ;  /* 0x0000015000027945 */ /* 0x000fe20003800200 */
[----:B------:R-:W-:Y:S01]  /*4d00*/  MOV R2, R16 ;  /* 0x0000001000027202 */ /* 0x000fe20000000f00 */
[----:B------:R-:W-:Y:S01]  /*4d10*/  IMAD.MOV.U32 R3, RZ, RZ, R17 ;  /* 0x000000ffff037224 */ /* 0x000fe200078e0011 */
[----:B------:R-:W-:Y:S01]  /*4d20*/  LEA.HI.X.SX32 R25, R27, UR7, 0x1, P1 ;  /* 0x000000071b197c11 */ /* 0x000fe200088f0eff */
[----:B------:R-:W-:-:S04]  /*4d30*/  IMAD.MOV.U32 R5, RZ, RZ, R21 ;  /* 0x000000ffff057224 */ /* 0x000fc800078e0015 */
        /* <DEDUP_REMOVED lines=16> */
.L_x_1712:
[----:B------:R-:W-:Y:S05]  /*4e40*/  BSYNC.RECONVERGENT B2 ;  /* 0x0000000000027941 */ /* 0x000fea0003800200 */
.L_x_1711:
        /* <DEDUP_REMOVED lines=24> */
.L_x_1714:
[----:B------:R-:W-:Y:S05]  /*4fd0*/  BSYNC.RECONVERGENT B2 ;  /* 0x0000000000027941 */ /* 0x000fea0003800200 */
.L_x_1713:
        /* <DEDUP_REMOVED lines=22> */
.L_x_1716:
[----:B------:R-:W-:Y:S05]  /*5140*/  BSYNC.RECONVERGENT B2 ;  /* 0x0000000000027941 */ /* 0x000fea0003800200 */
.L_x_1715:
[----:B------:R-:W-:Y:S02]  /*5150*/  VIADD R7, R7, 0x400 ;  /* 0x0000040007077836 */ /* 0x000fe40000000000 */
[----:B------:R-:W-:Y:S02]  /*5160*/  VIADD R27, R27, 0x400 ;  /* 0x000004001b1b7836 */ /* 0x000fe40000000000 */
[----:B------:R-:W-:Y:S01]  /*5170*/  VIADD R26, R26, 0x400 ;  /* 0x000004001a1a7836 */ /* 0x000fe20000000000 */
[----:B------:R-:W-:Y:S01]  /*5180*/  ISETP.GE.AND P0, PT, R7, R9, PT ;  /* 0x000000090700720c */ /* 0x000fe20003f06270 */
[----:B------:R-:W-:Y:S02]  /*5190*/  VIADD R22, R22, 0x400 ;  /* 0x0000040016167836 */ /* 0x000fe40000000000 */
[----:B------:R-:W-:-:S10]  /*51a0*/  VIADD R23, R23, 0x400 ;  /* 0x0000040017177836 */ /* 0x000fd40000000000 */
[----:B------:R-:W-:Y:S05]  /*51b0*/  @!P0 BRA `(.L_x_1717) ;  /* 0xfffffff800508947 */ /* 0x000fea000383ffff */
.L_x_1703:
[----:B01----:R-:W-:Y:S05]  /*51c0*/  BSYNC.RECONVERGENT B1 ;  /* 0x0000000000017941 */ /* 0x003fea0003800200 */
.L_x_1696:
        /* <DEDUP_REMOVED lines=32> */
.L_x_1719:
[----:B------:R-:W-:Y:S05]  /*53d0*/  BSYNC.RECONVERGENT B1 ;  /* 0x0000000000017941 */ /* 0x000fea0003800200 */
.L_x_1718:
        /* <DEDUP_REMOVED lines=31> */
.L_x_1721:
[----:B------:R-:W-:Y:S05]  /*55d0*/  BSYNC.RECONVERGENT B1 ;  /* 0x0000000000017941 */ /* 0x000fea0003800200 */
.L_x_1720:
[----:B------:R-:W-:Y:S01]  /*55e0*/  ISETP.GT.AND P0, PT, R14, 0x1b, PT ;  /* 0x0000001b0e00780c */ /* 0x000fe20003f04270 */
[----:B0-----:R0:W0:Y:S01]  /*55f0*/  SHFL.DOWN PT, R8, R2, 0x4, 0x1f ;  /* 0x08801f0002087f89 */ /* 0x00102200000e0000 */
[----:B------:R-:W-:Y:S01]  /*5600*/  BSSY.RECONVERGENT B1, `(.L_x_1722) ;  /* 0x000001d000017945 */ /* 0x000fe20003800200 */
[----:B---3--:R-:W-:Y:S02]  /*5610*/  IMAD.MOV.U32 R11, RZ, RZ, R5 ;  /* 0x000000ffff0b7224 */ /* 0x008fe400078e0005 */
[----:B------:R3:W0:Y:S01]  /*5620*/  SHFL.DOWN PT, R9, R3, 0x4, 0x1f ;  /* 0x08801f0003097f89 */ /* 0x00062200000e0000 */
[----:B------:R-:W-:Y:S02]  /*5630*/  IMAD.MOV.U32 R12, RZ, RZ, R10 ;  /* 0x000000ffff0c7224 */ /* 0x000fe400078e000a */
[----:B-1----:R-:W-:Y:S01]  /*5640*/  IMAD.MOV.U32 R6, RZ, RZ, R2 ;  /* 0x000000ffff067224 */ /* 0x002fe200078e0002 */
[----:B----4-:R3:W1:Y:S01]  /*5650*/  SHFL.DOWN PT, R16, R5, 0x4, 0x1f ;  /* 0x08801f0005107f89 */ /* 0x01066200000e0000 */
[----:B--2---:R-:W-:-:S03]  /*5660*/  IMAD.MOV.U32 R7, RZ, RZ, R3 ;  /* 0x000000ffff077224 */ /* 0x004fc600078e0003 */
[----:B------:R3:W2:Y:S01]  /*5670*/  SHFL.DOWN PT, R13, R10, 0x4, 0x1f ;  /* 0x08801f000a0d7f89 */ /* 0x0006a200000e0000 */
[----:B------:R-:W-:Y:S05]  /*5680*/  @P0 BRA `(.L_x_1723) ;  /* 0x0000000000500947 */ /* 0x000fea0003800000 */
[----:B0-----:R-:W-:Y:S01]  /*5690*/  DSETP.GEU.AND P0, PT, R2, R8, PT ;  /* 0x000000080200722a */ /* 0x001fe20003f0e000 */
[----:B-1----:R-:W-:Y:S02]  /*56a0*/  IMAD.MOV.U32 R11, RZ, RZ, R16 ;  /* 0x000000ffff0b7224 */ /* 0x002fe400078e0010 */
        /* <DEDUP_REMOVED lines=18> */
.L_x_1723:
[----:B------:R-:W-:Y:S05]  /*57d0*/  BSYNC.RECONVERGENT B1 ;  /* 0x0000000000017941 */ /* 0x000fea0003800200 */
.L_x_1722:
[----:B------:R-:W-:Y:S01]  /*57e0*/  ISETP.GT.AND P0, PT, R14, 0x17, PT ;  /* 0x000000170e00780c */ /* 0x000fe20003f04270 */
[----:B0-----:R0:W4:Y:S01]  /*57f0*/  SHFL.DOWN PT, R8, R6, 0x8, 0x1f ;  /* 0x09001f0006087f89 */ /* 0x00112200000e0000 */
[----:B------:R-:W-:Y:S01]  /*5800*/  BSSY.RECONVERGENT B1, `(.L_x_1724) ;  /* 0x000001d000017945 */ /* 0x000fe20003800200 */
[----:B---3--:R-:W-:Y:S02]  /*5810*/  IMAD.MOV.U32 R5, RZ, RZ, R11 ;  /* 0x000000ffff057224 */ /* 0x008fe400078e000b */
[----:B------:R0:W3:Y:S01]  /*5820*/  SHFL.DOWN PT, R9, R7, 0x8, 0x1f ;  /* 0x09001f0007097f89 */ /* 0x0000e200000e0000 */
[----:B------:R-:W-:Y:S02]  /*5830*/  IMAD.MOV.U32 R10, RZ, RZ, R12 ;  /* 0x000000ffff0a7224 */ /* 0x000fe400078e000c */
[----:B------:R-:W-:Y:S01]  /*5840*/  IMAD.MOV.U32 R2, RZ, RZ, R6 ;  /* 0x000000ffff027224 */ /* 0x000fe200078e0006 */
[----:B-1----:R0:W1:Y:S01]  /*5850*/  SHFL.DOWN PT, R16, R11, 0x8, 0x1f ;  /* 0x09001f000b107f89 */ /* 0x00206200000e0000 */
[----:B------:R-:W-:-:S03]  /*5860*/  IMAD.MOV.U32 R3, RZ, RZ, R7 ;  /* 0x000000ffff037224 */ /* 0x000fc600078e0007 */
[----:B--2---:R0:W2:Y:S01]  /*5870*/  SHFL.DOWN PT, R13, R12, 0x8, 0x1f ;  /* 0x09001f000c0d7f89 */ /* 0x0040a200000e0000 */
[----:B------:R-:W-:Y:S05]  /*5880*/  @P0 BRA `(.L_x_1725) ;  /* 0x0000000000500947 */ /* 0x000fea0003800000 */
[----:B---34-:R-:W-:Y:S01]  /*5890*/  DSETP.GEU.AND P0, PT, R6, R8, PT ;  /* 0x000000080600722a */ /* 0x018fe20003f0e000 */
[----:B-1----:R-:W-:Y:S02]  /*58a0*/  IMAD.MOV.U32 R5, RZ, RZ, R16 ;  /* 0x000000ffff057224 */ /* 0x002fe400078e0010 */
[----:B--2---:R-:W-:Y:S02]  /*58b0*/  IMAD.MOV.U32 R10, RZ, RZ, R13 ;  /* 0x000000ffff0a7224 */ /* 0x004fe400078e000d */
        /* <DEDUP_REMOVED lines=17> */
.L_x_1725:
[----:B------:R-:W-:Y:S05]  /*59d0*/  BSYNC.RECONVERGENT B1 ;  /* 0x0000000000017941 */ /* 0x000fea0003800200 */
.L_x_1724:
[----:B------:R-:W-:Y:S01]  /*59e0*/  ISETP.GT.AND P0, PT, R14, 0xf, PT ;  /* 0x0000000f0e00780c */ /* 0x000fe20003f04270 */
[----:B0-----:R0:W0:Y:S01]  /*59f0*/  SHFL.DOWN PT, R6, R2, 0x10, 0x1f ;  /* 0x0a001f0002067f89 */ /* 0x00102200000e0000 */
[----:B------:R-:W-:Y:S01]  /*5a00*/  BSSY.RECONVERGENT B1, `(.L_x_1726) ;  /* 0x000001d000017945 */ /* 0x000fe20003800200 */
[----:B------:R-:W-:Y:S02]  /*5a10*/  IMAD.MOV.U32 R17, RZ, RZ, R5 ;  /* 0x000000ffff117224 */ /* 0x000fe400078e0005 */
[----:B------:R0:W0:Y:S01]  /*5a20*/  SHFL.DOWN PT, R7, R3, 0x10, 0x1f ;  /* 0x0a001f0003077f89 */ /* 0x00002200000e0000 */
[----:B------:R-:W-:Y:S02]  /*5a30*/  IMAD.MOV.U32 R19, RZ, RZ, R10 ;  /* 0x000000ffff137224 */ /* 0x000fe400078e000a */
[----:B------:R-:W-:Y:S01]  /*5a40*/  IMAD.MOV.U32 R12, RZ, RZ, R2 ;  /* 0x000000ffff0c7224 */ /* 0x000fe200078e0002 */
[----:B----4-:R4:W0:Y:S01]  /*5a50*/  SHFL.DOWN PT, R8, R5, 0x10, 0x1f ;  /* 0x0a001f0005087f89 */ /* 0x01082200000e0000 */
[----:B--2---:R-:W-:-:S03]  /*5a60*/  IMAD.MOV.U32 R13, RZ, RZ, R3 ;  /* 0x000000ffff0d7224 */ /* 0x004fc600078e0003 */
[----:B---3--:R4:W2:Y:S01]  /*5a70*/  SHFL.DOWN PT, R9, R10, 0x10, 0x1f ;  /* 0x0a001f000a097f89 */ /* 0x0088a200000e0000 */
[----:B------:R-:W-:Y:S05]  /*5a80*/  @P0 BRA `(.L_x_1727) ;  /* 0x0000000000500947 */ /* 0x000fea0003800000 */
[----:B0-----:R-:W-:Y:S01]  /*5a90*/  DSETP.GEU.AND P0, PT, R2, R6, PT ;  /* 0x000000060200722a */ /* 0x001fe20003f0e000 */
[----:B------:R-:W-:Y:S02]  /*5aa0*/  IMAD.MOV.U32 R17, RZ, RZ, R8 ;  /* 0x000000ffff117224 */ /* 0x000fe400078e0008 */
        /* <DEDUP_REMOVED lines=18> */
.L_x_1727:
[----:B------:R-:W-:Y:S05]  /*5bd0*/  BSYNC.RECONVERGENT B1 ;  /* 0x0000000000017941 */ /* 0x000fea0003800200 */
.L_x_1726:
[----:B------:R-:W-:Y:S01]  /*5be0*/  ISETP.NE.AND P0, PT, R14, RZ, PT ;  /* 0x000000ff0e00720c */ /* 0x000fe20003f05270 */
[----:B------:R-:W-:-:S12]  /*5bf0*/  BSSY.RECONVERGENT B1, `(.L_x_1728) ;  /* 0x000000b000017945 */ /* 0x000fd80003800200 */
[----:B------:R-:W-:Y:S05]  /*5c00*/  @P0 BRA `(.L_x_1729) ;  /* 0x0000000000240947 */ /* 0x000fea0003800000 */
[----:B0-----:R-:W0:Y:S01]  /*5c10*/  S2R R6, SR_CgaCtaId ;  /* 0x0000000000067919 */ /* 0x001e220000008800 */
[----:B------:R-:W-:Y:S01]  /*5c20*/  MOV R3, 0x400 ;  /* 0x0000040000037802 */ /* 0x000fe20000000f00 */
[----:B------:R-:W-:Y:S01]  /*5c30*/  IMAD.MOV.U32 R18, RZ, RZ, R17 ;  /* 0x000000ffff127224 */ /* 0x000fe200078e0011 */
[----:B------:R-:W-:-:S04]  /*5c40*/  SHF.R.U32.HI R2, RZ, 0x1, R4 ;  /* 0x00000001ff027819 */ /* 0x000fc80000011604 */
[----:B------:R-:W-:Y:S02]  /*5c50*/  LOP3.LUT R2, R2, 0x1f0, RZ, 0xc0, !PT ;  /* 0x000001f002027812 */ /* 0x000fe400078ec0ff */
[----:B0-----:R-:W-:-:S05]  /*5c60*/  LEA R3, R6, R3, 0x18 ;  /* 0x0000000306037211 */ /* 0x001fca00078ec0ff */
[----:B------:R-:W-:-:S05]  /*5c70*/  IMAD.IADD R3, R2, 0x1, R3 ;  /* 0x0000000102037824 */ /* 0x000fca00078e0203 */
[----:B------:R3:W-:Y:S04]  /*5c80*/  STS.64 [R3+0x10], R18 ;  /* 0x0000101203007388 */ /* 0x0007e80000000a00 */
[----:B------:R3:W-:Y:S02]  /*5c90*/  STS.64 [R3+0x8], R12 ;  /* 0x0000080c03007388 */ /* 0x0007e40000000a00 */
.L_x_1729:
[----:B------:R-:W-:Y:S05]  /*5ca0*/  BSYNC.RECONVERGENT B1 ;  /* 0x0000000000017941 */ /* 0x000fea0003800200 */
.L_x_1728:
[----:B------:R-:W-:Y:S01]  /*5cb0*/  BAR.SYNC.DEFER_BLOCKING 0x0 ;  /* 0x0000000000007b1d */ /* 0x000fe20000010000 */
[----:B------:R-:W-:-:S13]  /*5cc0*/  ISETP.NE.AND P1, PT, R4, RZ, PT ;  /* 0x000000ff0400720c */ /* 0x000fda0003f25270 */
[----:B------:R-:W-:Y:S05]  /*5cd0*/  @P1 BRA `(.L_x_1657) ;  /* 0x00000008008c1947 */ /* 0x000fea0003800000 */
[----:B0--3--:R-:W0:Y:S01]  /*5ce0*/  S2R R3, SR_CgaCtaId ;  /* 0x0000000000037919 */ /* 0x009e220000008800 */
[----:B------:R-:W-:Y:S01]  /*5cf0*/  MOV R2, 0x400 ;  /* 0x0000040000027802 */ /* 0x000fe20000000f00 */
[----:B------:R-:W-:Y:S03]  /*5d00*/  BSSY.RECONVERGENT B1, `(.L_x_1730) ;  /* 0x000001a000017945 */ /* 0x000fe60003800200 */
[----:B0-----:R-:W-:-:S05]  /*5d10*/  LEA R30, R3, R2, 0x18 ;  /* 0x00000002031e7211 */ /* 0x001fca00078ec0ff */
[----:B------:R-:W0:Y:S04]  /*5d20*/  LDS.64 R14, [R30+0x18] ;  /* 0x000018001e0e7984 */ /* 0x000e280000000a00 */
[----:B----4-:R-:W3:Y:S04]  /*5d30*/  LDS.128 R4, [R30+0x20] ;  /* 0x000020001e047984 */ /* 0x010ee80000000c00 */
[----:B------:R4:W1:Y:S04]  /*5d40*/  LDS.64 R28, [R30+0x80] ;  /* 0x000080001e1c7984 */ /* 0x0008680000000a00 */
[----:B--2---:R4:W2:Y:S01]  /*5d50*/  LDS.128 R8, [R30+0x30] ;  /* 0x000030001e087984 */ /* 0x0048a20000000c00 */
[----:B0-----:R-:W-:Y:S01]  /*5d60*/  DSETP.GEU.AND P0, PT, R12, R14, PT ;  /* 0x0000000e0c00722a */ /* 0x001fe20003f0e000 */
[----:B------:R-:W-:-:S02]  /*5d70*/  IMAD.MOV.U32 R2, RZ, RZ, R14 ;  /* 0x000000ffff027224 */ /* 0x000fc400078e000e */
[----:B------:R-:W-:Y:S02]  /*5d80*/  IMAD.MOV.U32 R3, RZ, RZ, R15 ;  /* 0x000000ffff037224 */ /* 0x000fe400078e000f */
[----:B---3--:R-:W-:Y:S02]  /*5d90*/  IMAD.MOV.U32 R31, RZ, RZ, R4 ;  /* 0x000000ffff1f7224 */ /* 0x008fe400078e0004 */
[----:B------:R-:W-:-:S07]  /*5da0*/  IMAD.MOV.U32 R33, RZ, RZ, R5 ;  /* 0x000000ffff217224 */ /* 0x000fce00078e0005 */
[----:B-12-4-:R-:W-:Y:S05]  /*5db0*/  @!P0 BRA `(.L_x_1731) ;  /* 0x0000000000388947 */ /* 0x016fea0003800000 */
        /* <DEDUP_REMOVED lines=14> */
.L_x_1731:
[----:B------:R-:W-:Y:S05]  /*5ea0*/  BSYNC.RECONVERGENT B1 ;  /* 0x0000000000017941 */ /* 0x000fea0003800200 */
.L_x_1730:
        /* <DEDUP_REMOVED lines=25> */
.L_x_1733:
[----:B------:R-:W-:Y:S05]  /*6040*/  BSYNC.RECONVERGENT B1 ;  /* 0x0000000000017941 */ /* 0x000fea0003800200 */
.L_x_1732:
        /* <DEDUP_REMOVED lines=21> */
.L_x_1735:
[----:B------:R-:W-:Y:S05]  /*61a0*/  BSYNC.RECONVERGENT B1 ;  /* 0x0000000000017941 */ /* 0x000fea0003800200 */
.L_x_1734:
        /* <DEDUP_REMOVED lines=21> */
.L_x_1737:
[----:B------:R-:W-:Y:S05]  /*6300*/  BSYNC.RECONVERGENT B1 ;  /* 0x0000000000017941 */ /* 0x000fea0003800200 */
.L_x_1736:
        /* <DEDUP_REMOVED lines=21> */
.L_x_1739:
[----:B------:R-:W-:Y:S05]  /*6460*/  BSYNC.RECONVERGENT B1 ;  /* 0x0000000000017941 */ /* 0x000fea0003800200 */
.L_x_1738:
        /* <DEDUP_REMOVED lines=21> */
.L_x_1741:
[----:B------:R-:W-:Y:S05]  /*65c0*/  BSYNC.RECONVERGENT B1 ;  /* 0x0000000000017941 */ /* 0x000fea0003800200 */
.L_x_1740:
        /* <DEDUP_REMOVED lines=20> */
.L_x_1657:
[----:B------:R-:W-:Y:S05]  /*6710*/  BSYNC.RECONVERGENT B0 ;  /* 0x0000000000007941 */ /* 0x000fea0003800200 */
.L_x_1624:
[----:B------:R-:W-:Y:S05]  /*6720*/  @P1 EXIT ;  /* 0x000000000000194d */ /* 0x000fea0003800000 */
[----:B0123--:R-:W0:Y:S01]  /*6730*/  LDC.64 R2, c[0x0][0x390] ;  /* 0x0000e400ff027b82 */ /* 0x00fe220000000a00 */
[----:B------:R-:W-:Y:S02]  /*6740*/  IMAD.MOV.U32 R18, RZ, RZ, R17 ;  /* 0x000000ffff127224 */ /* 0x000fe400078e0011 */
[----:B0-----:R-:W-:-:S05]  /*6750*/  IMAD.WIDE.U32 R2, R0, 0x10, R2 ;  /* 0x0000001000027825 */ /* 0x001fca00078e0002 */
[----:B------:R-:W-:Y:S04]  /*6760*/  STG.E.64 desc[UR10][R2.64], R12 ;  /* 0x0000000c02007986 */ /* 0x000fe8000c101b0a */
[----:B------:R-:W-:Y:S01]  /*6770*/  STG.E.64 desc[UR10][R2.64+0x8], R18 ;  /* 0x0000081202007986 */ /* 0x000fe2000c101b0a */
[----:B------:R-:W-:Y:S05]  /*6780*/  EXIT ;  /* 0x000000000000794d */ /* 0x000fea0003800000 */
.L_x_1742:
        /* <DEDUP_REMOVED lines=15> */
.L_x_1969:


//--------------------- .text._ZN6thrust24THRUST_300001_SM_1000_NS8cuda_cub4core6detail13_kernel_agentINS1_8__reduce11ReduceAgentINS0_12zip_iteratorIN4cuda3std3__45tupleIJNS0_6detail15normal_iteratorINS0_10device_ptrIdEEEENS0_17counting_iteratorIlNS0_11use_defaultESI_SI_EEEEEEEPNSB_IJdlEEESM_iNS1_9__extrema9arg_max_fIdlNSA_4lessIdEEEEEEJSL_SN_iSS_EEEvDpT0_ --------------------------
	.section	.text._ZN6thrust24THRUST_300001_SM_1000_NS8cuda_cub4core6detail13_kernel_agentINS1_8__reduce11ReduceAgentINS0_12zip_iteratorIN4cuda3std3__45tupleIJNS0_6detail15normal_iteratorINS0_10device_ptrIdEEEENS0_17counting_iteratorIlNS0_11use_defaultESI_SI_EEEEEEEPNSB_IJdlEEESM_iNS1_9__extrema9arg_max_fIdlNSA_4lessIdEEEEEEJSL_SN_iSS_EEEvDpT0_,"ax",@progbits
	.align	128
        .global         _ZN6thrust24THRUST_300001_SM_1000_NS8cuda_cub4core6detail13_kernel_agentINS1_8__reduce11ReduceAgentINS0_12zip_iteratorIN4cuda3std3__45tupleIJNS0_6detail15normal_iteratorINS0_10device_ptrIdEEEENS0_17counting_iteratorIlNS0_11use_defaultESI_SI_EEEEEEEPNSB_IJdlEEESM_iNS1_9__extrema9arg_max_fIdlNSA_4lessIdEEEEEEJSL_SN_iSS_EEEvDpT0_
        .type           _ZN6thrust24THRUST_300001_SM_1000_NS8cuda_cub4core6detail13_kernel_agentINS1_8__reduce11ReduceAgentINS0_12zip_iteratorIN4cuda3std3__45tupleIJNS0_6detail15normal_iteratorINS0_10device_ptrIdEEEENS0_17counting_iteratorIlNS0_11use_defaultESI_SI_EEEEEEEPNSB_IJdlEEESM_iNS1_9__extrema9arg_max_fIdlNSA_4lessIdEEEEEEJSL_SN_iSS_EEEvDpT0_,@function
        .size           _ZN6thrust24THRUST_300001_SM_1000_NS8cuda_cub4core6detail13_kernel_agentINS1_8__reduce11ReduceAgentINS0_12zip_iteratorIN4cuda3std3__45tupleIJNS0_6detail15normal_iteratorINS0_10device_ptrIdEEEENS0_17counting_iteratorIlNS0_11use_defaultESI_SI_EEEEEEEPNSB_IJdlEEESM_iNS1_9__extrema9arg_max_fIdlNSA_4lessIdEEEEEEJSL_SN_iSS_EEEvDpT0_,(.L_x_1970 - _ZN6thrust24THRUST_300001_SM_1000_NS8cuda_cub4core6detail13_kernel_agentINS1_8__reduce11ReduceAgentINS0_12zip_iteratorIN4cuda3std3__45tupleIJNS0_6detail15normal_iteratorINS0_10device_ptrIdEEEENS0_17counting_iteratorIlNS0_11use_defaultESI_SI_EEEEEEEPNSB_IJdlEEESM_iNS1_9__extrema9arg_max_fIdlNSA_4lessIdEEEEEEJSL_SN_iSS_EEEvDpT0_)
        .other          _ZN6thrust24THRUST_300001_SM_1000_NS8cuda_cub4core6detail13_kernel_agentINS1_8__reduce11ReduceAgentINS0_12zip_iteratorIN4cuda3std3__45tupleIJNS0_6detail15normal_iteratorINS0_10device_ptrIdEEEENS0_17counting_iteratorIlNS0_11use_defaultESI_SI_EEEEEEEPNSB_IJdlEEESM_iNS1_9__extrema9arg_max_fIdlNSA_4lessIdEEEEEEJSL_SN_iSS_EEEvDpT0_,@"STO_CUDA_ENTRY STV_DEFAULT"
_ZN6thrust24THRUST_300001_SM_1000_NS8cuda_cub4core6detail13_kernel_agentINS1_8__reduce11ReduceAgentINS0_12zip_iteratorIN4cuda3std3__45tupleIJNS0_6detail15normal_iteratorINS0_10device_ptrIdEEEENS0_17counting_iteratorIlNS0_11use_defaultESI_SI_EEEEEEEPNSB_IJdlEEESM_iNS1_9__extrema9arg_max_fIdlNSA_4lessIdEEEEEEJSL_SN_iSS_EEEvDpT0_:
.text._ZN6thrust24THRUST_300001_SM_1000_NS8cuda_cub4core6detail13_kernel_agentINS1_8__reduce11ReduceAgentINS0_12zip_iteratorIN4cuda3std3__45tupleIJNS0_6detail15normal_iteratorINS0_10device_ptrIdEEEENS0_17counting_iteratorIlNS0_11use_defaultESI_SI_EEEEEEEPNSB_IJdlEEESM_iNS1_9__extrema9arg_max_fIdlNSA_4lessIdEEEEEEJSL_SN_iSS_EEEvDpT0_:
        /* <DEDUP_REMOVED lines=23> */
.L_x_1746:
[----:B0-----:R-:W-:Y:S05]  /*0170*/  BSYNC.RECONVERGENT B1 ;  /* 0x0000000000017941 */ /* 0x001fea0003800200 */
.L_x_1745:
        /* <DEDUP_REMOVED lines=19> */
.L_x_1753:
        /* <DEDUP_REMOVED lines=31> */
.L_x_1752:
[----:B------:R-:W-:Y:S05]  /*04a0*/  BSYNC.RECONVERGENT B3 ;  /* 0x0000000000037941 */ /* 0x000fea0003800200 */
.L_x_1751:
[----:B------:R-:W-:Y:S01]  /*04b0*/  IADD3 R14, P0, PT, R14, 0x100, RZ ;  /* 0x000001000e0e7810 */ /* 0x000fe20007f1e0ff */
[----:B------:R-:W-:Y:S02]  /*04c0*/  VIADD R10, R10, 0x100 ;  /* 0x000001000a0a7836 */ /* 0x000fe40000000000 */
[----:B------:R-:W-:Y:S01]  /*04d0*/  IMAD.X R13, RZ, RZ, R13, P3 ;  /* 0x000000ffff0d7224 */ /* 0x000fe200018e060d */
[----:B------:R-:W-:Y:S01]  /*04e0*/  IADD3.X R15, PT, PT, RZ, R15, RZ, P0, !PT ;  /* 0x0000000fff0f7210 */ /* 0x000fe200007fe4ff */
[----:B------:R-:W-:Y:S08]  /*04f0*/  @P2 BRA `(.L_x_1753) ;  /* 0xfffffffc006c2947 */ /* 0x000ff0000383ffff */
.L_x_1750:
[----:B------:R-:W-:Y:S05]  /*0500*/  BSYNC.RECONVERGENT B2 ;  /* 0x0000000000027941 */ /* 0x000fea0003800200 */
.L_x_1749:
[----:B------:R-:W-:-:S13]  /*0510*/  ISETP.GE.U32.AND P0, PT, R16, 0x300, PT ;  /* 0x000003001000780c */ /* 0x000fda0003f06070 */
[----:B------:R-:W-:Y:S05]  /*0520*/  @!P0 BRA `(.L_x_1748) ;  /* 0x0000000400bc8947 */ /* 0x000fea0003800000 */
[----:B------:R-:W0:Y:S01]  /*0530*/  LDC.64 R4, c[0x0][0x380] ;  /* 0x0000e000ff047b82 */ /* 0x000e220000000a00 */
[----:B------:R-:W-:-:S07]  /*0540*/  VIADD R20, R10, 0x200 ;  /* 0x000002000a147836 */ /* 0x000fce0000000000 */
[----:B------:R-:W1:Y:S02]  /*0550*/  LDC.64 R6, c[0x0][0x388] ;  /* 0x0000e200ff067b82 */ /* 0x000e640000000a00 */
.L_x_1762:
        /* <DEDUP_REMOVED lines=30> */
.L_x_1755:
[----:B------:R-:W-:Y:S05]  /*0740*/  BSYNC.RECONVERGENT B2 ;  /* 0x0000000000027941 */ /* 0x000fea0003800200 */
.L_x_1754:
        /* <DEDUP_REMOVED lines=23> */
.L_x_1757:
[----:B------:R-:W-:Y:S05]  /*08c0*/  BSYNC.RECONVERGENT B2 ;  /* 0x0000000000027941 */ /* 0x000fea0003800200 */
.L_x_1756:
        /* <DEDUP_REMOVED lines=25> */
.L_x_1759:
[----:B------:R-:W-:Y:S05]  /*0a60*/  BSYNC.RECONVERGENT B2 ;  /* 0x0000000000027941 */ /* 0x000fea0003800200 */
.L_x_1758:
        /* <DEDUP_REMOVED lines=22> */
.L_x_1761:
[----:B------:R-:W-:Y:S05]  /*0bd0*/  BSYNC.RECONVERGENT B2 ;  /* 0x0000000000027941 */ /* 0x000fea0003800200 */
.L_x_1760:
[C---:B------:R-:W-:Y:S02]  /*0be0*/  VIADD R10, R20.reuse, 0x200 ;  /* 0x00000200140a7836 */ /* 0x040fe40000000000 */
[----:B------:R-:W-:-:S03]  /*0bf0*/  VIADD R20, R20, 0x400 ;  /* 0x0000040014147836 */ /* 0x000fc60000000000 */
[----:B------:R-:W-:-:S13]  /*0c00*/  ISETP.GE.AND P0, PT, R10, UR5, PT ;  /* 0x000000050a007c0c */ /* 0x000fda000bf06270 */
[----:B------:R-:W-:Y:S05]  /*0c10*/  @!P0 BRA `(.L_x_1762) ;  /* 0xfffffff800508947 */ /* 0x000fea000383ffff */
.L_x_1748:
[----:B------:R-:W-:Y:S05]  /*0c20*/  BSYNC.RECONVERGENT B1 ;  /* 0x0000000000017941 */ /* 0x000fea0003800200 */
.L_x_1747:
        /* <DEDUP_REMOVED lines=35> */
.L_x_1765:
[----:B------:R-:W-:Y:S05]  /*0e60*/  BSYNC.RECONVERGENT B1 ;  /* 0x0000000000017941 */ /* 0x000fea0003800200 */
.L_x_1764:
        /* <DEDUP_REMOVED lines=31> */
.L_x_1767:
[----:B------:R-:W-:Y:S05]  /*1060*/  BSYNC.RECONVERGENT B1 ;  /* 0x0000000000017941 */ /* 0x000fea0003800200 */
.L_x_1766:
        /* <DEDUP_REMOVED lines=31> */
.L_x_1769:
[----:B------:R-:W-:Y:S05]  /*1260*/  BSYNC.RECONVERGENT B1 ;  /* 0x0000000000017941 */ /* 0x000fea0003800200 */
.L_x_1768:
[----:B------:R-:W-:Y:S01]  /*1270*/  ISETP.GT.AND P0, PT, R10, 0x17, PT ;  /* 0x000000170a00780c */ /* 0x000fe20003f04270 */
[----:B-1----:R1:W1:Y:S01]  /*1280*/  SHFL.DOWN PT, R2, R4, 0x8, 0x1f ;  /* 0x09001f0004027f89 */ /* 0x00226200000e0000 */
[----:B------:R-:W-:Y:S01]  /*1290*/  BSSY.RECONVERGENT B1, `(.L_x_1770) ;  /* 0x000001d000017945 */ /* 0x000fe20003800200 */
[----:B0-----:R-:W-:Y:S02]  /*12a0*/  IMAD.MOV.U32 R8, RZ, RZ, R11 ;  /* 0x000000ffff087224 */ /* 0x001fe400078e000b */
[----:B------:R0:W0:Y:S01]  /*12b0*/  SHFL.DOWN PT, R3, R5, 0x8, 0x1f ;  /* 0x09001f0005037f89 */ /* 0x00002200000e0000 */
[----:B------:R-:W-:Y:S02]  /*12c0*/  IMAD.MOV.U32 R9, RZ, RZ, R12 ;  /* 0x000000ffff097224 */ /* 0x000fe400078e000c */
[----:B------:R-:W-:Y:S01]  /*12d0*/  IMAD.MOV.U32 R6, RZ, RZ, R4 ;  /* 0x000000ffff067224 */ /* 0x000fe200078e0004 */
[----:B---3--:R3:W0:Y:S01]  /*12e0*/  SHFL.DOWN PT, R14, R11, 0x8, 0x1f ;  /* 0x09001f000b0e7f89 */ /* 0x00862200000e0000 */
[----:B--2---:R-:W-:-:S03]  /*12f0*/  IMAD.MOV.U32 R7, RZ, RZ, R5 ;  /* 0x000000ffff077224 */ /* 0x004fc600078e0005 */
[----:B----4-:R3:W2:Y:S01]  /*1300*/  SHFL.DOWN PT, R13, R12, 0x8, 0x1f ;  /* 0x09001f000c0d7f89 */ /* 0x0106a200000e0000 */
[----:B------:R-:W-:Y:S05]  /*1310*/  @P0 BRA `(.L_x_1771) ;  /* 0x0000000000500947 */ /* 0x000fea0003800000 */
[----:B01----:R-:W-:Y:S01]  /*1320*/  DSETP.GEU.AND P0, PT, R4, R2, PT ;  /* 0x000000020400722a */ /* 0x003fe20003f0e000 */
        /* <DEDUP_REMOVED lines=19> */
.L_x_1771:
[----:B------:R-:W-:Y:S05]  /*1460*/  BSYNC.RECONVERGENT B1 ;  /* 0x0000000000017941 */ /* 0x000fea0003800200 */
.L_x_1770:
[----:B------:R-:W-:Y:S01]  /*1470*/  ISETP.GT.AND P0, PT, R10, 0xf, PT ;  /* 0x0000000f0a00780c */ /* 0x000fe20003f04270 */
[----:B-1----:R1:W4:Y:S01]  /*1480*/  SHFL.DOWN PT, R4, R6, 0x10, 0x1f ;  /* 0x0a001f0006047f89 */ /* 0x00232200000e0000 */
[----:B------:R-:W-:Y:S01]  /*1490*/  BSSY.RECONVERGENT B1, `(.L_x_1772) ;  /* 0x000001d000017945 */ /* 0x000fe20003800200 */
[----:B0-----:R-:W-:Y:S02]  /*14a0*/  IMAD.MOV.U32 R14, RZ, RZ, R8 ;  /* 0x000000ffff0e7224 */ /* 0x001fe400078e0008 */
[----:B------:R1:W0:Y:S01]  /*14b0*/  SHFL.DOWN PT, R5, R7, 0x10, 0x1f ;  /* 0x0a001f0007057f89 */ /* 0x00022200000e0000 */
[----:B------:R-:W-:Y:S02]  /*14c0*/  IMAD.MOV.U32 R15, RZ, RZ, R9 ;  /* 0x000000ffff0f7224 */ /* 0x000fe400078e0009 */
[----:B------:R-:W-:Y:S01]  /*14d0*/  IMAD.MOV.U32 R2, RZ, RZ, R6 ;  /* 0x000000ffff027224 */ /* 0x000fe200078e0006 */
[----:B---3--:R1:W3:Y:S01]  /*14e0*/  SHFL.DOWN PT, R11, R8, 0x10, 0x1f ;  /* 0x0a001f00080b7f89 */ /* 0x0082e200000e0000 */
[----:B------:R-:W-:-:S03]  /*14f0*/  IMAD.MOV.U32 R3, RZ, RZ, R7 ;  /* 0x000000ffff037224 */ /* 0x000fc600078e0007 */
[----:B------:R1:W0:Y:S01]  /*1500*/  SHFL.DOWN PT, R12, R9, 0x10, 0x1f ;  /* 0x0a001f00090c7f89 */ /* 0x00022200000e0000 */
[----:B------:R-:W-:Y:S05]  /*1510*/  @P0 BRA `(.L_x_1773) ;  /* 0x0000000000500947 */ /* 0x000fea0003800000 */
[----:B0---4-:R-:W-:Y:S01]  /*1520*/  DSETP.GEU.AND P0, PT, R6, R4, PT ;  /* 0x000000040600722a */ /* 0x011fe20003f0e000 */
[----:B---3--:R-:W-:Y:S02]  /*1530*/  IMAD.MOV.U32 R14, RZ, RZ, R11 ;  /* 0x000000ffff0e7224 */ /* 0x008fe400078e000b */
        /* <DEDUP_REMOVED lines=18> */
.L_x_1773:
[----:B------:R-:W-:Y:S05]  /*1660*/  BSYNC.RECONVERGENT B1 ;  /* 0x0000000000017941 */ /* 0x000fea0003800200 */
.L_x_1772:
[----:B------:R-:W-:Y:S01]  /*1670*/  ISETP.NE.AND P0, PT, R10, RZ, PT ;  /* 0x000000ff0a00720c */ /* 0x000fe20003f05270 */
[----:B------:R-:W-:-:S12]  /*1680*/  BSSY.RECONVERGENT B1, `(.L_x_1774) ;  /* 0x000000a000017945 */ /* 0x000fd80003800200 */
[----:B------:R-:W-:Y:S05]  /*1690*/  @P0 BRA `(.L_x_1775) ;  /* 0x0000000000200947 */ /* 0x000fea0003800000 */
[----:B-1----:R-:W1:Y:S01]  /*16a0*/  S2R R6, SR_CgaCtaId ;  /* 0x0000000000067919 */ /* 0x002e620000008800 */
[----:B0-----:R-:W-:Y:S02]  /*16b0*/  MOV R5, 0x400 ;  /* 0x0000040000057802 */ /* 0x001fe40000000f00 */
[----:B----4-:R-:W-:-:S04]  /*16c0*/  SHF.R.U32.HI R4, RZ, 0x1, R0 ;  /* 0x00000001ff047819 */ /* 0x010fc80000011600 */
[----:B------:R-:W-:Y:S02]  /*16d0*/  LOP3.LUT R4, R4, 0x1f0, RZ, 0xc0, !PT ;  /* 0x000001f004047812 */ /* 0x000fe400078ec0ff */
[----:B-1----:R-:W-:-:S05]  /*16e0*/  LEA R5, R6, R5, 0x18 ;  /* 0x0000000506057211 */ /* 0x002fca00078ec0ff */
[----:B------:R-:W-:-:S05]  /*16f0*/  IMAD.IADD R5, R4, 0x1, R5 ;  /* 0x0000000104057824 */ /* 0x000fca00078e0205 */
[----:B------:R0:W-:Y:S04]  /*1700*/  STS.64 [R5+0x10], R14 ;  /* 0x0000100e05007388 */ /* 0x0001e80000000a00 */
[----:B------:R0:W-:Y:S02]  /*1710*/  STS.64 [R5+0x8], R2 ;  /* 0x0000080205007388 */ /* 0x0001e40000000a00 */
.L_x_1775:
[----:B------:R-:W-:Y:S05]  /*1720*/  BSYNC.RECONVERGENT B1 ;  /* 0x0000000000017941 */ /* 0x000fea0003800200 */
.L_x_1774:
        /* <DEDUP_REMOVED lines=8> */
[----:B-1--4-:R-:W1:Y:S04]  /*17b0*/  LDS.128 R4, [R0+0x20] ;  /* 0x0000200000047984 */ /* 0x012e680000000c00 */
[----:B--2---:R2:W4:Y:S04]  /*17c0*/  LDS.64 R12, [R0+0x80] ;  /* 0x00008000000c7984 */ /* 0x0045280000000a00 */
[----:B---3--:R2:W3:Y:S01]  /*17d0*/  LDS.128 R8, [R0+0x30] ;  /* 0x0000300000087984 */ /* 0x0084e20000000c00 */
        /* <DEDUP_REMOVED lines=20> */
.L_x_1778:
[----:B------:R-:W-:Y:S05]  /*1920*/  BSYNC.RECONVERGENT B1 ;  /* 0x0000000000017941 */ /* 0x000fea0003800200 */
.L_x_1777:
        /* <DEDUP_REMOVED lines=23> */
.L_x_1780:
[----:B------:R-:W-:Y:S05]  /*1aa0*/  BSYNC.RECONVERGENT B1 ;  /* 0x0000000000017941 */ /* 0x000fea0003800200 */
.L_x_1779:
        /* <DEDUP_REMOVED lines=21> */
.L_x_1782:
[----:B------:R-:W-:Y:S05]  /*1c00*/  BSYNC.RECONVERGENT B1 ;  /* 0x0000000000017941 */ /* 0x000fea0003800200 */
.L_x_1781:
        /* <DEDUP_REMOVED lines=23> */
.L_x_1784:
[----:B------:R-:W-:Y:S05]  /*1d80*/  BSYNC.RECONVERGENT B1 ;  /* 0x0000000000017941 */ /* 0x000fea0003800200 */
.L_x_1783:
        /* <DEDUP_REMOVED lines=21> */
.L_x_1786:
[----:B------:R-:W-:Y:S05]  /*1ee0*/  BSYNC.RECONVERGENT B1 ;  /* 0x0000000000017941 */ /* 0x000fea0003800200 */
.L_x_1785:
        /* <DEDUP_REMOVED lines=21> */
.L_x_1788:
[----:B------:R-:W-:Y:S05]  /*2040*/  BSYNC.RECONVERGENT B1 ;  /* 0x0000000000017941 */ /* 0x000fea0003800200 */
.L_x_1787:
        /* <DEDUP_REMOVED lines=21> */
.L_x_1763:
        /* <DEDUP_REMOVED lines=38> */
.L_x_1790:
[----:B------:R-:W-:Y:S05]  /*2400*/  BSYNC.RECONVERGENT B1 ;  /* 0x0000000000017941 */ /* 0x000fea0003800200 */
.L_x_1789:
[----:B------:R-:W-:Y:S01]  /*2410*/  IADD3 R8, PT, PT, R4, 0x2, RZ ;  /* 0x0000000204087810 */ /* 0x000fe20007ffe0ff */
[----:B------:R1:W1:Y:S01]  /*2420*/  SHFL.DOWN PT, R2, R6, 0x2, R5 ;  /* 0x0840000006027989 */ /* 0x00026200000e0005 */
[----:B------:R-:W-:Y:S01]  /*2430*/  BSSY.RECONVERGENT B1, `(.L_x_1791) ;  /* 0x000001e000017945 */ /* 0x000fe20003800200 */
[----:B--2---:R-:W-:Y:S01]  /*2440*/  IMAD.MOV.U32 R10, RZ, RZ, R14 ;  /* 0x000000ffff0a7224 */ /* 0x004fe200078e000e */
[----:B------:R-:W-:Y:S01]  /*2450*/  ISETP.GT.AND P0, PT, R8, R5, PT ;  /* 0x000000050800720c */ /* 0x000fe20003f04270 */
[----:B------:R2:W1:Y:S01]  /*2460*/  SHFL.DOWN PT, R3, R7, 0x2, R5 ;  /* 0x0840000007037989 */ /* 0x00046200000e0005 */
[----:B----4-:R-:W-:Y:S02]  /*2470*/  IMAD.MOV.U32 R12, RZ, RZ, R16 ;  /* 0x000000ffff0c7224 */ /* 0x010fe400078e0010 */
        /* <DEDUP_REMOVED lines=25> */
.L_x_1792:
[----:B------:R-:W-:Y:S05]  /*2610*/  BSYNC.RECONVERGENT B1 ;  /* 0x0000000000017941 */ /* 0x000fea0003800200 */
.L_x_1791:
[----:B-1----:R-:W-:Y:S01]  /*2620*/  VIADD R2, R4, 0x4 ;  /* 0x0000000404027836 */ /* 0x002fe20000000000 */
[----:B------:R1:W4:Y:S01]  /*2630*/  SHFL.DOWN PT, R6, R8, 0x4, R5 ;  /* 0x0880000008067989 */ /* 0x00032200000e0005 */
[----:B------:R-:W-:Y:S01]  /*2640*/  BSSY.RECONVERGENT B1, `(.L_x_1793) ;  /* 0x000001e000017945 */ /* 0x000fe20003800200 */
[----:B--2---:R-:W-:Y:S02]  /*2650*/  IMAD.MOV.U32 R14, RZ, RZ, R10 ;  /* 0x000000ffff0e7224 */ /* 0x004fe400078e000a */
[----:B------:R-:W-:Y:S01]  /*2660*/  ISETP.GT.AND P0, PT, R2, R5, PT ;  /* 0x000000050200720c */ /* 0x000fe20003f04270 */
[----:B------:R1:W2:Y:S01]  /*2670*/  SHFL.DOWN PT, R7, R9, 0x4, R5 ;  /* 0x0880000009077989 */ /* 0x0002a200000e0005 */
[----:B------:R-:W-:Y:S02]  /*2680*/  IMAD.MOV.U32 R16, RZ, RZ, R12 ;  /* 0x000000ffff107224 */ /* 0x000fe400078e000c */
[----:B------:R-:W-:Y:S01]  /*2690*/  IMAD.MOV.U32 R2, RZ, RZ, R8 ;  /* 0x000000ffff027224 */ /* 0x000fe200078e0008 */
[----:B---3--:R1:W3:Y:S01]  /*26a0*/  SHFL.DOWN PT, R11, R10, 0x4, R5 ;  /* 0x088000000a0b7989 */ /* 0x0082e200000e0005 */
[----:B------:R-:W-:-:S03]  /*26b0*/  IMAD.MOV.U32 R3, RZ, RZ, R9 ;  /* 0x000000ffff037224 */ /* 0x000fc600078e0009 */
[----:B0-----:R1:W0:Y:S04]  /*26c0*/  SHFL.DOWN PT, R13, R12, 0x4, R5 ;  /* 0x088000000c0d7989 */ /* 0x00122800000e0005 */
[----:B------:R-:W-:Y:S05]  /*26d0*/  @P0 BRA `(.L_x_1794) ;  /* 0x0000000000500947 */ /* 0x000fea0003800000 */
[----:B--2-4-:R-:W-:Y:S01]  /*26e0*/  DSETP.GEU.AND P0, PT, R8, R6, PT ;  /* 0x000000060800722a */ /* 0x014fe20003f0e000 */
[----:B---3--:R-:W-:Y:S02]  /*26f0*/  IMAD.MOV.U32 R14, RZ, RZ, R11 ;  /* 0x000000ffff0e7224 */ /* 0x008fe400078e000b */
[----:B0-----:R-:W-:Y:S02]  /*2700*/  IMAD.MOV.U32 R16, RZ, RZ, R13 ;  /* 0x000000ffff107224 */ /* 0x001fe400078e000d */
        /* <DEDUP_REMOVED lines=17> */
.L_x_1794:
[----:B------:R-:W-:Y:S05]  /*2820*/  BSYNC.RECONVERGENT B1 ;  /* 0x0000000000017941 */ /* 0x000fea0003800200 */
.L_x_1793:
[----:B----4-:R-:W-:Y:S01]  /*2830*/  VIADD R6, R4, 0x8 ;  /* 0x0000000804067836 */ /* 0x010fe20000000000 */
[----:B-1----:R1:W4:Y:S01]  /*2840*/  SHFL.DOWN PT, R8, R2, 0x8, R5 ;  /* 0x0900000002087989 */ /* 0x00232200000e0005 */
[----:B------:R-:W-:Y:S01]  /*2850*/  BSSY.RECONVERGENT B1, `(.L_x_1795) ;  /* 0x000001e000017945 */ /* 0x000fe20003800200 */
[----:B------:R-:W-:Y:S02]  /*2860*/  IMAD.MOV.U32 R10, RZ, RZ, R14 ;  /* 0x000000ffff0a7224 */ /* 0x000fe400078e000e */
[----:B------:R-:W-:Y:S01]  /*2870*/  ISETP.GT.AND P0, PT, R6, R5, PT ;  /* 0x000000050600720c */ /* 0x000fe20003f04270 */
[----:B------:R1:W1:Y:S01]  /*2880*/  SHFL.DOWN PT, R9, R3, 0x8, R5 ;  /* 0x0900000003097989 */ /* 0x00026200000e0005 */
[----:B------:R-:W-:Y:S02]  /*2890*/  IMAD.MOV.U32 R12, RZ, RZ, R16 ;  /* 0x000000ffff0c7224 */ /* 0x000fe400078e0010 */
[----:B------:R-:W-:Y:S01]  /*28a0*/  IMAD.MOV.U32 R6, RZ, RZ, R2 ;  /* 0x000000ffff067224 */ /* 0x000fe200078e0002 */
[----:B---3--:R3:W1:Y:S01]  /*28b0*/  SHFL.DOWN PT, R11, R14, 0x8, R5 ;  /* 0x090000000e0b7989 */ /* 0x00866200000e0005 */
[----:B--2---:R-:W-:-:S03]  /*28c0*/  IMAD.MOV.U32 R7, RZ, RZ, R3 ;  /* 0x000000ffff077224 */ /* 0x004fc600078e0003 */
[----:B0-----:R3:W0:Y:S04]  /*28d0*/  SHFL.DOWN PT, R13, R16, 0x8, R5 ;  /* 0x09000000100d7989 */ /* 0x00162800000e0005 */
[----:B------:R-:W-:Y:S05]  /*28e0*/  @P0 BRA `(.L_x_1796) ;  /* 0x0000000000500947 */ /* 0x000fea0003800000 */
[----:B-1--4-:R-:W-:Y:S01]  /*28f0*/  DSETP.GEU.AND P0, PT, R2, R8, PT ;  /* 0x000000080200722a */ /* 0x012fe20003f0e000 */
[----:B------:R-:W-:Y:S02]  /*2900*/  IMAD.MOV.U32 R10, RZ, RZ, R11 ;  /* 0x000000ffff0a7224 */ /* 0x000fe400078e000b */
        /* <DEDUP_REMOVED lines=18> */
.L_x_1796:
[----:B------:R-:W-:Y:S05]  /*2a30*/  BSYNC.RECONVERGENT B1 ;  /* 0x0000000000017941 */ /* 0x000fea0003800200 */
.L_x_1795:
[----:B-1----:R-:W-:Y:S01]  /*2a40*/  VIADD R2, R4, 0x10 ;  /* 0x0000001004027836 */ /* 0x002fe20000000000 */
[----:B----4-:R1:W2:Y:S01]  /*2a50*/  SHFL.DOWN PT, R8, R6, 0x10, R5 ;  /* 0x0a00000006087989 */ /* 0x0102a200000e0005 */
[----:B------:R-:W-:Y:S01]  /*2a60*/  BSSY.RECONVERGENT B1, `(.L_x_1797) ;  /* 0x000001e000017945 */ /* 0x000fe20003800200 */
[----:B---3--:R-:W-:Y:S02]  /*2a70*/  IMAD.MOV.U32 R14, RZ, RZ, R10 ;  /* 0x000000ffff0e7224 */ /* 0x008fe400078e000a */
[----:B------:R-:W-:Y:S01]  /*2a80*/  ISETP.GT.AND P0, PT, R2, R5, PT ;  /* 0x000000050200720c */ /* 0x000fe20003f04270 */
[----:B------:R1:W3:Y:S01]  /*2a90*/  SHFL.DOWN PT, R9, R7, 0x10, R5 ;  /* 0x0a00000007097989 */ /* 0x0002e200000e0005 */
[----:B------:R-:W-:Y:S02]  /*2aa0*/  IMAD.MOV.U32 R15, RZ, RZ, R12 ;  /* 0x000000ffff0f7224 */ /* 0x000fe400078e000c */
[----:B------:R-:W-:Y:S01]  /*2ab0*/  IMAD.MOV.U32 R2, RZ, RZ, R6 ;  /* 0x000000ffff027224 */ /* 0x000fe200078e0006 */
[----:B------:R1:W4:Y:S01]  /*2ac0*/  SHFL.DOWN PT, R11, R10, 0x10, R5 ;  /* 0x0a0000000a0b7989 */ /* 0x00032200000e0005 */
[----:B------:R-:W-:-:S03]  /*2ad0*/  IMAD.MOV.U32 R3, RZ, RZ, R7 ;  /* 0x000000ffff037224 */ /* 0x000fc600078e0007 */
[----:B0-----:R1:W0:Y:S04]  /*2ae0*/  SHFL.DOWN PT, R13, R12, 0x10, R5 ;  /* 0x0a0000000c0d7989 */ /* 0x00122800000e0005 */
[----:B------:R-:W-:Y:S05]  /*2af0*/  @P0 BRA `(.L_x_1798) ;  /* 0x0000000000500947 */ /* 0x000fea0003800000 */
[----:B--23--:R-:W-:Y:S01]  /*2b00*/  DSETP.GEU.AND P0, PT, R6, R8, PT ;  /* 0x000000080600722a */ /* 0x00cfe20003f0e000 */
[----:B----4-:R-:W-:Y:S02]  /*2b10*/  IMAD.MOV.U32 R14, RZ, RZ, R11 ;  /* 0x000000ffff0e7224 */ /* 0x010fe400078e000b */
[----:B0-----:R-:W-:Y:S02]  /*2b20*/  IMAD.MOV.U32 R15, RZ, RZ, R13 ;  /* 0x000000ffff0f7224 */ /* 0x001fe400078e000d */
        /* <DEDUP_REMOVED lines=17> */
.L_x_1798:
[----:B------:R-:W-:Y:S05]  /*2c40*/  BSYNC.RECONVERGENT B1 ;  /* 0x0000000000017941 */ /* 0x000fea0003800200 */
.L_x_1797:
        /* <DEDUP_REMOVED lines=11> */
.L_x_1800:
[----:B------:R-:W-:Y:S05]  /*2d00*/  BSYNC.RECONVERGENT B1 ;  /* 0x0000000000017941 */ /* 0x000fea0003800200 */
.L_x_1799:
[----:B------:R-:W-:Y:S01]  /*2d10*/  BAR.SYNC.DEFER_BLOCKING 0x0 ;  /* 0x0000000000007b1d */ /* 0x000fe20000010000 */
[----:B------:R-:W-:-:S13]  /*2d20*/  ISETP.NE.AND P1, PT, R0, RZ, PT ;  /* 0x000000ff0000720c */ /* 0x000fda0003f25270 */
[----:B------:R-:W-:Y:S05]  /*2d30*/  @P1 BRA `(.L_x_1776) ;  /* 0x0000003400ec1947 */ /* 0x000fea0003800000 */
[----:B------:R-:W-:Y:S01]  /*2d40*/  UISETP.GE.AND UP0, UPT, UR6, 0x21, UPT ;  /* 0x000000210600788c */ /* 0x000fe2000bf06270 */
[----:B----4-:R-:W-:Y:S02]  /*2d50*/  IMAD.MOV.U32 R11, RZ, RZ, R14 ;  /* 0x000000ffff0b7224 */ /* 0x010fe400078e000e */
[----:B--2---:R-:W-:Y:S02]  /*2d60*/  IMAD.MOV.U32 R8, RZ, RZ, R15 ;  /* 0x000000ffff087224 */ /* 0x004fe400078e000f */
        /* <DEDUP_REMOVED lines=29> */
.L_x_1802:
[----:B------:R-:W-:Y:S05]  /*2f40*/  BSYNC.RECONVERGENT B1 ;  /* 0x0000000000017941 */ /* 0x000fea0003800200 */
.L_x_1801:
[----:B------:R-:W-:Y:S01]  /*2f50*/  UISETP.GE.AND UP0, UPT, UR6, 0x41, UPT ;  /* 0x000000410600788c */ /* 0x000fe2000bf06270 */
[----:B---3--:R-:W-:Y:S02]  /*2f60*/  IMAD.MOV.U32 R9, RZ, RZ, R11 ;  /* 0x000000ffff097224 */ /* 0x008fe400078e000b */
[----:B------:R-:W-:Y:S02]  /*2f70*/  IMAD.MOV.U32 R0, RZ, RZ, R8 ;  /* 0x000000ffff007224 */ /* 0x000fe400078e0008 */
[----:B------:R-:W-:Y:S02]  /*2f80*/  IMAD.MOV.U32 R2, RZ, RZ, R4 ;  /* 0x000000ffff027224 */ /* 0x000fe400078e0004 */
[----:B------:R-:W-:Y:S02]  /*2f90*/  IMAD.MOV.U32 R3, RZ, RZ, R5 ;  /* 0x000000ffff037224 */ /* 0x000fe400078e0005 */
        /* <DEDUP_REMOVED lines=9> */
[----:B------:R-:W-:Y:S01]  /*3030*/  IMAD.MOV.U32 R3, RZ, RZ, R7 ;  /* 0x000000ffff037224 */ /* 0x000fe200078e0007 */
[----:B0-----:R-:W-:Y:S01]  /*3040*/  MOV R0, R13 ;  /* 0x0000000d00007202 */ /* 0x001fe20000000f00 */
        /* <DEDUP_REMOVED lines=16> */
.L_x_1804:
[----:B------:R-:W-:Y:S05]  /*3150*/  BSYNC.RECONVERGENT B1 ;  /* 0x0000000000017941 */ /* 0x000fea0003800200 */
.L_x_1803:
[----:B------:R-:W-:Y:S01]  /*3160*/  UISETP.GE.AND UP0, UPT, UR6, 0x61, UPT ;  /* 0x000000610600788c */ /* 0x000fe2000bf06270 */
[----:B------:R-:W-:Y:S02]  /*3170*/  IMAD.MOV.U32 R11, RZ, RZ, R9 ;  /* 0x000000ffff0b7224 */ /* 0x000fe400078e0009 */
        /* <DEDUP_REMOVED lines=30> */
.L_x_1806:
[----:B------:R-:W-:Y:S05]  /*3360*/  BSYNC.RECONVERGENT B1 ;  /* 0x0000000000017941 */ /* 0x000fea0003800200 */
.L_x_1805:
        /* <DEDUP_REMOVED lines=32> */
.L_x_1808:
[----:B------:R-:W-:Y:S05]  /*3570*/  BSYNC.RECONVERGENT B1 ;  /* 0x0000000000017941 */ /* 0x000fea0003800200 */
.L_x_1807:
        /* <DEDUP_REMOVED lines=32> */
.L_x_1810:
[----:B------:R-:W-:Y:S05]  /*3780*/  BSYNC.RECONVERGENT B1 ;  /* 0x0000000000017941 */ /* 0x000fea0003800200 */
.L_x_1809:
        /* <DEDUP_REMOVED lines=32> */
.L_x_1812:
[----:B------:R-:W-:Y:S05]  /*3990*/  BSYNC.RECONVERGENT B1 ;  /* 0x0000000000017941 */ /* 0x000fea0003800200 */
.L_x_1811:
[----:B------:R-:W-:Y:S01]  /*39a0*/  UISETP.GE.AND UP0, UPT, UR6, 0xe1, UPT ;  /* 0x000000e10600788c */ /* 0x000fe2000bf06270 */
[----:B------:R-:W-:Y:S02]  /*39b0*/  IMAD.MOV.U32 R14, RZ, RZ, R9 ;  /* 0x000000ffff0e7224 */ /* 0x000fe400078e0009 */
[----:B------:R-:W-:Y:S02]  /*39c0*/  IMAD.MOV.U32 R15, RZ, RZ, R0 ;  /* 0x000000ffff0f7224 */ /* 0x000fe400078e0000 */
[----:B------:R-:W-:Y:S02]  /*39d0*/  IMAD.MOV.U32 R2, RZ, RZ, R6 ;  /* 0x000000ffff027224 */ /* 0x000fe400078e0006 */
[----:B------:R-:W-:Y:S02]  /*39e0*/  IMAD.MOV.U32 R3, RZ, RZ, R7 ;  /* 0x000000ffff037224 */ /* 0x000fe400078e0007 */
[----:B------:R-:W-:Y:S05]  /*39f0*/  BRA.U !UP0, `(.L_x_1776) ;  /* 0x0000002908bc7547 */ /* 0x000fea000b800000 */
        /* <DEDUP_REMOVED lines=26> */
.L_x_1744:
        /* <DEDUP_REMOVED lines=37> */
.L_x_1814:
[----:B------:R-:W-:Y:S05]  /*3df0*/  BSYNC.RECONVERGENT B1 ;  /* 0x0000000000017941 */ /* 0x000fea0003800200 */
.L_x_1813:
[----:B------:R-:W-:Y:S01]  /*3e00*/  UISETP.GE.U32.AND UP0, UPT, UR4, 0xa00, UPT ;  /* 0x00000a000400788c */ /* 0x000fe2000bf06070 */
[----:B------:R-:W-:-:S08]  /*3e10*/  IMAD.MOV.U32 R5, RZ, RZ, 0x500 ;  /* 0x00000500ff057424 */ /* 0x000fd000078e00ff */
[----:B------:R-:W-:Y:S05]  /*3e20*/  BRA.U !UP0, `(.L_x_1815) ;  /* 0x0000000508647547 */ /* 0x000fea000b800000 */
[----:B------:R-:W-:Y:S01]  /*3e30*/  IMAD.MOV.U32 R14, RZ, RZ, R8 ;  /* 0x000000ffff0e7224 */ /* 0x000fe200078e0008 */
[----:B------:R-:W-:Y:S01]  /*3e40*/  MOV R15, R9 ;  /* 0x00000009000f7202 */ /* 0x000fe20000000f00 */
[----:B------:R-:W-:Y:S01]  /*3e50*/  IMAD.MOV.U32 R17, RZ, RZ, 0x500 ;  /* 0x00000500ff117424 */ /* 0x000fe200078e00ff */
[----:B------:R-:W0:Y:S01]  /*3e60*/  LDCU UR4, c[0x0][0x398] ;  /* 0x00007300ff0477ac */ /* 0x000e220008000800 */
[----:B------:R-:W1:Y:S05]  /*3e70*/  LDCU.64 UR6, c[0x0][0x388] ;  /* 0x00007100ff0677ac */ /* 0x000e6a0008000a00 */
.L_x_1818:
[----:B------:R-:W-:-:S05]  /*3e80*/  IMAD.WIDE.U32 R20, R17, 0x8, R2 ;  /* 0x0000000811147825 */ /* 0x000fca00078e0002 */
[----:B------:R-:W2:Y:S04]  /*3e90*/  LDG.E.64 R12, desc[UR8][R20.64] ;  /* 0x00000008140c7981 */ /* 0x000ea8000c1e1b00 */
[----:B------:R-:W3:Y:S01]  /*3ea0*/  LDG.E.64 R10, desc[UR8][R20.64+0x800] ;  /* 0x00080008140a7981 */ /* 0x000ee2000c1e1b00 */
[----:B------:R-:W-:Y:S01]  /*3eb0*/  IADD3 R16, P0, PT, R0, R17, RZ ;  /* 0x0000001100107210 */ /* 0x000fe20007f1e0ff */
[----:B------:R-:W-:Y:S02]  /*3ec0*/  BSSY.RECONVERGENT B1, `(.L_x_1816) ;  /* 0x0000022000017945 */ /* 0x000fe40003800200 */
[----:B------:R-:W5:Y:S01]  /*3ed0*/  LDG.E.64 R6, desc[UR8][R20.64+0x1000] ;  /* 0x0010000814067981 */ /* 0x000f62000c1e1b00 */
[----:B-1----:R-:W-:Y:S01]  /*3ee0*/  IADD3 R16, P2, PT, R16, UR6, RZ ;  /* 0x0000000610107c10 */ /* 0x002fe2000ff5e0ff */
[----:B------:R-:W-:-:S02]  /*3ef0*/  IMAD.X R19, RZ, RZ, RZ, P0 ;  /* 0x000000ffff137224 */ /* 0x000fc400000e06ff */
[----:B------:R-:W5:Y:S03]  /*3f00*/  LDG.E.64 R4, desc[UR8][R20.64+0x1800] ;  /* 0x0018000814047981 */ /* 0x000f66000c1e1b00 */
[----:B------:R-:W-:Y:S01]  /*3f10*/  IADD3.X R19, PT, PT, R19, UR7, RZ, P2, !PT ;  /* 0x0000000713137c10 */ /* 0x000fe200097fe4ff */
[----:B------:R1:W5:Y:S04]  /*3f20*/  LDG.E.64 R8, desc[UR8][R20.64+0x2000] ;  /* 0x0020000814087981 */ /* 0x000368000c1e1b00 */
[----:B------:R-:W-:Y:S02]  /*3f30*/  IMAD.MOV.U32 R18, RZ, RZ, R19 ;  /* 0x000000ffff127224 */ /* 0x000fe400078e0013 */
[----:B-1----:R-:W-:Y:S01]  /*3f40*/  IMAD.MOV.U32 R21, RZ, RZ, R16 ;  /* 0x000000ffff157224 */ /* 0x002fe200078e0010 */
        /* <DEDUP_REMOVED lines=12> */
[----:B---3--:R-:W-:-:S14]  /*4010*/  DSETP.GEU.AND P2, PT, R12, R10, PT ;  /* 0x0000000a0c00722a */ /* 0x008fdc0003f4e000 */
[----:B------:R-:W-:Y:S05]  /*4020*/  @!P2 BRA `(.L_x_1817) ;  /* 0x00000000002ca947 */ /* 0x000fea0003800000 */
[----:B------:R-:W-:-:S04]  /*4030*/  IADD3 R14, P0, P1, R0, UR6, R17 ;  /* 0x00000006000e7c10 */ /* 0x000fc8000f91e011 */
[----:B------:R-:W-:Y:S02]  /*4040*/  IADD3 R14, P2, PT, R14, 0x100, RZ ;  /* 0x000001000e0e7810 */ /* 0x000fe40007f5e0ff */
[----:B------:R-:W-:Y:S02]  /*4050*/  IADD3.X R15, PT, PT, RZ, UR7, RZ, P0, P1 ;  /* 0x00000007ff0f7c10 */ /* 0x000fe400087e24ff */
[----:B------:R-:W-:-:S03]  /*4060*/  ISETP.GE.U32.AND P0, PT, R21, R14, PT ;  /* 0x0000000e1500720c */ /* 0x000fc60003f06070 */
[----:B------:R-:W-:-:S05]  /*4070*/  IMAD.X R15, RZ, RZ, R15, P2 ;  /* 0x000000ffff0f7224 */ /* 0x000fca00010e060f */
[----:B------:R-:W-:-:S13]  /*4080*/  ISETP.GE.AND.EX P0, PT, R18, R15, PT, P0 ;  /* 0x0000000f1200720c */ /* 0x000fda0003f06300 */
[----:B------:R-:W-:-:S06]  /*4090*/  DSETP.LT.OR P0, PT, R10, R12, !P0 ;  /* 0x0000000c0a00722a */ /* 0x000fcc0004701400 */
[----:B------:R-:W-:Y:S02]  /*40a0*/  FSEL R10, R12, R10, P0 ;  /* 0x0000000a0c0a7208 */ /* 0x000fe40000000000 */
[----:B------:R-:W-:Y:S02]  /*40b0*/  FSEL R11, R13, R11, P0 ;  /* 0x0000000b0d0b7208 */ /* 0x000fe40000000000 */
[----:B------:R-:W-:Y:S02]  /*40c0*/  SEL R14, R21, R14, P0 ;  /* 0x0000000e150e7207 */ /* 0x000fe40000000000 */
[----:B------:R-:W-:-:S07]  /*40d0*/  SEL R15, R18, R15, P0 ;  /* 0x0000000f120f7207 */ /* 0x000fce0000000000 */
.L_x_1817:
[----:B0-----:R-:W-:Y:S05]  /*40e0*/  BSYNC.RECONVERGENT B1 ;  /* 0x0000000000017941 */ /* 0x001fea0003800200 */
.L_x_1816:
[----:B-----5:R-:W-:Y:S01]  /*40f0*/  DSETP.GEU.AND P2, PT, R10, R6, PT ;  /* 0x000000060a00722a */ /* 0x020fe20003f4e000 */
[----:B------:R-:W-:Y:S02]  /*4100*/  IADD3 R13, P0, PT, R16, 0x200, RZ ;  /* 0x00000200100d7810 */ /* 0x000fe40007f1e0ff */
[----:B------:R-:W-:-:S03]  /*4110*/  IADD3 R23, P3, P4, R0, UR6, R17 ;  /* 0x0000000600177c10 */ /* 0x000fc6000fc7e011 */
[----:B------:R-:W-:Y:S01]  /*4120*/  IMAD.X R12, RZ, RZ, R19, P0 ;  /* 0x000000ffff0c7224 */ /* 0x000fe200000e0613 */
[----:B------:R-:W-:-:S07]  /*4130*/  IADD3.X R24, PT, PT, RZ, UR7, RZ, P3, P4 ;  /* 0x00000007ff187c10 */ /* 0x000fce0009fe84ff */
        /* <DEDUP_REMOVED lines=10> */
[----:B------:R-:W-:Y:S01]  /*41e0*/  IMAD.X R11, RZ, RZ, R24, P3 ;  /* 0x000000ffff0b7224 */ /* 0x000fe200018e0618 */
[----:B------:R-:W-:Y:S01]  /*41f0*/  IADD3 R23, P3, PT, R23, 0x400, RZ ;  /* 0x0000040017177810 */ /* 0x000fe20007f7e0ff */
[----:B------:R-:W-:-:S04]  /*4200*/  DSETP.GEU.AND P1, PT, R6, R4, PT ;  /* 0x000000040600722a */ /* 0x000fc80003f2e000 */
[----:B------:R-:W-:-:S10]  /*4210*/  IMAD.X R24, RZ, RZ, R24, P3 ;  /* 0x000000ffff187224 */ /* 0x000fd400018e0618 */
        /* <DEDUP_REMOVED lines=9> */
[----:B------:R-:W-:-:S04]  /*42b0*/  VIADD R6, R17, 0xa00 ;  /* 0x00000a0011067836 */ /* 0x000fc80000000000 */
[----:B------:R-:W-:Y:S01]  /*42c0*/  DSETP.GEU.AND P2, PT, R4, R8, PT ;  /* 0x000000080400722a */ /* 0x000fe20003f4e000 */
[----:B------:R-:W-:-:S13]  /*42d0*/  ISETP.GT.AND P1, PT, R6, UR4, PT ;  /* 0x0000000406007c0c */ /* 0x000fda000bf24270 */
[----:B------:R-:W-:-:S04]  /*42e0*/  @P2 ISETP.GE.U32.AND P0, PT, R10, R23, PT ;  /* 0x000000170a00220c */ /* 0x000fc80003f06070 */
[----:B------:R-:W-:-:S13]  /*42f0*/  @P2 ISETP.GE.AND.EX P0, PT, R11, R24, PT, P0 ;  /* 0x000000180b00220c */ /* 0x000fda0003f06300 */
[----:B------:R-:W-:-:S06]  /*4300*/  @P2 DSETP.LT.OR P0, PT, R8, R4, !P0 ;  /* 0x000000040800222a */ /* 0x000fcc0004701400 */
[----:B------:R-:W-:Y:S02]  /*4310*/  @P2 FSEL R4, R4, R8, P0 ;  /* 0x0000000804042208 */ /* 0x000fe40000000000 */
[----:B------:R-:W-:Y:S01]  /*4320*/  @P2 FSEL R7, R5, R9, P0 ;  /* 0x0000000905072208 */ /* 0x000fe20000000000 */
[----:B------:R-:W-:Y:S01]  /*4330*/  VIADD R5, R17, 0x500 ;  /* 0x0000050011057836 */ /* 0x000fe20000000000 */
[----:B------:R-:W-:Y:S01]  /*4340*/  @P2 SEL R23, R10, R23, P0 ;  /* 0x000000170a172207 */ /* 0x000fe20000000000 */
[----:B------:R-:W-:Y:S01]  /*4350*/  @P2 IMAD.MOV.U32 R8, RZ, RZ, R4 ;  /* 0x000000ffff082224 */ /* 0x000fe200078e0004 */
[----:B------:R-:W-:Y:S01]  /*4360*/  @P2 SEL R24, R11, R24, P0 ;  /* 0x000000180b182207 */ /* 0x000fe20000000000 */
[----:B------:R-:W-:Y:S02]  /*4370*/  @P2 IMAD.MOV.U32 R9, RZ, RZ, R7 ;  /* 0x000000ffff092224 */ /* 0x000fe400078e0007 */
[----:B------:R-:W-:Y:S02]  /*4380*/  IMAD.MOV.U32 R17, RZ, RZ, R5 ;  /* 0x000000ffff117224 */ /* 0x000fe400078e0005 */
[----:B------:R-:W-:-:S02]  /*4390*/  IMAD.MOV.U32 R14, RZ, RZ, R8 ;  /* 0x000000ffff0e7224 */ /* 0x000fc400078e0008 */
[----:B------:R-:W-:Y:S01]  /*43a0*/  IMAD.MOV.U32 R15, RZ, RZ, R9 ;  /* 0x000000ffff0f7224 */ /* 0x000fe200078e0009 */
[----:B------:R-:W-:Y:S06]  /*43b0*/  @!P1 BRA `(.L_x_1818) ;  /* 0xfffffff800b09947 */ /* 0x000fec000383ffff */
.L_x_1815:
        /* <DEDUP_REMOVED lines=14> */
[----:B------:R-:W-:Y:S02]  /*44a0*/  IADD3 R7, PT, PT, R0, R5, RZ ;  /* 0x0000000500077210 */ /* 0x000fe40007ffe0ff */
[----:B------:R-:W-:Y:S02]  /*44b0*/  LEA.HI R4, R10, 0x1, RZ, 0x18 ;  /* 0x000000010a047811 */ /* 0x000fe400078fc0ff */
[----:B------:R-:W-:Y:S02]  /*44c0*/  IADD3 R14, P0, PT, R7, UR6, RZ ;  /* 0x00000006070e7c10 */ /* 0x000fe4000ff1e0ff */
[----:B------:R-:W-:Y:S01]  /*44d0*/  LOP3.LUT R6, R4, 0x3, RZ, 0xc0, !PT ;  /* 0x0000000304067812 */ /* 0x000fe200078ec0ff */
[----:B------:R-:W-:Y:S02]  /*44e0*/  IMAD.MOV.U32 R4, RZ, RZ, R0 ;  /* 0x000000ffff047224 */ /* 0x000fe400078e0000 */
[----:B------:R-:W-:-:S02]  /*44f0*/  IMAD.X R15, RZ, RZ, UR7, P0 ;  /* 0x00000007ff0f7e24 */ /* 0x000fc400080e06ff */
[----:B------:R-:W-:Y:S02]  /*4500*/  IMAD.MOV R11, RZ, RZ, -R6 ;  /* 0x000000ffff0b7224 */ /* 0x000fe400078e0a06 */
[----:B0-----:R-:W-:-:S04]  /*4510*/  IMAD.WIDE.U32 R2, R7, 0x8, R2 ;  /* 0x0000000807027825 */ /* 0x001fc800078e0002 */
[----:B------:R-:W-:Y:S02]  /*4520*/  IMAD.MOV.U32 R12, RZ, RZ, R2 ;  /* 0x000000ffff0c7224 */ /* 0x000fe400078e0002 */
[----:B------:R-:W-:-:S07]  /*4530*/  IMAD.MOV.U32 R13, RZ, RZ, R3 ;  /* 0x000000ffff0d7224 */ /* 0x000fce00078e0003 */
.L_x_1825:
        /* <DEDUP_REMOVED lines=31> */
.L_x_1824:
[----:B------:R-:W-:Y:S05]  /*4730*/  BSYNC.RECONVERGENT B3 ;  /* 0x0000000000037941 */ /* 0x000fea0003800200 */
.L_x_1823:
[----:B------:R-:W-:Y:S01]  /*4740*/  IADD3 R14, P0, PT, R14, 0x100, RZ ;  /* 0x000001000e0e7810 */ /* 0x000fe20007f1e0ff */
[----:B------:R-:W-:Y:S02]  /*4750*/  VIADD R4, R4, 0x100 ;  /* 0x0000010004047836 */ /* 0x000fe40000000000 */
[----:B------:R-:W-:Y:S02]  /*4760*/  IMAD.X R13, RZ, RZ, R13, P3 ;  /* 0x000000ffff0d7224 */ /* 0x000fe400018e060d */
[----:B------:R-:W-:Y:S01]  /*4770*/  IMAD.X R15, RZ, RZ, R15, P0 ;  /* 0x000000ffff0f7224 */ /* 0x000fe200000e060f */
[----:B------:R-:W-:Y:S07]  /*4780*/  @P2 BRA `(.L_x_1825) ;  /* 0xfffffffc006c2947 */ /* 0x000fee000383ffff */
.L_x_1822:
[----:B------:R-:W-:Y:S05]  /*4790*/  BSYNC.RECONVERGENT B2 ;  /* 0x0000000000027941 */ /* 0x000fea0003800200 */
.L_x_1821:
[----:B------:R-:W-:-:S13]  /*47a0*/  ISETP.GE.U32.AND P0, PT, R10, 0x300, PT ;  /* 0x000003000a00780c */ /* 0x000fda0003f06070 */
[----:B------:R-:W-:Y:S05]  /*47b0*/  @!P0 BRA `(.L_x_1820) ;  /* 0x0000000400fc8947 */ /* 0x000fea0003800000 */
[----:B------:R-:W0:Y:S01]  /*47c0*/  LDCU.128 UR12, c[0x0][0x380] ;  /* 0x00007000ff0c77ac */ /* 0x000e220008000c00 */
[----:B------:R-:W1:Y:S01]  /*47d0*/  LDC.64 R20, c[0x0][0x380] ;  /* 0x0000e000ff147b82 */ /* 0x000e620000000a00 */
[CC--:B------:R-:W-:Y:S01]  /*47e0*/  IADD3 R7, P1, PT, R4.reuse, R5.reuse, RZ ;  /* 0x0000000504077210 */ /* 0x0c0fe20007f3e0ff */
[C---:B------:R-:W-:Y:S01]  /*47f0*/  VIADD R22, R4.reuse, 0x200 ;  /* 0x0000020004167836 */ /* 0x040fe20000000000 */
[----:B------:R-:W-:-:S03]  /*4800*/  IADD3 R16, PT, PT, R4, R5, RZ ;  /* 0x0000000504107210 */ /* 0x000fc60007ffe0ff */
[----:B------:R-:W-:Y:S02]  /*4810*/  IMAD.X R10, RZ, RZ, RZ, P1 ;  /* 0x000000ffff0a7224 */ /* 0x000fe400008e06ff */
[----:B------:R-:W2:Y:S01]  /*4820*/  LDC.64 R2, c[0x0][0x388] ;  /* 0x0000e200ff027b82 */ /* 0x000ea20000000a00 */
[C---:B0-----:R-:W-:Y:S02]  /*4830*/  LEA R6, P2, R7.reuse, UR12, 0x3 ;  /* 0x0000000c07067c11 */ /* 0x041fe4000f8418ff */
[----:B------:R-:W-:Y:S02]  /*4840*/  IADD3 R18, P0, PT, R16, UR14, RZ ;  /* 0x0000000e10127c10 */ /* 0x000fe4000ff1e0ff */
[----:B------:R-:W-:Y:S02]  /*4850*/  IADD3 R6, P1, PT, R6, 0x1800, RZ ;  /* 0x0000180006067810 */ /* 0x000fe40007f3e0ff */
[----:B------:R-:W-:Y:S01]  /*4860*/  LEA.HI.X R5, R7, UR13, R10, 0x3, P2 ;  /* 0x0000000d07057c11 */ /* 0x000fe200090f1c0a */
[----:B-1----:R-:W-:-:S04]  /*4870*/  IMAD.WIDE.U32 R20, R16, 0x8, R20 ;  /* 0x0000000810147825 */ /* 0x002fc800078e0014 */
[----:B------:R-:W-:Y:S02]  /*4880*/  IMAD.X R19, RZ, RZ, UR15, P0 ;  /* 0x0000000fff137e24 */ /* 0x000fe400080e06ff */
[----:B------:R-:W-:-:S07]  /*4890*/  IMAD.X R5, RZ, RZ, R5, P1 ;  /* 0x000000ffff057224 */ /* 0x000fce00008e0605 */
.L_x_1834:
[----:B------:R-:W3:Y:S01]  /*48a0*/  LDG.E.64 R14, desc[UR8][R20.64] ;  /* 0x00000008140e7981 */ /* 0x000ee2000c1e1b00 */
[----:B------:R-:W-:-:S05]  /*48b0*/  IMAD.MOV.U32 R4, RZ, RZ, R6 ;  /* 0x000000ffff047224 */ /* 0x000fca00078e0006 */
[----:B------:R0:W5:Y:S04]  /*48c0*/  LDG.E.64 R10, desc[UR8][R4.64+-0x1000] ;  /* 0xfff00008040a7981 */ /* 0x000168000c1e1b00 */
[----:B------:R0:W5:Y:S01]  /*48d0*/  LDG.E.64 R6, desc[UR8][R4.64+-0x800] ;  /* 0xfff8000804067981 */ /* 0x000162000c1e1b00 */
[----:B------:R-:W-:Y:S01]  /*48e0*/  BSSY.RECONVERGENT B2, `(.L_x_1826) ;  /* 0x0000015000027945 */ /* 0x000fe20003800200 */
[----:B------:R-:W-:Y:S02]  /*48f0*/  IMAD.MOV.U32 R26, RZ, RZ, R18 ;  /* 0x000000ffff1a7224 */ /* 0x000fe400078e0012 */
[----:B------:R-:W-:Y:S01]  /*4900*/  IMAD.MOV.U32 R25, RZ, RZ, R19 ;  /* 0x000000ffff197224 */ /* 0x000fe200078e0013 */
[----:B---3--:R-:W-:Y:S01]  /*4910*/  DSETP.GEU.AND P0, PT, R8, R14, PT ;  /* 0x0000000e0800722a */ /* 0x008fe20003f0e000 */
[----:B------:R-:W-:-:S02]  /*4920*/  IMAD.MOV.U32 R12, RZ, RZ, R14 ;  /* 0x000000ffff0c7224 */ /* 0x000fc400078e000e */
        /* <DEDUP_REMOVED lines=16> */
.L_x_1827:
[----:B------:R-:W-:Y:S05]  /*4a30*/  BSYNC.RECONVERGENT B2 ;  /* 0x0000000000027941 */ /* 0x000fea0003800200 */
.L_x_1826:
[----:B-----5:R-:W-:Y:S01]  /*4a40*/  DSETP.GEU.AND P0, PT, R12, R10, PT ;  /* 0x0000000a0c00722a */ /* 0x020fe20003f0e000 */
[----:B------:R-:W-:Y:S01]  /*4a50*/  VIADD R9, R16, 0x100 ;  /* 0x0000010010097836 */ /* 0x000fe20000000000 */
[----:B------:R-:W-:Y:S01]  /*4a60*/  BSSY.RECONVERGENT B2, `(.L_x_1828) ;  /* 0x0000016000027945 */ /* 0x000fe20003800200 */
[----:B------:R-:W-:-:S03]  /*4a70*/  IMAD.MOV.U32 R8, RZ, RZ, R10 ;  /* 0x000000ffff087224 */ /* 0x000fc600078e000a */
[----:B--2---:R-:W-:Y:S01]  /*4a80*/  IADD3 R23, P1, PT, R9, R2, RZ ;  /* 0x0000000209177210 */ /* 0x004fe20007f3e0ff */
[----:B------:R-:W-:-:S04]  /*4a90*/  IMAD.MOV.U32 R9, RZ, RZ, R11 ;  /* 0x000000ffff097224 */ /* 0x000fc800078e000b */
[----:B------:R-:W-:Y:S02]  /*4aa0*/  IMAD.X R24, RZ, RZ, R3, P1 ;  /* 0x000000ffff187224 */ /* 0x000fe400008e0603 */
[----:B------:R-:W-:Y:S02]  /*4ab0*/  IMAD.MOV.U32 R15, RZ, RZ, R23 ;  /* 0x000000ffff0f7224 */ /* 0x000fe400078e0017 */
[----:B------:R-:W-:Y:S01]  /*4ac0*/  IMAD.MOV.U32 R14, RZ, RZ, R24 ;  /* 0x000000ffff0e7224 */ /* 0x000fe200078e0018 */
        /* <DEDUP_REMOVED lines=15> */
.L_x_1829:
[----:B------:R-:W-:Y:S05]  /*4bc0*/  BSYNC.RECONVERGENT B2 ;  /* 0x0000000000027941 */ /* 0x000fea0003800200 */
.L_x_1828:
[----:B------:R0:W5:Y:S01]  /*4bd0*/  LDG.E.64 R10, desc[UR8][R4.64] ;  /* 0x00000008040a7981 */ /* 0x000162000c1e1b00 */
[----:B------:R-:W-:Y:S01]  /*4be0*/  DSETP.GEU.AND P0, PT, R8, R6, PT ;  /* 0x000000060800722a */ /* 0x000fe20003f0e000 */
[----:B------:R-:W-:Y:S01]  /*4bf0*/  IADD3 R13, PT, PT, R16, 0x200, RZ ;  /* 0x00000200100d7810 */ /* 0x000fe20007ffe0ff */
[----:B------:R-:W-:Y:S01]  /*4c00*/  BSSY.RECONVERGENT B2, `(.L_x_1830) ;  /* 0x0000016000027945 */ /* 0x000fe20003800200 */
[----:B------:R-:W-:Y:S02]  /*4c10*/  IMAD.MOV.U32 R12, RZ, RZ, R6 ;  /* 0x000000ffff0c7224 */ /* 0x000fe400078e0006 */
[----:B------:R-:W-:Y:S01]  /*4c20*/  IADD3 R24, P1, PT, R13, R2, RZ ;  /* 0x000000020d187210 */ /* 0x000fe20007f3e0ff */
[----:B------:R-:W-:-:S04]  /*4c30*/  IMAD.MOV.U32 R13, RZ, RZ, R7 ;  /* 0x000000ffff0d7224 */ /* 0x000fc800078e0007 */
[----:B------:R-:W-:Y:S02]  /*4c40*/  IMAD.X R23, RZ, RZ, R3, P1 ;  /* 0x000000ffff177224 */ /* 0x000fe400008e0603 */
        /* <DEDUP_REMOVED lines=17> */
.L_x_1831:
[----:B------:R-:W-:Y:S05]  /*4d60*/  BSYNC.RECONVERGENT B2 ;  /* 0x0000000000027941 */ /* 0x000fea0003800200 */
.L_x_1830:
[----:B-----5:R-:W-:Y:S01]  /*4d70*/  DSETP.GEU.AND P0, PT, R12, R10, PT ;  /* 0x0000000a0c00722a */ /* 0x020fe20003f0e000 */
[----:B------:R-:W-:Y:S01]  /*4d80*/  VIADD R7, R16, 0x300 ;  /* 0x0000030010077836 */ /* 0x000fe20000000000 */
[----:B------:R-:W-:Y:S01]  /*4d90*/  BSSY.RECONVERGENT B2, `(.L_x_1832) ;  /* 0x0000016000027945 */ /* 0x000fe20003800200 */
[----:B------:R-:W-:Y:S02]  /*4da0*/  IMAD.MOV.U32 R8, RZ, RZ, R10 ;  /* 0x000000ffff087224 */ /* 0x000fe400078e000a */
[----:B------:R-:W-:Y:S01]  /*4db0*/  IMAD.MOV.U32 R9, RZ, RZ, R11 ;  /* 0x000000ffff097224 */ /* 0x000fe200078e000b */
[----:B------:R-:W-:-:S05]  /*4dc0*/  IADD3 R7, P1, PT, R7, R2, RZ ;  /* 0x0000000207077210 */ /* 0x000fca0007f3e0ff */
        /* <DEDUP_REMOVED lines=18> */
.L_x_1833:
[----:B------:R-:W-:Y:S05]  /*4ef0*/  BSYNC.RECONVERGENT B2 ;  /* 0x0000000000027941 */ /* 0x000fea0003800200 */
.L_x_1832:
[----:B------:R-:W-:Y:S01]  /*4f00*/  VIADD R10, R22, 0x200 ;  /* 0x00000200160a7836 */ /* 0x000fe20000000000 */
[----:B------:R-:W-:Y:S01]  /*4f10*/  IADD3 R6, P2, PT, R4, 0x2000, RZ ;  /* 0x0000200004067810 */ /* 0x000fe20007f5e0ff */
[----:B------:R-:W-:Y:S01]  /*4f20*/  VIADD R22, R22, 0x400 ;  /* 0x0000040016167836 */ /* 0x000fe20000000000 */
[----:B------:R-:W-:Y:S01]  /*4f30*/  IADD3 R18, P1, PT, R18, 0x400, RZ ;  /* 0x0000040012127810 */ /* 0x000fe20007f3e0ff */
[----:B------:R-:W-:Y:S01]  /*4f40*/  VIADD R16, R16, 0x400 ;  /* 0x0000040010107836 */ /* 0x000fe20000000000 */
[----:B------:R-:W-:Y:S01]  /*4f50*/  ISETP.GE.AND P0, PT, R10, R17, PT ;  /* 0x000000110a00720c */ /* 0x000fe20003f06270 */
[----:B------:R-:W-:Y:S01]  /*4f60*/  IMAD.X R5, RZ, RZ, R5, P2 ;  /* 0x000000ffff057224 */ /* 0x000fe200010e0605 */
[----:B------:R-:W-:Y:S02]  /*4f70*/  IADD3 R20, P2, PT, R20, 0x2000, RZ ;  /* 0x0000200014147810 */ /* 0x000fe40007f5e0ff */
[----:B------:R-:W-:-:S03]  /*4f80*/  IADD3.X R19, PT, PT, RZ, R19, RZ, P1, !PT ;  /* 0x00000013ff137210 */ /* 0x000fc60000ffe4ff */
[----:B------:R-:W-:-:S06]  /*4f90*/  IMAD.X R21, RZ, RZ, R21, P2 ;  /* 0x000000ffff157224 */ /* 0x000fcc00010e0615 */
[----:B------:R-:W-:Y:S05]  /*4fa0*/  @!P0 BRA `(.L_x_1834) ;  /* 0xfffffff8003c8947 */ /* 0x000fea000383ffff */
.L_x_1820:
[----:B------:R-:W-:Y:S05]  /*4fb0*/  BSYNC.RECONVERGENT B1 ;  /* 0x0000000000017941 */ /* 0x000fea0003800200 */
.L_x_1819:
        /* <DEDUP_REMOVED lines=32> */
.L_x_1836:
[----:B------:R-:W-:Y:S05]  /*51c0*/  BSYNC.RECONVERGENT B1 ;  /* 0x0000000000017941 */ /* 0x000fea0003800200 */
.L_x_1835:
        /* <DEDUP_REMOVED lines=31> */
.L_x_1838:
[----:B------:R-:W-:Y:S05]  /*53c0*/  BSYNC.RECONVERGENT B1 ;  /* 0x0000000000017941 */ /* 0x000fea0003800200 */
.L_x_1837:
        /* <DEDUP_REMOVED lines=31> */
.L_x_1840:
[----:B------:R-:W-:Y:S05]  /*55c0*/  BSYNC.RECONVERGENT B1 ;  /* 0x0000000000017941 */ /* 0x000fea0003800200 */
.L_x_1839:
        /* <DEDUP_REMOVED lines=31> */
.L_x_1842:
[----:B------:R-:W-:Y:S05]  /*57c0*/  BSYNC.RECONVERGENT B1 ;  /* 0x0000000000017941 */ /* 0x000fea0003800200 */
.L_x_1841:
[----:B------:R-:W-:Y:S01]  /*57d0*/  ISETP.GT.AND P0, PT, R10, 0xf, PT ;  /* 0x0000000f0a00780c */ /* 0x000fe20003f04270 */
[----:B-1----:R1:W1:Y:S01]  /*57e0*/  SHFL.DOWN PT, R6, R4, 0x10, 0x1f ;  /* 0x0a001f0004067f89 */ /* 0x00226200000e0000 */
[----:B------:R-:W-:Y:S01]  /*57f0*/  BSSY.RECONVERGENT B1, `(.L_x_1843) ;  /* 0x000001d000017945 */ /* 0x000fe20003800200 */
[----:B---3--:R-:W-:Y:S02]  /*5800*/  IMAD.MOV.U32 R14, RZ, RZ, R8 ;  /* 0x000000ffff0e7224 */ /* 0x008fe400078e0008 */
[----:B--2---:R2:W3:Y:S01]  /*5810*/  SHFL.DOWN PT, R7, R5, 0x10, 0x1f ;  /* 0x0a001f0005077f89 */ /* 0x0044e200000e0000 */
[----:B------:R-:W-:Y:S02]  /*5820*/  IMAD.MOV.U32 R15, RZ, RZ, R9 ;  /* 0x000000ffff0f7224 */ /* 0x000fe400078e0009 */
[----:B------:R-:W-:Y:S01]  /*5830*/  IMAD.MOV.U32 R2, RZ, RZ, R4 ;  /* 0x000000ffff027224 */ /* 0x000fe200078e0004 */
[----:B0-----:R2:W0:Y:S01]  /*5840*/  SHFL.DOWN PT, R11, R8, 0x10, 0x1f ;  /* 0x0a001f00080b7f89 */ /* 0x00142200000e0000 */
        /* <DEDUP_REMOVED lines=23> */
.L_x_1844:
[----:B------:R-:W-:Y:S05]  /*59c0*/  BSYNC.RECONVERGENT B1 ;  /* 0x0000000000017941 */ /* 0x000fea0003800200 */
.L_x_1843:
        /* <DEDUP_REMOVED lines=11> */
.L_x_1846:
[----:B------:R-:W-:Y:S05]  /*5a80*/  BSYNC.RECONVERGENT B1 ;  /* 0x0000000000017941 */ /* 0x000fea0003800200 */
.L_x_1845:
        /* <DEDUP_REMOVED lines=8> */
[----:B---3--:R-:W2:Y:S04]  /*5b10*/  LDS.128 R4, [R0+0x20] ;  /* 0x0000200000047984 */ /* 0x008ea80000000c00 */
[----:B0---4-:R0:W3:Y:S04]  /*5b20*/  LDS.64 R12, [R0+0x80] ;  /* 0x00008000000c7984 */ /* 0x0110e80000000a00 */
[----:B------:R0:W4:Y:S01]  /*5b30*/  LDS.128 R8, [R0+0x30] ;  /* 0x0000300000087984 */ /* 0x0001220000000c00 */
[----:B-1----:R-:W-:Y:S01]  /*5b40*/  DSETP.GEU.AND P0, PT, R2, R16, PT ;  /* 0x000000100200722a */ /* 0x002fe20003f0e000 */
[----:B------:R-:W-:-:S02]  /*5b50*/  IMAD.MOV.U32 R24, RZ, RZ, R16 ;  /* 0x000000ffff187224 */ /* 0x000fc400078e0010 */
[----:B------:R-:W-:Y:S02]  /*5b60*/  IMAD.MOV.U32 R25, RZ, RZ, R17 ;  /* 0x000000ffff197224 */ /* 0x000fe400078e0011 */
[----:B--2---:R-:W-:Y:S02]  /*5b70*/  IMAD.MOV.U32 R27, RZ, RZ, R4 ;  /* 0x000000ffff1b7224 */ /* 0x004fe400078e0004 */
[----:B------:R-:W-:-:S07]  /*5b80*/  IMAD.MOV.U32 R29, RZ, RZ, R5 ;  /* 0x000000ffff1d7224 */ /* 0x000fce00078e0005 */
[----:B0--34-:R-:W-:Y:S05]  /*5b90*/  @!P0 BRA `(.L_x_1848) ;  /* 0x0000000000388947 */ /* 0x019fea0003800000 */
        /* <DEDUP_REMOVED lines=14> */
.L_x_1848:
[----:B------:R-:W-:Y:S05]  /*5c80*/  BSYNC.RECONVERGENT B1 ;  /* 0x0000000000017941 */ /* 0x000fea0003800200 */
.L_x_1847:
[----:B------:R0:W1:Y:S01]  /*5c90*/  LDS.128 R16, [R0+0x40] ;  /* 0x0000400000107984 */ /* 0x0000620000000c00 */
[----:B------:R-:W-:Y:S01]  /*5ca0*/  DSETP.GEU.AND P0, PT, R24, R6, PT ;  /* 0x000000061800722a */ /* 0x000fe20003f0e000 */
[----:B------:R-:W-:Y:S01]  /*5cb0*/  BSSY.RECONVERGENT B1, `(.L_x_1849) ;  /* 0x0000015000017945 */ /* 0x000fe20003800200 */
[----:B------:R-:W-:Y:S01]  /*5cc0*/  IMAD.MOV.U32 R4, RZ, RZ, R6 ;  /* 0x000000ffff047224 */ /* 0x000fe200078e0006 */
[----:B------:R0:W2:Y:S01]  /*5cd0*/  LDS.128 R20, [R0+0x50] ;  /* 0x0000500000147984 */ /* 0x0000a20000000c00 */
[----:B------:R-:W-:Y:S01]  /*5ce0*/  MOV R5, R7 ;  /* 0x0000000700057202 */ /* 0x000fe20000000f00 */
[----:B------:R-:W-:Y:S02]  /*5cf0*/  IMAD.MOV.U32 R15, RZ, RZ, R8 ;  /* 0x000000ffff0f7224 */ /* 0x000fe400078e0008 */
[----:B------:R-:W-:-:S07]  /*5d00*/  IMAD.MOV.U32 R14, RZ, RZ, R9 ;  /* 0x000000ffff0e7224 */ /* 0x000fce00078e0009 */
        /* <DEDUP_REMOVED lines=15> */
.L_x_1850:
[----:B------:R-:W-:Y:S05]  /*5e00*/  BSYNC.RECONVERGENT B1 ;  /* 0x0000000000017941 */ /* 0x000fea0003800200 */
.L_x_1849:
        /* <DEDUP_REMOVED lines=21> */
.L_x_1852:
[----:B------:R-:W-:Y:S05]  /*5f60*/  BSYNC.RECONVERGENT B1 ;  /* 0x0000000000017941 */ /* 0x000fea0003800200 */
.L_x_1851:
        /* <DEDUP_REMOVED lines=23> */
.L_x_1854:
[----:B------:R-:W-:Y:S05]  /*60e0*/  BSYNC.RECONVERGENT B1 ;  /* 0x0000000000017941 */ /* 0x000fea0003800200 */
.L_x_1853:
        /* <DEDUP_REMOVED lines=21> */
.L_x_1856:
[----:B------:R-:W-:Y:S05]  /*6240*/  BSYNC.RECONVERGENT B1 ;  /* 0x0000000000017941 */ /* 0x000fea0003800200 */
.L_x_1855:
        /* <DEDUP_REMOVED lines=21> */
.L_x_1858:
[----:B------:R-:W-:Y:S05]  /*63a0*/  BSYNC.RECONVERGENT B1 ;  /* 0x0000000000017941 */ /* 0x000fea0003800200 */
.L_x_1857:
        /* <DEDUP_REMOVED lines=20> */
.L_x_1776:
[----:B------:R-:W-:Y:S05]  /*64f0*/  BSYNC.RECONVERGENT B0 ;  /* 0x0000000000007941 */ /* 0x000fea0003800200 */
.L_x_1743:
[----:B------:R-:W-:Y:S05]  /*6500*/  @P1 EXIT ;  /* 0x000000000000194d */ /* 0x000fea0003800000 */
[----:B012-4-:R-:W0:Y:S02]  /*6510*/  LDC.64 R4, c[0x0][0x390] ;  /* 0x0000e400ff047b82 */ /* 0x017e240000000a00 */
[----:B0-----:R-:W-:Y:S04]  /*6520*/  STG.E.64 desc[UR8][R4.64], R2 ;  /* 0x0000000204007986 */ /* 0x001fe8000c101b08 */
[----:B------:R-:W-:Y:S01]  /*6530*/  STG.E.64 desc[UR8][R4.64+0x8], R14 ;  /* 0x0000080e04007986 */ /* 0x000fe2000c101b08 */
[----:B------:R-:W-:Y:S05]  /*6540*/  EXIT ;  /* 0x000000000000794d */ /* 0x000fea0003800000 */
.L_x_1859:
        /* <DEDUP_REMOVED lines=11> */
.L_x_1970:


//--------------------- .text._Z9setRandomP17curandStateXORWOWPii --------------------------
	.section	.text._Z9setRandomP17curandStateXORWOWPii,"ax",@progbits
	.align	128
        .global         _Z9setRandomP17curandStateXORWOWPii
        .type           _Z9setRandomP17curandStateXORWOWPii,@function
        .size           _Z9setRandomP17curandStateXORWOWPii,(.L_x_1971 - _Z9setRandomP17curandStateXORWOWPii)
        .other          _Z9setRandomP17curandStateXORWOWPii,@"STO_CUDA_ENTRY STV_DEFAULT"
_Z9setRandomP17curandStateXORWOWPii:
.text._Z9setRandomP17curandStateXORWOWPii:
[----:B------:R-:W-:Y:S01]  /*0000*/  LDC R1, c[0x0][0x37c] ;  /* 0x0000df00ff017b82 */ /* 0x000fe20000000800 */
[----:B------:R-:W0:Y:S07]  /*0010*/  S2R R2, SR_TID.X ;  /* 0x0000000000027919 */ /* 0x000e2e0000002100 */
[----:B------:R-:W1:Y:S01]  /*0020*/  LDC.64 R4, c[0x0][0x380] ;  /* 0x0000e000ff047b82 */ /* 0x000e620000000a00 */
[----:B------:R-:W0:Y:S01]  /*0030*/  LDCU UR6, c[0x0][0x360] ;  /* 0x00006c00ff0677ac */ /* 0x000e220008000800 */
[----:B------:R-:W0:Y:S01]  /*0040*/  S2R R3, SR_CTAID.X ;  /* 0x0000000000037919 */ /* 0x000e220000002500 */
[----:B------:R-:W2:Y:S01]  /*0050*/  LDCU.64 UR4, c[0x0][0x358] ;  /* 0x00006b00ff0477ac */ /* 0x000ea20008000a00 */
[----:B0-----:R-:W-:Y:S01]  /*0060*/  IMAD R2, R3, UR6, R2 ;  /* 0x0000000603027c24 */ /* 0x001fe2000f8e0202 */
[----:B------:R-:W0:Y:S03]  /*0070*/  LDCU UR6, c[0x0][0x390] ;  /* 0x00007200ff0677ac */ /* 0x000e260008000800 */
[----:B-1----:R-:W-:-:S05]  /*0080*/  IMAD.WIDE R4, R2, 0x30, R4 ;  /* 0x0000003002047825 */ /* 0x002fca00078e0204 */
[----:B--2---:R-:W2:Y:S04]  /*0090*/  LDG.E.64 R12, desc[UR4][R4.64] ;  /* 0x00000004040c7981 */ /* 0x004ea8000c1e1b00 */
[----:B------:R-:W3:Y:S04]  /*00a0*/  LDG.E.64 R8, desc[UR4][R4.64+0x10] ;  /* 0x0000100404087981 */ /* 0x000ee8000c1e1b00 */
[----:B------:R-:W4:Y:S01]  /*00b0*/  LDG.E.64 R10, desc[UR4][R4.64+0x8] ;  /* 0x00000804040a7981 */ /* 0x000f22000c1e1b00 */
[----:B0-----:R-:W0:Y:S08]  /*00c0*/  I2F.U32.RP R14, UR6 ;  /* 0x00000006000e7d06 */ /* 0x001e300008209000 */
[----:B0-----:R-:W0:Y:S02]  /*00d0*/  MUFU.RCP R14, R14 ;  /* 0x0000000e000e7308 */ /* 0x001e240000001000 */
[----:B0-----:R-:W-:-:S06]  /*00e0*/  VIADD R7, R14, 0xffffffe ;  /* 0x0ffffffe0e077836 */ /* 0x001fcc0000000000 */
[----:B------:R-:W0:Y:S01]  /*00f0*/  F2I.FTZ.U32.TRUNC.NTZ R7, R7 ;  /* 0x0000000700077305 */ /* 0x000e22000021f000 */
[----:B--2---:R-:W-:Y:S01]  /*0100*/  SHF.R.U32.HI R0, RZ, 0x2, R13 ;  /* 0x00000002ff007819 */ /* 0x004fe2000001160d */
[----:B------:R-:W-:-:S03]  /*0110*/  VIADD R12, R12, 0x587c5 ;  /* 0x000587c50c0c7836 */ /* 0x000fc60000000000 */
[----:B------:R-:W-:Y:S01]  /*0120*/  LOP3.LUT R0, R0, R13, RZ, 0x3c, !PT ;  /* 0x0000000d00007212 */ /* 0x000fe200078e3cff */
[----:B---3--:R-:W-:Y:S01]  /*0130*/  IMAD.SHL.U32 R3, R9, 0x10, RZ ;  /* 0x0000001009037824 */ /* 0x008fe200078e00ff */
[-C--:B------:R-:W-:Y:S01]  /*0140*/  MOV R14, R9.reuse ;  /* 0x00000009000e7202 */ /* 0x080fe20000000f00 */
[----:B0-----:R-:W-:Y:S01]  /*0150*/  IMAD.MOV R13, RZ, RZ, -R7 ;  /* 0x000000ffff0d7224 */ /* 0x001fe200078e0a07 */
[C---:B------:R-:W-:Y:S01]  /*0160*/  SHF.L.U32 R6, R0.reuse, 0x1, RZ ;  /* 0x0000000100067819 */ /* 0x040fe200000006ff */
[----:B------:R-:W-:Y:S02]  /*0170*/  IMAD.MOV.U32 R21, RZ, RZ, R8 ;  /* 0x000000ffff157224 */ /* 0x000fe400078e0008 */
[----:B----4-:R-:W-:Y:S01]  /*0180*/  IMAD.MOV.U32 R20, RZ, RZ, R11 ;  /* 0x000000ffff147224 */ /* 0x010fe200078e000b */
[----:B------:R-:W-:Y:S01]  /*0190*/  LOP3.LUT R6, R0, R6, R3, 0x96, !PT ;  /* 0x0000000600067212 */ /* 0x000fe200078e9603 */
[----:B------:R-:W-:Y:S02]  /*01a0*/  IMAD R3, R13, UR6, RZ ;  /* 0x000000060d037c24 */ /* 0x000fe4000f8e02ff */
[----:B------:R-:W-:Y:S01]  /*01b0*/  IMAD.MOV.U32 R13, RZ, RZ, R10 ;  /* 0x000000ffff0d7224 */ /* 0x000fe200078e000a */
[----:B------:R-:W-:Y:S01]  /*01c0*/  LOP3.LUT R15, R6, R9, RZ, 0x3c, !PT ;  /* 0x00000009060f7212 */ /* 0x000fe200078e3cff */
[----:B------:R-:W-:Y:S01]  /*01d0*/  IMAD.MOV.U32 R6, RZ, RZ, RZ ;  /* 0x000000ffff067224 */ /* 0x000fe200078e00ff */
[----:B------:R-:W-:Y:S03]  /*01e0*/  STG.E.64 desc[UR4][R4.64+0x8], R20 ;  /* 0x0000081404007986 */ /* 0x000fe6000c101b04 */
[----:B------:R-:W-:Y:S01]  /*01f0*/  IMAD.HI.U32 R0, R7, R3, R6 ;  /* 0x0000000307007227 */ /* 0x000fe200078e0006 */
[----:B------:R0:W-:Y:S03]  /*0200*/  STG.E.64 desc[UR4][R4.64+0x10], R14 ;  /* 0x0000100e04007986 */ /* 0x0001e6000c101b04 */
[----:B------:R-:W-:Y:S01]  /*0210*/  IMAD.IADD R3, R15, 0x1, R12 ;  /* 0x000000010f037824 */ /* 0x000fe200078e020c */
[----:B------:R1:W-:Y:S03]  /*0220*/  STG.E.64 desc[UR4][R4.64], R12 ;  /* 0x0000000c04007986 */ /* 0x0003e6000c101b04 */
[----:B------:R-:W-:-:S05]  /*0230*/  IMAD.HI.U32 R6, R0, R3, RZ ;  /* 0x0000000300067227 */ /* 0x000fca00078e00ff */
[----:B------:R-:W-:-:S05]  /*0240*/  IADD3 R6, PT, PT, -R6, RZ, RZ ;  /* 0x000000ff06067210 */ /* 0x000fca0007ffe1ff */
[----:B------:R-:W-:Y:S02]  /*0250*/  IMAD R17, R6, UR6, R3 ;  /* 0x0000000606117c24 */ /* 0x000fe4000f8e0203 */
[----:B------:R-:W2:Y:S03]  /*0260*/  LDC.64 R6, c[0x0][0x388] ;  /* 0x0000e200ff067b82 */ /* 0x000ea60000000a00 */
[----:B------:R-:W-:-:S13]  /*0270*/  ISETP.GE.U32.AND P0, PT, R17, UR6, PT ;  /* 0x0000000611007c0c */ /* 0x000fda000bf06070 */
[----:B------:R-:W-:Y:S01]  /*0280*/  @P0 VIADD R17, R17, -UR6 ;  /* 0x8000000611110c36 */ /* 0x000fe20008000000 */
[----:B------:R-:W-:-:S04]  /*0290*/  ISETP.NE.U32.AND P0, PT, RZ, UR6, PT ;  /* 0x00000006ff007c0c */ /* 0x000fc8000bf05070 */
[----:B------:R-:W-:Y:S01]  /*02a0*/  ISETP.GE.U32.AND P1, PT, R17, UR6, PT ;  /* 0x0000000611007c0c */ /* 0x000fe2000bf26070 */
[----:B--2---:R-:W-:Y:S01]  /*02b0*/  IMAD.WIDE R2, R2, 0x4, R6 ;  /* 0x0000000402027825 */ /* 0x004fe200078e0206 */
[----:B------:R-:W-:-:S11]  /*02c0*/  LOP3.LUT R6, RZ, UR6, RZ, 0x33, !PT ;  /* 0x00000006ff067c12 */ /* 0x000fd6000f8e33ff */
[----:B------:R-:W-:-:S05]  /*02d0*/  @P1 VIADD R17, R17, -UR6 ;  /* 0x8000000611111c36 */ /* 0x000fca0008000000 */
[----:B------:R-:W-:-:S05]  /*02e0*/  SEL R17, R6, R17, !P0 ;  /* 0x0000001106117207 */ /* 0x000fca0004000000 */
[----:B------:R-:W-:Y:S04]  /*02f0*/  STG.E desc[UR4][R2.64], R17 ;  /* 0x0000001102007986 */ /* 0x000fe8000c101904 */
[----:B------:R-:W2:Y:S04]  /*0300*/  LDG.E.64 R18, desc[UR4][R4.64] ;  /* 0x0000000404127981 */ /* 0x000ea8000c1e1b00 */
[----:B------:R-:W3:Y:S04]  /*0310*/  LDG.E.64 R8, desc[UR4][R4.64+0x10] ;  /* 0x0000100404087981 */ /* 0x000ee8000c1e1b00 */
[----:B------:R-:W4:Y:S01]  /*0320*/  LDG.E.64 R10, desc[UR4][R4.64+0x8] ;  /* 0x00000804040a7981 */ /* 0x000f22000c1e1b00 */
[----:B--2---:R-:W-:Y:S01]  /*0330*/  SHF.R.U32.HI R16, RZ, 0x2, R19 ;  /* 0x00000002ff107819 */ /* 0x004fe20000011613 */
[----:B0-----:R-:W-:-:S03]  /*0340*/  VIADD R14, R18, 0x587c5 ;  /* 0x000587c5120e7836 */ /* 0x001fc60000000000 */
[----:B------:R-:W-:Y:S01]  /*0350*/  LOP3.LUT R16, R16, R19, RZ, 0x3c, !PT ;  /* 0x0000001310107212 */ /* 0x000fe200078e3cff */
[----:B---3--:R-:W-:Y:S02]  /*0360*/  IMAD.SHL.U32 R7, R9, 0x10, RZ ;  /* 0x0000001009077824 */ /* 0x008fe400078e00ff */
[----:B------:R-:W-:Y:S01]  /*0370*/  IMAD.MOV.U32 R20, RZ, RZ, R9 ;  /* 0x000000ffff147224 */ /* 0x000fe200078e0009 */
[C---:B------:R-:W-:Y:S01]  /*0380*/  SHF.L.U32 R19, R16.reuse, 0x1, RZ ;  /* 0x0000000110137819 */ /* 0x040fe200000006ff */
[----:B----4-:R-:W-:Y:S01]  /*0390*/  IMAD.MOV.U32 R18, RZ, RZ, R11 ;  /* 0x000000ffff127224 */ /* 0x010fe200078e000b */
[----:B------:R-:W-:Y:S02]  /*03a0*/  MOV R15, R10 ;  /* 0x0000000a000f7202 */ /* 0x000fe40000000f00 */
[----:B------:R-:W-:Y:S01]  /*03b0*/  LOP3.LUT R16, R16, R19, R7, 0x96, !PT ;  /* 0x0000001310107212 */ /* 0x000fe200078e9607 */
[----:B------:R-:W-:Y:S02]  /*03c0*/  IMAD.MOV.U32 R19, RZ, RZ, R8 ;  /* 0x000000ffff137224 */ /* 0x000fe400078e0008 */
[----:B------:R-:W-:Y:S01]  /*03d0*/  STG.E.64 desc[UR4][R4.64], R14 ;  /* 0x0000000e04007986 */ /* 0x000fe2000c101b04 */
[----:B------:R-:W-:-:S03]  /*03e0*/  LOP3.LUT R21, R16, R9, RZ, 0x3c, !PT ;  /* 0x0000000910157212 */ /* 0x000fc600078e3cff */
[----:B------:R-:W-:Y:S02]  /*03f0*/  STG.E.64 desc[UR4][R4.64+0x8], R18 ;  /* 0x0000081204007986 */ /* 0x000fe4000c101b04 */
[----:B------:R-:W-:Y:S02]  /*0400*/  IMAD.IADD R7, R21, 0x1, R14 ;  /* 0x0000000115077824 */ /* 0x000fe400078e020e */
[----:B------:R0:W-:Y:S02]  /*0410*/  STG.E.64 desc[UR4][R4.64+0x10], R20 ;  /* 0x0000101404007986 */ /* 0x0001e4000c101b04 */
[----:B-1----:R-:W-:-:S05]  /*0420*/  IMAD.HI.U32 R12, R0, R7, RZ ;  /* 0x00000007000c7227 */ /* 0x002fca00078e00ff */
[----:B------:R-:W-:-:S05]  /*0430*/  IADD3 R12, PT, PT, -R12, RZ, RZ ;  /* 0x000000ff0c0c7210 */ /* 0x000fca0007ffe1ff */
[----:B------:R-:W-:-:S05]  /*0440*/  IMAD R7, R12, UR6, R7 ;  /* 0x000000060c077c24 */ /* 0x000fca000f8e0207 */
[----:B------:R-:W-:-:S13]  /*0450*/  ISETP.GE.U32.AND P1, PT, R7, UR6, PT ;  /* 0x0000000607007c0c */ /* 0x000fda000bf26070 */
[----:B------:R-:W-:-:S05]  /*0460*/  @P1 VIADD R7, R7, -UR6 ;  /* 0x8000000607071c36 */ /* 0x000fca0008000000 */
[----:B------:R-:W-:-:S13]  /*0470*/  ISETP.GE.U32.AND P1, PT, R7, UR6, PT ;  /* 0x0000000607007c0c */ /* 0x000fda000bf26070 */
[----:B------:R-:W-:-:S04]  /*0480*/  @P1 IADD3 R7, PT, PT, R7, -UR6, RZ ;  /* 0x8000000607071c10 */ /* 0x000fc8000fffe0ff */
[----:B------:R-:W-:-:S05]  /*0490*/  SEL R7, R6, R7, !P0 ;  /* 0x0000000706077207 */ /* 0x000fca0004000000 */
[----:B------:R1:W-:Y:S04]  /*04a0*/  STG.E desc[UR4][R2.64+0x4], R7 ;  /* 0x0000040702007986 */ /* 0x0003e8000c101904 */
[----:B------:R-:W2:Y:S04]  /*04b0*/  LDG.E.64 R12, desc[UR4][R4.64] ;  /* 0x00000004040c7981 */ /* 0x000ea8000c1e1b00 */
[----:B------:R-:W3:Y:S04]  /*04c0*/  LDG.E.64 R8, desc[UR4][R4.64+0x10] ;  /* 0x0000100404087981 */ /* 0x000ee8000c1e1b00 */
[----:B------:R-:W4:Y:S01]  /*04d0*/  LDG.E.64 R10, desc[UR4][R4.64+0x8] ;  /* 0x00000804040a7981 */ /* 0x000f22000c1e1b00 */
[----:B--2---:R-:W-:-:S02]  /*04e0*/  SHF.R.U32.HI R16, RZ, 0x2, R13 ;  /* 0x00000002ff107819 */ /* 0x004fc4000001160d */
[----:B------:R-:W-:Y:S02]  /*04f0*/  IADD3 R12, PT, PT, R12, 0x587c5, RZ ;  /* 0x000587c50c0c7810 */ /* 0x000fe40007ffe0ff */
[----:B------:R-:W-:Y:S01]  /*0500*/  LOP3.LUT R16, R16, R13, RZ, 0x3c, !PT ;  /* 0x0000000d10107212 */ /* 0x000fe200078e3cff */
[----:B---3--:R-:W-:Y:S01]  /*0510*/  IMAD.SHL.U32 R13, R9, 0x10, RZ ;  /* 0x00000010090d7824 */ /* 0x008fe200078e00ff */
[----:B0-----:R-:W-:Y:S01]  /*0520*/  MOV R20, R9 ;  /* 0x0000000900147202 */ /* 0x001fe20000000f00 */
[----:B------:R-:W-:Y:S02]  /*0530*/  IMAD.MOV.U32 R19, RZ, RZ, R8 ;  /* 0x000000ffff137224 */ /* 0x000fe400078e0008 */
[----:B------:R-:W-:Y:S02]  /*0540*/  IMAD.SHL.U32 R17, R16, 0x2, RZ ;  /* 0x0000000210117824 */ /* 0x000fe400078e00ff */
[----:B----4-:R-:W-:-:S03]  /*0550*/  IMAD.MOV.U32 R18, RZ, RZ, R11 ;  /* 0x000000ffff127224 */ /* 0x010fc600078e000b */
[----:B------:R-:W-:Y:S02]  /*0560*/  LOP3.LUT R16, R16, R17, R13, 0x96, !PT ;  /* 0x0000001110107212 */ /* 0x000fe400078e960d */
[----:B------:R-:W-:Y:S02]  /*0570*/  STG.E.64 desc[UR4][R4.64+0x8], R18 ;  /* 0x0000081204007986 */ /* 0x000fe4000c101b04 */
[----:B------:R-:W-:-:S05]  /*0580*/  LOP3.LUT R21, R16, R9, RZ, 0x3c, !PT ;  /* 0x0000000910157212 */ /* 0x000fca00078e3cff */
[----:B-1----:R-:W-:Y:S01]  /*0590*/  IMAD.IADD R7, R21, 0x1, R12 ;  /* 0x0000000115077824 */ /* 0x002fe200078e020c */
[----:B------:R0:W-:Y:S03]  /*05a0*/  STG.E.64 desc[UR4][R4.64+0x10], R20 ;  /* 0x0000101404007986 */ /* 0x0001e6000c101b04 */
[----:B------:R-:W-:-:S04]  /*05b0*/  IMAD.HI.U32 R13, R0, R7, RZ ;  /* 0x00000007000d7227 */ /* 0x000fc800078e00ff */
[----:B------:R-:W-:Y:S02]  /*05c0*/  IMAD.MOV R14, RZ, RZ, -R13 ;  /* 0x000000ffff0e7224 */ /* 0x000fe400078e0a0d */
[----:B------:R-:W-:Y:S02]  /*05d0*/  IMAD.MOV.U32 R13, RZ, RZ, R10 ;  /* 0x000000ffff0d7224 */ /* 0x000fe400078e000a */
[----:B------:R-:W-:-:S03]  /*05e0*/  IMAD R7, R14, UR6, R7 ;  /* 0x000000060e077c24 */ /* 0x000fc6000f8e0207 */
[----:B------:R-:W-:Y:S02]  /*05f0*/  STG.E.64 desc[UR4][R4.64], R12 ;  /* 0x0000000c04007986 */ /* 0x000fe4000c101b04 */
[----:B------:R-:W-:-:S13]  /*0600*/  ISETP.GE.U32.AND P1, PT, R7, UR6, PT ;  /* 0x0000000607007c0c */ /* 0x000fda000bf26070 */
[----:B------:R-:W-:-:S04]  /*0610*/  @P1 IADD3 R7, PT, PT, R7, -UR6, RZ ;  /* 0x8000000607071c10 */ /* 0x000fc8000fffe0ff */
[----:B------:R-:W-:-:S13]  /*0620*/  ISETP.GE.U32.AND P1, PT, R7, UR6, PT ;  /* 0x0000000607007c0c */ /* 0x000fda000bf26070 */
[----:B------:R-:W-:-:S05]  /*0630*/  @P1 VIADD R7, R7, -UR6 ;  /* 0x8000000607071c36 */ /* 0x000fca0008000000 */
[----:B------:R-:W-:-:S05]  /*0640*/  SEL R7, R6, R7, !P0 ;  /* 0x0000000706077207 */ /* 0x000fca0004000000 */
[----:B------:R1:W-:Y:S04]  /*0650*/  STG.E desc[UR4][R2.64+0x8], R7 ;  /* 0x0000080702007986 */ /* 0x0003e8000c101904 */
[----:B------:R-:W2:Y:S04]  /*0660*/  LDG.E.64 R14, desc[UR4][R4.64] ;  /* 0x00000004040e7981 */ /* 0x000ea8000c1e1b00 */
[----:B------:R-:W0:Y:S04]  /*0670*/  LDG.E.64 R8, desc[UR4][R4.64+0x10] ;  /* 0x0000100404087981 */ /* 0x000e28000c1e1b00 */
[----:B------:R-:W3:Y:S01]  /*0680*/  LDG.E.64 R10, desc[UR4][R4.64+0x8] ;  /* 0x00000804040a7981 */ /* 0x000ee2000c1e1b00 */
[----:B--2---:R-:W-:Y:S01]  /*0690*/  SHF.R.U32.HI R16, RZ, 0x2, R15 ;  /* 0x00000002ff107819 */ /* 0x004fe2000001160f */
[----:B------:R-:W-:-:S03]  /*06a0*/  VIADD R14, R14, 0x587c5 ;  /* 0x000587c50e0e7836 */ /* 0x000fc60000000000 */
[----:B------:R-:W-:Y:S01]  /*06b0*/  LOP3.LUT R16, R16, R15, RZ, 0x3c, !PT ;  /* 0x0000000f10107212 */ /* 0x000fe200078e3cff */
[----:B0-----:R-:W-:Y:S01]  /*06c0*/  IMAD.MOV.U32 R20, RZ, RZ, R9 ;  /* 0x000000ffff147224 */ /* 0x001fe200078e0009 */
[----:B------:R-:W-:Y:S02]  /*06d0*/  SHF.L.U32 R15, R9, 0x4, RZ ;  /* 0x00000004090f7819 */ /* 0x000fe400000006ff */
[----:B------:R-:W-:Y:S01]  /*06e0*/  MOV R19, R8 ;  /* 0x0000000800137202 */ /* 0x000fe20000000f00 */
[----:B------:R-:W-:Y:S01]  /*06f0*/  IMAD.SHL.U32 R17, R16, 0x2, RZ ;  /* 0x0000000210117824 */ /* 0x000fe200078e00ff */
[----:B---3--:R-:W-:-:S04]  /*0700*/  MOV R18, R11 ;  /* 0x0000000b00127202 */ /* 0x008fc80000000f00 */
[----:B------:R-:W-:Y:S01]  /*0710*/  LOP3.LUT R16, R16, R17, R15, 0x96, !PT ;  /* 0x0000001110107212 */ /* 0x000fe200078e960f */
[----:B------:R-:W-:Y:S01]  /*0720*/  IMAD.MOV.U32 R15, RZ, RZ, R10 ;  /* 0x000000ffff0f7224 */ /* 0x000fe200078e000a */
[----:B------:R0:W-:Y:S02]  /*0730*/  STG.E.64 desc[UR4][R4.64+0x8], R18 ;  /* 0x0000081204007986 */ /* 0x0001e4000c101b04 */
[----:B------:R-:W-:Y:S02]  /*0740*/  LOP3.LUT R21, R16, R9, RZ, 0x3c, !PT ;  /* 0x0000000910157212 */ /* 0x000fe400078e3cff */
[----:B------:R-:W-:Y:S02]  /*0750*/  STG.E.64 desc[UR4][R4.64], R14 ;  /* 0x0000000e04007986 */ /* 0x000fe4000c101b04 */
[----:B-1----:R-:W-:Y:S02]  /*0760*/  IADD3 R7, PT, PT, R21, R14, RZ ;  /* 0x0000000e15077210 */ /* 0x002fe40007ffe0ff */
[----:B------:R1:W-:Y:S03]  /*0770*/  STG.E.64 desc[UR4][R4.64+0x10], R20 ;  /* 0x0000101404007986 */ /* 0x0003e6000c101b04 */
[----:B------:R-:W-:-:S04]  /*0780*/  IMAD.HI.U32 R12, R0, R7, RZ ;  /* 0x00000007000c7227 */ /* 0x000fc800078e00ff */
[----:B------:R-:W-:-:S04]  /*0790*/  IMAD.MOV R12, RZ, RZ, -R12 ;  /* 0x000000ffff0c7224 */ /* 0x000fc800078e0a0c */
[----:B------:R-:W-:-:S05]  /*07a0*/  IMAD R7, R12, UR6, R7 ;  /* 0x000000060c077c24 */ /* 0x000fca000f8e0207 */
[----:B------:R-:W-:-:S13]  /*07b0*/  ISETP.GE.U32.AND P1, PT, R7, UR6, PT ;  /* 0x0000000607007c0c */ /* 0x000fda000bf26070 */
[----:B------:R-:W-:-:S05]  /*07c0*/  @P1 VIADD R7, R7, -UR6 ;  /* 0x8000000607071c36 */ /* 0x000fca0008000000 */
[----:B------:R-:W-:-:S13]  /*07d0*/  ISETP.GE.U32.AND P1, PT, R7, UR6, PT ;  /* 0x0000000607007c0c */ /* 0x000fda000bf26070 */
[----:B------:R-:W-:-:S05]  /*07e0*/  @P1 VIADD R7, R7, -UR6 ;  /* 0x8000000607071c36 */ /* 0x000fca0008000000 */
[----:B------:R-:W-:-:S05]  /*07f0*/  SEL R7, R6, R7, !P0 ;  /* 0x0000000706077207 */ /* 0x000fca0004000000 */
[----:B------:R2:W-:Y:S04]  /*0800*/  STG.E desc[UR4][R2.64+0xc], R7 ;  /* 0x00000c0702007986 */ /* 0x0005e8000c101904 */
[----:B------:R-:W3:Y:S04]  /*0810*/  LDG.E.64 R12, desc[UR4][R4.64] ;  /* 0x00000004040c7981 */ /* 0x000ee8000c1e1b00 */
[----:B------:R-:W4:Y:S04]  /*0820*/  LDG.E.64 R8, desc[UR4][R4.64+0x10] ;  /* 0x0000100404087981 */ /* 0x000f28000c1e1b00 */
[----:B------:R-:W5:Y:S01]  /*0830*/  LDG.E.64 R10, desc[UR4][R4.64+0x8] ;  /* 0x00000804040a7981 */ /* 0x000f62000c1e1b00 */
[----:B---3--:R-:W-:Y:S01]  /*0840*/  SHF.R.U32.HI R16, RZ, 0x2, R13 ;  /* 0x00000002ff107819 */ /* 0x008fe2000001160d */
[----:B------:R-:W-:-:S03]  /*0850*/  VIADD R12, R12, 0x587c5 ;  /* 0x000587c50c0c7836 */ /* 0x000fc60000000000 */
[----:B------:R-:W-:Y:S01]  /*0860*/  LOP3.LUT R16, R16, R13, RZ, 0x3c, !PT ;  /* 0x0000000d10107212 */ /* 0x000fe200078e3cff */
[----:B----4-:R-:W-:Y:S02]  /*0870*/  IMAD.SHL.U32 R13, R9, 0x10, RZ ;  /* 0x00000010090d7824 */ /* 0x010fe400078e00ff */
[----:B0-----:R-:W-:Y:S01]  /*0880*/  IMAD.MOV.U32 R19, RZ, RZ, R8 ;  /* 0x000000ffff137224 */ /* 0x001fe200078e0008 */
[C---:B------:R-:W-:Y:S01]  /*0890*/  SHF.L.U32 R17, R16.reuse, 0x1, RZ ;  /* 0x0000000110117819 */ /* 0x040fe200000006ff */
[----:B-1----:R-:W-:Y:S02]  /*08a0*/  IMAD.MOV.U32 R20, RZ, RZ, R9 ;  /* 0x000000ffff147224 */ /* 0x002fe400078e0009 */
[----:B-----5:R-:W-:Y:S01]  /*08b0*/  IMAD.MOV.U32 R18, RZ, RZ, R11 ;  /* 0x000000ffff127224 */ /* 0x020fe200078e000b */
[----:B------:R-:W-:-:S04]  /*08c0*/  LOP3.LUT R16, R16, R17, R13, 0x96, !PT ;  /* 0x0000001110107212 */ /* 0x000fc800078e960d */
[----:B------:R-:W-:Y:S01]  /*08d0*/  LOP3.LUT R21, R16, R9, RZ, 0x3c, !PT ;  /* 0x0000000910157212 */ /* 0x000fe200078e3cff */
[----:B------:R-:W-:Y:S04]  /*08e0*/  STG.E.64 desc[UR4][R4.64+0x8], R18 ;  /* 0x0000081204007986 */ /* 0x000fe8000c101b04 */
[----:B--2---:R-:W-:Y:S01]  /*08f0*/  IMAD.IADD R7, R21, 0x1, R12 ;  /* 0x0000000115077824 */ /* 0x004fe200078e020c */
[----:B------:R0:W-:Y:S03]  /*0900*/  STG.E.64 desc[UR4][R4.64+0x10], R20 ;  /* 0x0000101404007986 */ /* 0x0001e6000c101b04 */
[----:B------:R-:W-:-:S05]  /*0910*/  IMAD.HI.U32 R13, R0, R7, RZ ;  /* 0x00000007000d7227 */ /* 0x000fca00078e00ff */
[----:B------:R-:W-:Y:S02]  /*0920*/  IADD3 R14, PT, PT, -R13, RZ, RZ ;  /* 0x000000ff0d0e7210 */ /* 0x000fe40007ffe1ff */
[----:B------:R-:W-:-:S03]  /*0930*/  MOV R13, R10 ;  /* 0x0000000a000d7202 */ /* 0x000fc60000000f00 */
[----:B------:R-:W-:Y:S02]  /*0940*/  IMAD R7, R14, UR6, R7 ;  /* 0x000000060e077c24 */ /* 0x000fe4000f8e0207 */
[----:B------:R-:W-:Y:S03]  /*0950*/  STG.E.64 desc[UR4][R4.64], R12 ;  /* 0x0000000c04007986 */ /* 0x000fe6000c101b04 */
        /* <DEDUP_REMOVED lines=17> */
[----:B------:R-:W-:Y:S01]  /*0a70*/  LOP3.LUT R16, R16, R17, R15, 0x96, !PT ;  /* 0x0000001110107212 */ /* 0x000fe200078e960f */
[----:B------:R-:W-:Y:S01]  /*0a80*/  IMAD.MOV.U32 R15, RZ, RZ, R10 ;  /* 0x000000ffff0f7224 */ /* 0x000fe200078e000a */
[----:B------:R-:W-:Y:S02]  /*0a90*/  STG.E.64 desc[UR4][R4.64+0x8], R18 ;  /* 0x0000081204007986 */ /* 0x000fe4000c101b04 */
[----:B------:R-:W-:Y:S02]  /*0aa0*/  LOP3.LUT R21, R16, R9, RZ, 0x3c, !PT ;  /* 0x0000000910157212 */ /* 0x000fe400078e3cff */
[----:B------:R0:W-:Y:S03]  /*0ab0*/  STG.E.64 desc[UR4][R4.64], R14 ;  /* 0x0000000e04007986 */ /* 0x0001e6000c101b04 */
[----:B-1----:R-:W-:Y:S01]  /*0ac0*/  IMAD.IADD R7, R21, 0x1, R14 ;  /* 0x0000000115077824 */ /* 0x002fe200078e020e */
[----:B------:R-:W-:Y:S03]  /*0ad0*/  STG.E.64 desc[UR4][R4.64+0x10], R20 ;  /* 0x0000101404007986 */ /* 0x000fe6000c101b04 */
[----:B------:R-:W-:-:S04]  /*0ae0*/  IMAD.HI.U32 R12, R0, R7, RZ ;  /* 0x00000007000c7227 */ /* 0x000fc800078e00ff */
[----:B------:R-:W-:-:S04]  /*0af0*/  IMAD.MOV R12, RZ, RZ, -R12 ;  /* 0x000000ffff0c7224 */ /* 0x000fc800078e0a0c */
[----:B------:R-:W-:-:S05]  /*0b00*/  IMAD R7, R12, UR6, R7 ;  /* 0x000000060c077c24 */ /* 0x000fca000f8e0207 */
[----:B------:R-:W-:-:S13]  /*0b10*/  ISETP.GE.U32.AND P1, PT, R7, UR6, PT ;  /* 0x0000000607007c0c */ /* 0x000fda000bf26070 */
[----:B------:R-:W-:-:S04]  /*0b20*/  @P1 IADD3 R7, PT, PT, R7, -UR6, RZ ;  /* 0x8000000607071c10 */ /* 0x000fc8000fffe0ff */
[----:B------:R-:W-:-:S13]  /*0b30*/  ISETP.GE.U32.AND P1, PT, R7, UR6, PT ;  /* 0x0000000607007c0c */ /* 0x000fda000bf26070 */
[----:B------:R-:W-:-:S05]  /*0b40*/  @P1 VIADD R7, R7, -UR6 ;  /* 0x8000000607071c36 */ /* 0x000fca0008000000 */
[----:B------:R-:W-:-:S05]  /*0b50*/  SEL R7, R6, R7, !P0 ;  /* 0x0000000706077207 */ /* 0x000fca0004000000 */
[----:B------:R1:W-:Y:S04]  /*0b60*/  STG.E desc[UR4][R2.64+0x14], R7 ;  /* 0x0000140702007986 */ /* 0x0003e8000c101904 */
[----:B------:R-:W2:Y:S04]  /*0b70*/  LDG.E.64 R12, desc[UR4][R4.64] ;  /* 0x00000004040c7981 */ /* 0x000ea8000c1e1b00 */
[----:B------:R-:W3:Y:S04]  /*0b80*/  LDG.E.64 R8, desc[UR4][R4.64+0x10] ;  /* 0x0000100404087981 */ /* 0x000ee8000c1e1b00 */
[----:B------:R-:W4:Y:S01]  /*0b90*/  LDG.E.64 R10, desc[UR4][R4.64+0x8] ;  /* 0x00000804040a7981 */ /* 0x000f22000c1e1b00 */
[----:B--2---:R-:W-:Y:S01]  /*0ba0*/  SHF.R.U32.HI R16, RZ, 0x2, R13 ;  /* 0x00000002ff107819 */ /* 0x004fe2000001160d */
[----:B------:R-:W-:-:S03]  /*0bb0*/  VIADD R12, R12, 0x587c5 ;  /* 0x000587c50c0c7836 */ /* 0x000fc60000000000 */
[----:B------:R-:W-:Y:S02]  /*0bc0*/  LOP3.LUT R16, R16, R13, RZ, 0x3c, !PT ;  /* 0x0000000d10107212 */ /* 0x000fe400078e3cff */
[----:B---3--:R-:W-:Y:S02]  /*0bd0*/  SHF.L.U32 R13, R9, 0x4, RZ ;  /* 0x00000004090d7819 */ /* 0x008fe400000006ff */
[----:B0-----:R-:W-:Y:S01]  /*0be0*/  MOV R15, R8 ;  /* 0x00000008000f7202 */ /* 0x001fe20000000f00 */
[----:B------:R-:W-:Y:S01]  /*0bf0*/  IMAD.SHL.U32 R17, R16, 0x2, RZ ;  /* 0x0000000210117824 */ /* 0x000fe200078e00ff */
[----:B----4-:R-:W-:-:S04]  /*0c00*/  MOV R14, R11 ;  /* 0x0000000b000e7202 */ /* 0x010fc80000000f00 */
[----:B------:R-:W-:Y:S01]  /*0c10*/  LOP3.LUT R16, R16, R17, R13, 0x96, !PT ;  /* 0x0000001110107212 */ /* 0x000fe200078e960d */
[----:B------:R-:W-:Y:S01]  /*0c20*/  IMAD.MOV.U32 R13, RZ, RZ, R10 ;  /* 0x000000ffff0d7224 */ /* 0x000fe200078e000a */
[----:B------:R-:W-:Y:S02]  /*0c30*/  STG.E.64 desc[UR4][R4.64+0x8], R14 ;  /* 0x0000080e04007986 */ /* 0x000fe4000c101b04 */
[----:B------:R-:W-:Y:S01]  /*0c40*/  LOP3.LUT R17, R16, R9, RZ, 0x3c, !PT ;  /* 0x0000000910117212 */ /* 0x000fe200078e3cff */
[----:B------:R-:W-:Y:S01]  /*0c50*/  IMAD.MOV.U32 R16, RZ, RZ, R9 ;  /* 0x000000ffff107224 */ /* 0x000fe200078e0009 */
[----:B------:R-:W-:Y:S02]  /*0c60*/  STG.E.64 desc[UR4][R4.64], R12 ;  /* 0x0000000c04007986 */ /* 0x000fe4000c101b04 */
[----:B-1----:R-:W-:Y:S02]  /*0c70*/  IADD3 R7, PT, PT, R17, R12, RZ ;  /* 0x0000000c11077210 */ /* 0x002fe40007ffe0ff */
[----:B------:R-:W-:Y:S03]  /*0c80*/  STG.E.64 desc[UR4][R4.64+0x10], R16 ;  /* 0x0000101004007986 */ /* 0x000fe6000c101b04 */
        /* <DEDUP_REMOVED lines=8> */
[----:B------:R-:W-:Y:S01]  /*0d10*/  STG.E desc[UR4][R2.64+0x18], R7 ;  /* 0x0000180702007986 */ /* 0x000fe2000c101904 */
[----:B------:R-:W-:Y:S05]  /*0d20*/  EXIT ;  /* 0x000000000000794d */ /* 0x000fea0003800000 */
.L_x_1860:
        /* <DEDUP_REMOVED lines=13> */
.L_x_1971:


//--------------------- .text._Z4initjP17curandStateXORWOW --------------------------
	.section	.text._Z4initjP17curandStateXORWOW,"ax",@progbits
	.align	128
        .global         _Z4initjP17curandStateXORWOW
        .type           _Z4initjP17curandStateXORWOW,@function
        .size           _Z4initjP17curandStateXORWOW,(.L_x_1972 - _Z4initjP17curandStateXORWOW)
        .other          _Z4initjP17curandStateXORWOW,@"STO_CUDA_ENTRY STV_DEFAULT"
_Z4initjP17curandStateXORWOW:
.text._Z4initjP17curandStateXORWOW:
[----:B------:R-:W-:Y:S01]  /*0000*/  LDC R1, c[0x0][0x37c] ;  /* 0x0000df00ff017b82 */ /* 0x000fe20000000800 */
[----:B------:R-:W0:Y:S07]  /*0010*/  S2R R13, SR_TID.X ;  /* 0x00000000000d7919 */ /* 0x000e2e0000002100 */
[----:B------:R-:W1:Y:S01]  /*0020*/  LDC R0, c[0x0][0x380] ;  /* 0x0000e000ff007b82 */ /* 0x000e620000000800 */
[----:B------:R-:W0:Y:S01]  /*0030*/  LDCU UR6, c[0x0][0x360] ;  /* 0x00006c00ff0677ac */ /* 0x000e220008000800 */
[----:B------:R-:W-:Y:S01]  /*0040*/  IMAD.MOV.U32 R5, RZ, RZ, -0x75bd8fc ;  /* 0xf8a42704ff057424 */ /* 0x000fe200078e00ff */
[----:B------:R-:W0:Y:S01]  /*0050*/  S2R R2, SR_CTAID.X ;  /* 0x0000000000027919 */ /* 0x000e220000002500 */
[----:B------:R-:W-:Y:S01]  /*0060*/  IMAD.MOV.U32 R8, RZ, RZ, -0x23270784 ;  /* 0xdcd8f87cff087424 */ /* 0x000fe200078e00ff */
[----:B------:R-:W2:Y:S01]  /*0070*/  LDCU.64 UR4, c[0x0][0x358] ;  /* 0x00006b00ff0477ac */ /* 0x000ea20008000a00 */
[----:B------:R-:W-:Y:S02]  /*0080*/  BSSY.RECONVERGENT B0, `(.L_x_1861) ;  /* 0x00000df000007945 */ /* 0x000fe40003800200 */
[----:B------:R-:W3:Y:S01]  /*0090*/  LDC.64 R6, c[0x0][0x388] ;  /* 0x0000e200ff067b82 */ /* 0x000ee20000000a00 */
[----:B-1----:R-:W-:-:S05]  /*00a0*/  LOP3.LUT R0, R0, 0xaad26b49, RZ, 0x3c, !PT ;  /* 0xaad26b4900007812 */ /* 0x002fca00078e3cff */
[----:B------:R-:W-:-:S04]  /*00b0*/  IMAD R0, R0, 0x4182bed5, RZ ;  /* 0x4182bed500007824 */ /* 0x000fc800078e02ff */
[C---:B------:R-:W-:Y:S01]  /*00c0*/  VIADD R3, R0.reuse, 0x75bcd15 ;  /* 0x075bcd1500037836 */ /* 0x040fe20000000000 */
[----:B------:R-:W-:Y:S01]  /*00d0*/  LOP3.LUT R4, R0, 0x159a55e5, RZ, 0x3c, !PT ;  /* 0x159a55e500047812 */ /* 0x000fe200078e3cff */
[----:B0-----:R-:W-:Y:S02]  /*00e0*/  IMAD R13, R2, UR6, R13 ;  /* 0x00000006020d7c24 */ /* 0x001fe4000f8e020d */
[----:B------:R-:W-:Y:S02]  /*00f0*/  VIADD R2, R0, 0xd9f6dc18 ;  /* 0xd9f6dc1800027836 */ /* 0x000fe40000000000 */
[C---:B---3--:R-:W-:Y:S01]  /*0100*/  IMAD.WIDE R6, R13.reuse, 0x30, R6 ;  /* 0x000000300d067825 */ /* 0x048fe200078e0206 */
[----:B------:R-:W-:-:S03]  /*0110*/  ISETP.NE.AND P0, PT, R13, RZ, PT ;  /* 0x000000ff0d00720c */ /* 0x000fc60003f05270 */
[----:B------:R-:W-:Y:S01]  /*0120*/  VIADD R9, R0, 0x583f19 ;  /* 0x00583f1900097836 */ /* 0x000fe20000000000 */
[----:B--2---:R0:W-:Y:S04]  /*0130*/  STG.E.64 desc[UR4][R6.64], R2 ;  /* 0x0000000206007986 */ /* 0x0041e8000c101b04 */
[----:B------:R0:W-:Y:S04]  /*0140*/  STG.E.64 desc[UR4][R6.64+0x8], R4 ;  /* 0x0000080406007986 */ /* 0x0001e8000c101b04 */
[----:B------:R0:W-:Y:S01]  /*0150*/  STG.E.64 desc[UR4][R6.64+0x10], R8 ;  /* 0x0000100806007986 */ /* 0x0001e2000c101b04 */
[----:B------:R-:W-:Y:S05]  /*0160*/  @!P0 BRA `(.L_x_1862) ;  /* 0x0000000c00408947 */ /* 0x000fea0003800000 */
[----:B------:R-:W-:Y:S01]  /*0170*/  SHF.R.S32.HI R0, RZ, 0x1f, R13 ;  /* 0x0000001fff007819 */ /* 0x000fe2000001140d */
[----:B------:R-:W-:-:S07]  /*0180*/  IMAD.MOV.U32 R12, RZ, RZ, RZ ;  /* 0x000000ffff0c7224 */ /* 0x000fce00078e00ff */
.L_x_1868:
[----:B0-----:R-:W-:Y:S01]  /*0190*/  LOP3.LUT R2, R13, 0x3, RZ, 0xc0, !PT ;  /* 0x000000030d027812 */ /* 0x001fe200078ec0ff */
[----:B------:R-:W-:Y:S03]  /*01a0*/  BSSY.RECONVERGENT B1, `(.L_x_1863) ;  /* 0x00000c6000017945 */ /* 0x000fe60003800200 */
[----:B------:R-:W-:-:S04]  /*01b0*/  ISETP.NE.U32.AND P0, PT, R2, RZ, PT ;  /* 0x000000ff0200720c */ /* 0x000fc80003f05070 */
[----:B------:R-:W-:-:S13]  /*01c0*/  ISETP.NE.AND.EX P0, PT, RZ, RZ, PT, P0 ;  /* 0x000000ffff00720c */ /* 0x000fda0003f05300 */
[----:B------:R-:W-:Y:S05]  /*01d0*/  @!P0 BRA `(.L_x_1864) ;  /* 0x0000000c00088947 */ /* 0x000fea0003800000 */
[----:B------:R-:W0:Y:S01]  /*01e0*/  LDC.64 R8, c[0x4][RZ] ;  /* 0x01000000ff087b82 */ /* 0x000e220000000a00 */
[----:B------:R-:W-:Y:S02]  /*01f0*/  IMAD.MOV.U32 R14, RZ, RZ, RZ ;  /* 0x000000ffff0e7224 */ /* 0x000fe400078e00ff */
[----:B0-----:R-:W-:-:S07]  /*0200*/  IMAD.WIDE.U32 R8, R12, 0xc80, R8 ;  /* 0x00000c800c087825 */ /* 0x001fce00078e0008 */
.L_x_1867:
[----:B0-----:R-:W-:Y:S01]  /*0210*/  IMAD.MOV.U32 R15, RZ, RZ, RZ ;  /* 0x000000ffff0f7224 */ /* 0x001fe200078e00ff */
[----:B------:R-:W-:Y:S01]  /*0220*/  CS2R R2, SRZ ;  /* 0x0000000000027805 */ /* 0x000fe2000001ff00 */
[----:B------:R-:W-:Y:S01]  /*0230*/  IMAD.MOV.U32 R17, RZ, RZ, RZ ;  /* 0x000000ffff117224 */ /* 0x000fe200078e00ff */
[----:B------:R-:W-:-:S07]  /*0240*/  CS2R R4, SRZ ;  /* 0x0000000000047805 */ /* 0x000fce000001ff00 */
.L_x_1866:
[----:B------:R-:W-:-:S05]  /*0250*/  IMAD.WIDE.U32 R10, R17, 0x4, R6 ;  /* 0x00000004110a7825 */ /* 0x000fca00078e0006 */
[----:B------:R0:W5:Y:S01]  /*0260*/  LDG.E R16, desc[UR4][R10.64+0x4] ;  /* 0x000004040a107981 */ /* 0x000162000c1e1900 */
[----:B------:R-:W-:-:S07]  /*0270*/  IMAD.MOV.U32 R19, RZ, RZ, RZ ;  /* 0x000000ffff137224 */ /* 0x000fce00078e00ff */
.L_x_1865:
[----:B-----5:R-:W-:Y:S01]  /*0280*/  SHF.R.U32.HI R24, RZ, R19, R16 ;  /* 0x00000013ff187219 */ /* 0x020fe20000011610 */
[----:B0-----:R-:W-:-:S03]  /*0290*/  IMAD.SHL.U32 R10, R17, 0x20, RZ ;  /* 0x00000020110a7824 */ /* 0x001fc600078e00ff */
[----:B------:R-:W-:Y:S01]  /*02a0*/  LOP3.LUT R11, R24, 0x1, RZ, 0xc0, !PT ;  /* 0x00000001180b7812 */ /* 0x000fe200078ec0ff */
[----:B------:R-:W-:-:S03]  /*02b0*/  IMAD.IADD R10, R10, 0x1, R19 ;  /* 0x000000010a0a7824 */ /* 0x000fc600078e0213 */
[----:B------:R-:W-:Y:S01]  /*02c0*/  ISETP.NE.U32.AND P0, PT, R11, 0x1, PT ;  /* 0x000000010b00780c */ /* 0x000fe20003f05070 */
[----:B------:R-:W-:-:S03]  /*02d0*/  IMAD R11, R10, 0x5, RZ ;  /* 0x000000050a0b7824 */ /* 0x000fc600078e02ff */
[----:B------:R-:W-:Y:S01]  /*02e0*/  R2P PR, R24, 0x7e ;  /* 0x0000007e18007804 */ /* 0x000fe20000000000 */
[----:B------:R-:W-:-:S08]  /*02f0*/  IMAD.WIDE.U32 R10, R11, 0x4, R8 ;  /* 0x000000040b0a7825 */ /* 0x000fd000078e0008 */
[----:B------:R-:W2:Y:S04]  /*0300*/  @!P0 LDG.E R18, desc[UR4][R10.64] ;  /* 0x000000040a128981 */ /* 0x000ea8000c1e1900 */
[----:B------:R-:W3:Y:S04]  /*0310*/  @!P0 LDG.E R20, desc[UR4][R10.64+0x10] ;  /* 0x000010040a148981 */ /* 0x000ee8000c1e1900 */
[----:B------:R-:W4:Y:S04]  /*0320*/  @P1 LDG.E R22, desc[UR4][R10.64+0x14] ;  /* 0x000014040a161981 */ /* 0x000f28000c1e1900 */
[----:B------:R-:W4:Y:S04]  /*0330*/  @P2 LDG.E R26, desc[UR4][R10.64+0x28] ;  /* 0x000028040a1a2981 */ /* 0x000f28000c1e1900 */
[----:B------:R-:W4:Y:S04]  /*0340*/  @!P0 LDG.E R21, desc[UR4][R10.64+0x4] ;  /* 0x000004040a158981 */ /* 0x000f28000c1e1900 */
[----:B------:R-:W4:Y:S04]  /*0350*/  @!P0 LDG.E R23, desc[UR4][R10.64+0xc] ;  /* 0x00000c040a178981 */ /* 0x000f28000c1e1900 */
[----:B------:R-:W4:Y:S04]  /*0360*/  @P1 LDG.E R25, desc[UR4][R10.64+0x18] ;  /* 0x000018040a191981 */ /* 0x000f28000c1e1900 */
[----:B------:R-:W4:Y:S04]  /*0370*/  @P3 LDG.E R28, desc[UR4][R10.64+0x3c] ;  /* 0x00003c040a1c3981 */ /* 0x000f28000c1e1900 */
[----:B------:R-:W4:Y:S01]  /*0380*/  @P6 LDG.E R27, desc[UR4][R10.64+0x7c] ;  /* 0x00007c040a1b6981 */ /* 0x000f22000c1e1900 */
[----:B--2---:R-:W-:-:S03]  /*0390*/  @!P0 LOP3.LUT R15, R15, R18, RZ, 0x3c, !PT ;  /* 0x000000120f0f8212 */ /* 0x004fc600078e3cff */
[----:B------:R-:W2:Y:S01]  /*03a0*/  @!P0 LDG.E R18, desc[UR4][R10.64+0x8] ;  /* 0x000008040a128981 */ /* 0x000ea2000c1e1900 */
[----:B---3--:R-:W-:-:S03]  /*03b0*/  @!P0 LOP3.LUT R3, R3, R20, RZ, 0x3c, !PT ;  /* 0x0000001403038212 */ /* 0x008fc600078e3cff */
[----:B------:R-:W3:Y:S01]  /*03c0*/  @P1 LDG.E R20, desc[UR4][R10.64+0x24] ;  /* 0x000024040a141981 */ /* 0x000ee2000c1e1900 */
[----:B----4-:R-:W-:-:S03]  /*03d0*/  @P1 LOP3.LUT R15, R15, R22, RZ, 0x3c, !PT ;  /* 0x000000160f0f1212 */ /* 0x010fc600078e3cff */
[----:B------:R-:W4:Y:S01]  /*03e0*/  @P2 LDG.E R22, desc[UR4][R10.64+0x38] ;  /* 0x000038040a162981 */ /* 0x000f22000c1e1900 */
[----:B------:R-:W-:-:S03]  /*03f0*/  @P2 LOP3.LUT R15, R15, R26, RZ, 0x3c, !PT ;  /* 0x0000001a0f0f2212 */ /* 0x000fc600078e3cff */
[----:B------:R-:W4:Y:S01]  /*0400*/  @P4 LDG.E R26, desc[UR4][R10.64+0x50] ;  /* 0x000050040a1a4981 */ /* 0x000f22000c1e1900 */
[----:B------:R-:W-:-:S03]  /*0410*/  @!P0 LOP3.LUT R4, R4, R21, RZ, 0x3c, !PT ;  /* 0x0000001504048212 */ /* 0x000fc600078e3cff */
[----:B------:R-:W4:Y:S01]  /*0420*/  @P1 LDG.E R21, desc[UR4][R10.64+0x20] ;  /* 0x000020040a151981 */ /* 0x000f22000c1e1900 */
[----:B------:R-:W-:-:S03]  /*0430*/  @!P0 LOP3.LUT R2, R2, R23, RZ, 0x3c, !PT ;  /* 0x0000001702028212 */ /* 0x000fc600078e3cff */
[----:B------:R-:W4:Y:S01]  /*0440*/  @P2 LDG.E R23, desc[UR4][R10.64+0x2c] ;  /* 0x00002c040a172981 */ /* 0x000f22000c1e1900 */
[----:B------:R-:W-:-:S03]  /*0450*/  @P1 LOP3.LUT R4, R4, R25, RZ, 0x3c, !PT ;  /* 0x0000001904041212 */ /* 0x000fc600078e3cff */
[----:B------:R-:W4:Y:S01]  /*0460*/  @P2 LDG.E R25, desc[UR4][R10.64+0x34] ;  /* 0x000034040a192981 */ /* 0x000f22000c1e1900 */
[----:B--2---:R-:W-:-:S03]  /*0470*/  @!P0 LOP3.LUT R5, R5, R18, RZ, 0x3c, !PT ;  /* 0x0000001205058212 */ /* 0x004fc600078e3cff */
[----:B------:R-:W2:Y:S01]  /*0480*/  @P1 LDG.E R18, desc[UR4][R10.64+0x1c] ;  /* 0x00001c040a121981 */ /* 0x000ea2000c1e1900 */
[----:B---3--:R-:W-:-:S03]  /*0490*/  @P1 LOP3.LUT R3, R3, R20, RZ, 0x3c, !PT ;  /* 0x0000001403031212 */ /* 0x008fc600078e3cff */
[----:B------:R-:W3:Y:S01]  /*04a0*/  @P2 LDG.E R20, desc[UR4][R10.64+0x30] ;  /* 0x000030040a142981 */ /* 0x000ee2000c1e1900 */
[----:B----4-:R-:W-:-:S03]  /*04b0*/  @P2 LOP3.LUT R3, R3, R22, RZ, 0x3c, !PT ;  /* 0x0000001603032212 */ /* 0x010fc600078e3cff */
[----:B------:R-:W4:Y:S01]  /*04c0*/  @P3 LDG.E R22, desc[UR4][R10.64+0x4c] ;  /* 0x00004c040a163981 */ /* 0x000f22000c1e1900 */
[----:B------:R-:W-:-:S04]  /*04d0*/  @P3 LOP3.LUT R15, R15, R28, RZ, 0x3c, !PT ;  /* 0x0000001c0f0f3212 */ /* 0x000fc800078e3cff */
[----:B------:R-:W-:Y:S02]  /*04e0*/  @P4 LOP3.LUT R15, R15, R26, RZ, 0x3c, !PT ;  /* 0x0000001a0f0f4212 */ /* 0x000fe400078e3cff */
[----:B------:R-:W-:Y:S01]  /*04f0*/  @P1 LOP3.LUT R2, R2, R21, RZ, 0x3c, !PT ;  /* 0x0000001502021212 */ /* 0x000fe200078e3cff */
[----:B------:R-:W4:Y:S04]  /*0500*/  @P5 LDG.E R26, desc[UR4][R10.64+0x64] ;  /* 0x000064040a1a5981 */ /* 0x000f28000c1e1900 */
[----:B------:R-:W4:Y:S01]  /*0510*/  @P3 LDG.E R21, desc[UR4][R10.64+0x40] ;  /* 0x000040040a153981 */ /* 0x000f22000c1e1900 */
[----:B------:R-:W-:Y:S02]  /*0520*/  @P2 LOP3.LUT R4, R4, R23, RZ, 0x3c, !PT ;  /* 0x0000001704042212 */ /* 0x000fe400078e3cff */
[----:B------:R-:W-:Y:S01]  /*0530*/  @P2 LOP3.LUT R2, R2, R25, RZ, 0x3c, !PT ;  /* 0x0000001902022212 */ /* 0x000fe200078e3cff */
[----:B------:R-:W4:Y:S04]  /*0540*/  @P3 LDG.E R23, desc[UR4][R10.64+0x48] ;  /* 0x000048040a173981 */ /* 0x000f28000c1e1900 */
[----:B------:R-:W4:Y:S01]  /*0550*/  @P4 LDG.E R25, desc[UR4][R10.64+0x54] ;  /* 0x000054040a194981 */ /* 0x000f22000c1e1900 */
[----:B--2---:R-:W-:-:S03]  /*0560*/  @P1 LOP3.LUT R5, R5, R18, RZ, 0x3c, !PT ;  /* 0x0000001205051212 */ /* 0x004fc600078e3cff */
[----:B------:R-:W2:Y:S01]  /*0570*/  @P3 LDG.E R18, desc[UR4][R10.64+0x44] ;  /* 0x000044040a123981 */ /* 0x000ea2000c1e1900 */
[----:B---3--:R-:W-:-:S03]  /*0580*/  @P2 LOP3.LUT R5, R5, R20, RZ, 0x3c, !PT ;  /* 0x0000001405052212 */ /* 0x008fc600078e3cff */
[----:B------:R-:W3:Y:S01]  /*0590*/  @P4 LDG.E R20, desc[UR4][R10.64+0x58] ;  /* 0x000058040a144981 */ /* 0x000ee2000c1e1900 */
[----:B----4-:R-:W-:-:S03]  /*05a0*/  @P3 LOP3.LUT R3, R3, R22, RZ, 0x3c, !PT ;  /* 0x0000001603033212 */ /* 0x010fc600078e3cff */
[----:B------:R-:W4:Y:S01]  /*05b0*/  @P4 LDG.E R22, desc[UR4][R10.64+0x60] ;  /* 0x000060040a164981 */ /* 0x000f22000c1e1900 */
[----:B------:R-:W-:Y:S02]  /*05c0*/  LOP3.LUT P0, RZ, R24, 0x80, RZ, 0xc0, !PT ;  /* 0x0000008018ff7812 */ /* 0x000fe4000780c0ff */
[----:B------:R-:W-:Y:S02]  /*05d0*/  @P5 LOP3.LUT R15, R15, R26, RZ, 0x3c, !PT ;  /* 0x0000001a0f0f5212 */ /* 0x000fe400078e3cff */
[----:B------:R-:W4:Y:S01]  /*05e0*/  @P6 LDG.E R26, desc[UR4][R10.64+0x78] ;  /* 0x000078040a1a6981 */ /* 0x000f22000c1e1900 */
[----:B------:R-:W-:-:S03]  /*05f0*/  @P3 LOP3.LUT R4, R4, R21, RZ, 0x3c, !PT ;  /* 0x0000001504043212 */ /* 0x000fc600078e3cff */
[----:B------:R-:W4:Y:S01]  /*0600*/  @P4 LDG.E R21, desc[UR4][R10.64+0x5c] ;  /* 0x00005c040a154981 */ /* 0x000f22000c1e1900 */
[----:B------:R-:W-:-:S03]  /*0610*/  @P3 LOP3.LUT R2, R2, R23, RZ, 0x3c, !PT ;  /* 0x0000001702023212 */ /* 0x000fc600078e3cff */
[----:B------:R-:W4:Y:S01]  /*0620*/  @P5 LDG.E R23, desc[UR4][R10.64+0x68] ;  /* 0x000068040a175981 */ /* 0x000f22000c1e1900 */
[----:B------:R-:W-:-:S03]  /*0630*/  @P4 LOP3.LUT R4, R4, R25, RZ, 0x3c, !PT ;  /* 0x0000001904044212 */ /* 0x000fc600078e3cff */
[----:B------:R-:W4:Y:S01]  /*0640*/  @P5 LDG.E R25, desc[UR4][R10.64+0x70] ;  /* 0x000070040a195981 */ /* 0x000f22000c1e1900 */
[----:B--2---:R-:W-:-:S03]  /*0650*/  @P3 LOP3.LUT R5, R5, R18, RZ, 0x3c, !PT ;  /* 0x0000001205053212 */ /* 0x004fc600078e3cff */
[----:B------:R-:W2:Y:S01]  /*0660*/  @P5 LDG.E R18, desc[UR4][R10.64+0x6c] ;  /* 0x00006c040a125981 */ /* 0x000ea2000c1e1900 */
[----:B---3--:R-:W-:-:S03]  /*0670*/  @P4 LOP3.LUT R5, R5, R20, RZ, 0x3c, !PT ;  /* 0x0000001405054212 */ /* 0x008fc600078e3cff */
[----:B------:R-:W3:Y:S01]  /*0680*/  @P5 LDG.E R20, desc[UR4][R10.64+0x74] ;  /* 0x000074040a145981 */ /* 0x000ee2000c1e1900 */
[----:B----4-:R-:W-:-:S03]  /*0690*/  @P4 LOP3.LUT R3, R3, R22, RZ, 0x3c, !PT ;  /* 0x0000001603034212 */ /* 0x010fc600078e3cff */
[----:B------:R-:W4:Y:S01]  /*06a0*/  @P0 LDG.E R22, desc[UR4][R10.64+0x8c] ;  /* 0x00008c040a160981 */ /* 0x000f22000c1e1900 */
[----:B------:R-:W-:-:S03]  /*06b0*/  @P6 LOP3.LUT R15, R15, R26, RZ, 0x3c, !PT ;  /* 0x0000001a0f0f6212 */ /* 0x000fc600078e3cff */
        /* <DEDUP_REMOVED lines=13> */
[----:B------:R-:W-:Y:S02]  /*0790*/  @P6 LOP3.LUT R4, R4, R27, RZ, 0x3c, !PT ;  /* 0x0000001b04046212 */ /* 0x000fe400078e3cff */
[----:B------:R-:W-:Y:S02]  /*07a0*/  @P6 LOP3.LUT R2, R2, R21, RZ, 0x3c, !PT ;  /* 0x0000001502026212 */ /* 0x000fe400078e3cff */
[----:B------:R-:W-:Y:S02]  /*07b0*/  @P0 LOP3.LUT R4, R4, R23, RZ, 0x3c, !PT ;  /* 0x0000001704040212 */ /* 0x000fe400078e3cff */
[----:B------:R-:W-:Y:S02]  /*07c0*/  @P0 LOP3.LUT R2, R2, R25, RZ, 0x3c, !PT ;  /* 0x0000001902020212 */ /* 0x000fe400078e3cff */
[----:B--2---:R-:W-:Y:S02]  /*07d0*/  @P6 LOP3.LUT R5, R5, R18, RZ, 0x3c, !PT ;  /* 0x0000001205056212 */ /* 0x004fe400078e3cff */
[----:B---3--:R-:W-:-:S02]  /*07e0*/  @P6 LOP3.LUT R3, R3, R20, RZ, 0x3c, !PT ;  /* 0x0000001403036212 */ /* 0x008fc400078e3cff */
[----:B----4-:R-:W-:Y:S02]  /*07f0*/  @P0 LOP3.LUT R5, R5, R22, RZ, 0x3c, !PT ;  /* 0x0000001605050212 */ /* 0x010fe400078e3cff */
[----:B------:R-:W-:Y:S02]  /*0800*/  @P0 LOP3.LUT R3, R3, R26, RZ, 0x3c, !PT ;  /* 0x0000001a03030212 */ /* 0x000fe400078e3cff */
[----:B------:R-:W-:-:S13]  /*0810*/  R2P PR, R24.B1, 0x7f ;  /* 0x0000007f18007804 */ /* 0x000fda0000001000 */
[----:B------:R-:W2:Y:S04]  /*0820*/  @P0 LDG.E R18, desc[UR4][R10.64+0xa0] ;  /* 0x0000a0040a120981 */ /* 0x000ea8000c1e1900 */
[----:B------:R-:W3:Y:S04]  /*0830*/  @P1 LDG.E R22, desc[UR4][R10.64+0xb4] ;  /* 0x0000b4040a161981 */ /* 0x000ee8000c1e1900 */
[----:B------:R-:W4:Y:S04]  /*0840*/  @P2 LDG.E R26, desc[UR4][R10.64+0xc8] ;  /* 0x0000c8040a1a2981 */ /* 0x000f28000c1e1900 */
[----:B------:R-:W4:Y:S04]  /*0850*/  @P3 LDG.E R28, desc[UR4][R10.64+0xdc] ;  /* 0x0000dc040a1c3981 */ /* 0x000f28000c1e1900 */
[----:B------:R-:W4:Y:S04]  /*0860*/  @P0 LDG.E R23, desc[UR4][R10.64+0xa4] ;  /* 0x0000a4040a170981 */ /* 0x000f28000c1e1900 */
[----:B------:R-:W4:Y:S04]  /*0870*/  @P0 LDG.E R20, desc[UR4][R10.64+0xa8] ;  /* 0x0000a8040a140981 */ /* 0x000f28000c1e1900 */
[----:B------:R-:W4:Y:S04]  /*0880*/  @P4 LDG.E R25, desc[UR4][R10.64+0xf0] ;  /* 0x0000f0040a194981 */ /* 0x000f28000c1e1900 */
        /* <DEDUP_REMOVED lines=21> */
[----:B------:R-:W-:Y:S02]  /*09e0*/  LOP3.LUT P0, RZ, R24, 0x8000, RZ, 0xc0, !PT ;  /* 0x0000800018ff7812 */ /* 0x000fe4000780c0ff */
[----:B----4-:R-:W-:Y:S01]  /*09f0*/  @P5 LOP3.LUT R15, R15, R26, RZ, 0x3c, !PT ;  /* 0x0000001a0f0f5212 */ /* 0x010fe200078e3cff */
[----:B------:R-:W4:Y:S04]  /*0a00*/  @P3 LDG.E R24, desc[UR4][R10.64+0xe4] ;  /* 0x0000e4040a183981 */ /* 0x000f28000c1e1900 */
[----:B------:R-:W2:Y:S01]  /*0a10*/  @P6 LDG.E R26, desc[UR4][R10.64+0x118] ;  /* 0x000118040a1a6981 */ /* 0x000ea2000c1e1900 */
        /* <DEDUP_REMOVED lines=8> */
[----:B---3--:R-:W-:-:S03]  /*0aa0*/  @P2 LOP3.LUT R3, R3, R22, RZ, 0x3c, !PT ;  /* 0x0000001603032212 */ /* 0x008fc600078e3cff */
[----:B------:R-:W3:Y:S01]  /*0ab0*/  @P4 LDG.E R22, desc[UR4][R10.64+0x100] ;  /* 0x000100040a164981 */ /* 0x000ee2000c1e1900 */
[----:B--2---:R-:W-:-:S03]  /*0ac0*/  @P6 LOP3.LUT R15, R15, R26, RZ, 0x3c, !PT ;  /* 0x0000001a0f0f6212 */ /* 0x004fc600078e3cff */
[----:B------:R-:W2:Y:S01]  /*0ad0*/  @P0 LDG.E R26, desc[UR4][R10.64+0x12c] ;  /* 0x00012c040a1a0981 */ /* 0x000ea2000c1e1900 */
[----:B----4-:R-:W-:-:S03]  /*0ae0*/  @P2 LOP3.LUT R2, R2, R23, RZ, 0x3c, !PT ;  /* 0x0000001702022212 */ /* 0x010fc600078e3cff */
[----:B------:R-:W4:Y:S01]  /*0af0*/  @P4 LDG.E R23, desc[UR4][R10.64+0xfc] ;  /* 0x0000fc040a174981 */ /* 0x000f22000c1e1900 */
[----:B------:R-:W-:-:S03]  /*0b00*/  @P2 LOP3.LUT R5, R5, R20, RZ, 0x3c, !PT ;  /* 0x0000001405052212 */ /* 0x000fc600078e3cff */
[----:B------:R-:W4:Y:S01]  /*0b10*/  @P4 LDG.E R20, desc[UR4][R10.64+0xf8] ;  /* 0x0000f8040a144981 */ /* 0x000f22000c1e1900 */
[----:B------:R-:W-:Y:S02]  /*0b20*/  @P3 LOP3.LUT R2, R2, R27, RZ, 0x3c, !PT ;  /* 0x0000001b02023212 */ /* 0x000fe400078e3cff */
[----:B------:R-:W-:Y:S01]  /*0b30*/  @P3 LOP3.LUT R4, R4, R25, RZ, 0x3c, !PT ;  /* 0x0000001904043212 */ /* 0x000fe200078e3cff */
[----:B------:R-:W4:Y:S01]  /*0b40*/  @P5 LDG.E R27, desc[UR4][R10.64+0x110] ;  /* 0x000110040a1b5981 */ /* 0x000f22000c1e1900 */
[----:B------:R-:W-:-:S03]  /*0b50*/  @P3 LOP3.LUT R5, R5, R24, RZ, 0x3c, !PT ;  /* 0x0000001805053212 */ /* 0x000fc600078e3cff */
[----:B------:R-:W4:Y:S04]  /*0b60*/  @P5 LDG.E R25, desc[UR4][R10.64+0x108] ;  /* 0x000108040a195981 */ /* 0x000f28000c1e1900 */
        /* <DEDUP_REMOVED lines=19> */
[----:B------:R-:W-:-:S05]  /*0ca0*/  VIADD R19, R19, 0x10 ;  /* 0x0000001013137836 */ /* 0x000fca0000000000 */
[----:B------:R-:W-:Y:S02]  /*0cb0*/  ISETP.NE.AND P1, PT, R19, 0x20, PT ;  /* 0x000000201300780c */ /* 0x000fe40003f25270 */
[----:B------:R-:W-:Y:S02]  /*0cc0*/  @P5 LOP3.LUT R3, R3, R18, RZ, 0x3c, !PT ;  /* 0x0000001203035212 */ /* 0x000fe400078e3cff */
[----:B------:R-:W-:Y:S02]  /*0cd0*/  @P6 LOP3.LUT R4, R4, R21, RZ, 0x3c, !PT ;  /* 0x0000001504046212 */ /* 0x000fe400078e3cff */
[----:B---3--:R-:W-:-:S04]  /*0ce0*/  @P6 LOP3.LUT R3, R3, R22, RZ, 0x3c, !PT ;  /* 0x0000001603036212 */ /* 0x008fc800078e3cff */
[----:B--2---:R-:W-:Y:S02]  /*0cf0*/  @P0 LOP3.LUT R3, R3, R26, RZ, 0x3c, !PT ;  /* 0x0000001a03030212 */ /* 0x004fe400078e3cff */
[----:B----4-:R-:W-:Y:S02]  /*0d00*/  @P6 LOP3.LUT R2, R2, R23, RZ, 0x3c, !PT ;  /* 0x0000001702026212 */ /* 0x010fe400078e3cff */
[----:B------:R-:W-:Y:S02]  /*0d10*/  @P6 LOP3.LUT R5, R5, R20, RZ, 0x3c, !PT ;  /* 0x0000001405056212 */ /* 0x000fe400078e3cff */
[----:B------:R-:W-:Y:S02]  /*0d20*/  @P0 LOP3.LUT R2, R2, R27, RZ, 0x3c, !PT ;  /* 0x0000001b02020212 */ /* 0x000fe400078e3cff */
[----:B------:R-:W-:Y:S02]  /*0d30*/  @P0 LOP3.LUT R4, R4, R25, RZ, 0x3c, !PT ;  /* 0x0000001904040212 */ /* 0x000fe400078e3cff */
[----:B------:R-:W-:Y:S01]  /*0d40*/  @P0 LOP3.LUT R5, R5, R24, RZ, 0x3c, !PT ;  /* 0x0000001805050212 */ /* 0x000fe200078e3cff */
[----:B------:R-:W-:Y:S06]  /*0d50*/  @P1 BRA `(.L_x_1865) ;  /* 0xfffffff400481947 */ /* 0x000fec000383ffff */
[----:B------:R-:W-:-:S05]  /*0d60*/  VIADD R17, R17, 0x1 ;  /* 0x0000000111117836 */ /* 0x000fca0000000000 */
[----:B------:R-:W-:-:S13]  /*0d70*/  ISETP.NE.AND P0, PT, R17, 0x5, PT ;  /* 0x000000051100780c */ /* 0x000fda0003f05270 */
[----:B------:R-:W-:Y:S05]  /*0d80*/  @P0 BRA `(.L_x_1866) ;  /* 0xfffffff400300947 */ /* 0x000fea000383ffff */
[----:B------:R0:W-:Y:S01]  /*0d90*/  STG.E.64 desc[UR4][R6.64+0x8], R4 ;  /* 0x0000080406007986 */ /* 0x0001e2000c101b04 */
[----:B------:R-:W-:Y:S01]  /*0da0*/  VIADD R14, R14, 0x1 ;  /* 0x000000010e0e7836 */ /* 0x000fe20000000000 */
[----:B------:R-:W-:Y:S02]  /*0db0*/  LOP3.LUT R11, R13, 0x3, RZ, 0xc0, !PT ;  /* 0x000000030d0b7812 */ /* 0x000fe400078ec0ff */
[----:B------:R0:W-:Y:S02]  /*0dc0*/  STG.E.64 desc[UR4][R6.64+0x10], R2 ;  /* 0x0000100206007986 */ /* 0x0001e4000c101b04 */
[----:B------:R-:W-:Y:S02]  /*0dd0*/  ISETP.GE.U32.AND P0, PT, R14, R11, PT ;  /* 0x0000000b0e00720c */ /* 0x000fe40003f06070 */
[----:B------:R0:W-:Y:S11]  /*0de0*/  STG.E desc[UR4][R6.64+0x4], R15 ;  /* 0x0000040f06007986 */ /* 0x0001f6000c101904 */
[----:B------:R-:W-:Y:S05]  /*0df0*/  @!P0 BRA `(.L_x_1867) ;  /* 0xfffffff400048947 */ /* 0x000fea000383ffff */
.L_x_1864:
[----:B------:R-:W-:Y:S05]  /*0e00*/  BSYNC.RECONVERGENT B1 ;  /* 0x0000000000017941 */ /* 0x000fea0003800200 */
.L_x_1863:
[C---:B------:R-:W-:Y:S01]  /*0e10*/  ISETP.GT.U32.AND P0, PT, R13.reuse, 0x3, PT ;  /* 0x000000030d00780c */ /* 0x040fe20003f04070 */
[----:B------:R-:W-:Y:S01]  /*0e20*/  VIADD R12, R12, 0x1 ;  /* 0x000000010c0c7836 */ /* 0x000fe20000000000 */
[--C-:B------:R-:W-:Y:S02]  /*0e30*/  SHF.R.U64 R13, R13, 0x2, R0.reuse ;  /* 0x000000020d0d7819 */ /* 0x100fe40000001200 */
[----:B------:R-:W-:Y:S02]  /*0e40*/  ISETP.GT.U32.AND.EX P0, PT, R0, RZ, PT, P0 ;  /* 0x000000ff0000720c */ /* 0x000fe40003f04100 */
[----:B------:R-:W-:-:S11]  /*0e50*/  SHF.R.U32.HI R0, RZ, 0x2, R0 ;  /* 0x00000002ff007819 */ /* 0x000fd60000011600 */
[----:B------:R-:W-:Y:S05]  /*0e60*/  @P0 BRA `(.L_x_1868) ;  /* 0xfffffff000c80947 */ /* 0x000fea000383ffff */
.L_x_1862:
[----:B------:R-:W-:Y:S05]  /*0e70*/  BSYNC.RECONVERGENT B0 ;  /* 0x0000000000007941 */ /* 0x000fea0003800200 */
.L_x_1861:
[----:B------:R-:W-:Y:S04]  /*0e80*/  STG.E.64 desc[UR4][R6.64+0x18], RZ ;  /* 0x000018ff06007986 */ /* 0x000fe8000c101b04 */
[----:B------:R-:W-:Y:S04]  /*0e90*/  STG.E desc[UR4][R6.64+0x20], RZ ;  /* 0x000020ff06007986 */ /* 0x000fe8000c101904 */
[----:B------:R-:W-:Y:S01]  /*0ea0*/  STG.E.64 desc[UR4][R6.64+0x28], RZ ;  /* 0x000028ff06007986 */ /* 0x000fe2000c101b04 */
[----:B------:R-:W-:Y:S05]  /*0eb0*/  EXIT ;  /* 0x000000000000794d */ /* 0x000fea0003800000 */
.L_x_1869:
        /* <DEDUP_REMOVED lines=12> */
.L_x_1972:


//--------------------- .text._Z15breedGenerationjjPiPdS0_S_S0_ --------------------------
	.section	.text._Z15breedGenerationjjPiPdS0_S_S0_,"ax",@progbits
	.align	128
        .global         _Z15breedGenerationjjPiPdS0_S_S0_
        .type           _Z15breedGenerationjjPiPdS0_S_S0_,@function
        .size           _Z15breedGenerationjjPiPdS0_S_S0_,(.L_x_1973 - _Z15breedGenerationjjPiPdS0_S_S0_)
        .other          _Z15breedGenerationjjPiPdS0_S_S0_,@"STO_CUDA_ENTRY STV_DEFAULT"
_Z15breedGenerationjjPiPdS0_S_S0_:
.text._Z15breedGenerationjjPiPdS0_S_S0_:
[----:B------:R-:W-:Y:S01]  /*0000*/  LDC R1, c[0x0][0x37c] ;  /* 0x0000df00ff017b82 */ /* 0x000fe20000000800 */
[----:B------:R-:W0:Y:S07]  /*0010*/  S2R R0, SR_TID.X ;  /* 0x0000000000007919 */ /* 0x000e2e0000002100 */
[----:B------:R-:W0:Y:S01]  /*0020*/  S2UR UR4, SR_CTAID.X ;  /* 0x00000000000479c3 */ /* 0x000e220000002500 */
[----:B------:R-:W1:Y:S07]  /*0030*/  LDCU UR5, c[0x0][0x380] ;  /* 0x00007000ff0577ac */ /* 0x000e6e0008000800 */
[----:B------:R-:W0:Y:S02]  /*0040*/  LDC R3, c[0x0][0x360] ;  /* 0x0000d800ff037b82 */ /* 0x000e240000000800 */
[----:B0-----:R-:W-:-:S05]  /*0050*/  IMAD R0, R3, UR4, R0 ;  /* 0x0000000403007c24 */ /* 0x001fca000f8e0200 */
[----:B-1----:R-:W-:-:S13]  /*0060*/  ISETP.GE.U32.AND P0, PT, R0, UR5, PT ;  /* 0x0000000500007c0c */ /* 0x002fda000bf06070 */
[----:B------:R-:W-:Y:S05]  /*0070*/  @P0 EXIT ;  /* 0x000000000000094d */ /* 0x000fea0003800000 */
[----:B------:R-:W0:Y:S01]  /*0080*/  LDCU UR4, c[0x0][0x384] ;  /* 0x00007080ff0477ac */ /* 0x000e220008000800 */
[----:B------:R-:W1:Y:S01]  /*0090*/  LDCU UR5, c[0x0][0x370] ;  /* 0x00006e00ff0577ac */ /* 0x000e620008000800 */
[----:B------:R-:W2:Y:S01]  /*00a0*/  LDCU.64 UR10, c[0x0][0x358] ;  /* 0x00006b00ff0a77ac */ /* 0x000ea20008000a00 */
[----:B0-----:R-:W-:-:S04]  /*00b0*/  UISETP.LT.U32.AND UP0, UPT, UR4, 0x1, UPT ;  /* 0x000000010400788c */ /* 0x001fc8000bf01070 */
[----:B------:R-:W-:Y:S01]  /*00c0*/  USEL UR4, UR4, 0x1, !UP0 ;  /* 0x0000000104047887 */ /* 0x000fe2000c000000 */
[----:B-1----:R-:W-:-:S03]  /*00d0*/  IMAD R3, R3, UR5, RZ ;  /* 0x0000000503037c24 */ /* 0x002fc6000f8e02ff */
[----:B------:R-:W-:Y:S02]  /*00e0*/  ULOP3.LUT UR7, UR4, 0xfffffffc, URZ, 0xc0, !UPT ;  /* 0xfffffffc04077892 */ /* 0x000fe4000f8ec0ff */
[----:B------:R-:W-:Y:S02]  /*00f0*/  ULOP3.LUT UR6, UR4, 0x3, URZ, 0xc0, !UPT ;  /* 0x0000000304067892 */ /* 0x000fe4000f8ec0ff */
[----:B--2---:R-:W-:-:S12]  /*0100*/  UIADD3 UR8, UPT, UPT, -UR7, URZ, URZ ;  /* 0x000000ff07087290 */ /* 0x004fd8000fffe1ff */
.L_x_1885:
[----:B01----:R-:W0:Y:S01]  /*0110*/  LDC.64 R8, c[0x0][0x388] ;  /* 0x0000e200ff087b82 */ /* 0x003e220000000a00 */
[----:B------:R-:W-:-:S07]  /*0120*/  SHF.L.U32 R5, R0, 0x2, RZ ;  /* 0x0000000200057819 */ /* 0x000fce00000006ff */
[----:B------:R-:W1:Y:S08]  /*0130*/  LDC.64 R10, c[0x0][0x3a0] ;  /* 0x0000e800ff0a7b82 */ /* 0x000e700000000a00 */
[----:B--2---:R-:W2:Y:S01]  /*0140*/  LDC R7, c[0x0][0x384] ;  /* 0x0000e100ff077b82 */ /* 0x004ea20000000800 */
[----:B0-----:R-:W-:-:S05]  /*0150*/  IMAD.WIDE R8, R5, 0x4, R8 ;  /* 0x0000000405087825 */ /* 0x001fca00078e0208 */
[----:B---34-:R-:W3:Y:S04]  /*0160*/  LDG.E R16, desc[UR10][R8.64+0x10] ;  /* 0x0000100a08107981 */ /* 0x018ee8000c1e1900 */
[----:B------:R-:W4:Y:S01]  /*0170*/  LDG.E R14, desc[UR10][R8.64] ;  /* 0x0000000a080e7981 */ /* 0x000f22000c1e1900 */
[----:B-1----:R-:W-:-:S03]  /*0180*/  IMAD.WIDE R10, R0, 0x4, R10 ;  /* 0x00000004000a7825 */ /* 0x002fc600078e020a */
[----:B------:R-:W5:Y:S04]  /*0190*/  LDG.E R2, desc[UR10][R8.64+0x20] ;  /* 0x0000200a08027981 */ /* 0x000f68000c1e1900 */
[----:B------:R-:W5:Y:S04]  /*01a0*/  LDG.E R5, desc[UR10][R10.64] ;  /* 0x0000000a0a057981 */ /* 0x000f68000c1e1900 */
[----:B------:R-:W5:Y:S01]  /*01b0*/  LDG.E R6, desc[UR10][R10.64+0x4] ;  /* 0x0000040a0a067981 */ /* 0x000f62000c1e1900 */
[----:B--2---:R-:W0:Y:S03]  /*01c0*/  I2F.U32.RP R15, R7 ;  /* 0x00000007000f7306 */ /* 0x004e260000209000 */
[----:B------:R3:W5:Y:S05]  /*01d0*/  LDG.E R4, desc[UR10][R8.64+0x30] ;  /* 0x0000300a08047981 */ /* 0x00076a000c1e1900 */
[----:B0-----:R-:W0:Y:S02]  /*01e0*/  MUFU.RCP R15, R15 ;  /* 0x0000000f000f7308 */ /* 0x001e240000001000 */
[----:B0-----:R-:W-:-:S06]  /*01f0*/  IADD3 R12, PT, PT, R15, 0xffffffe, RZ ;  /* 0x0ffffffe0f0c7810 */ /* 0x001fcc0007ffe0ff */
[----:B------:R0:W1:Y:S02]  /*0200*/  F2I.FTZ.U32.TRUNC.NTZ R13, R12 ;  /* 0x0000000c000d7305 */ /* 0x000064000021f000 */
[----:B0-----:R-:W-:Y:S01]  /*0210*/  HFMA2 R12, -RZ, RZ, 0, 0 ;  /* 0x00000000ff0c7431 */ /* 0x001fe200000001ff */
[----:B-1----:R-:W-:-:S05]  /*0220*/  IADD3 R18, PT, PT, RZ, -R13, RZ ;  /* 0x8000000dff127210 */ /* 0x002fca0007ffe0ff */
[----:B------:R-:W-:-:S04]  /*0230*/  IMAD R23, R18, R7, RZ ;  /* 0x0000000712177224 */ /* 0x000fc800078e02ff */
[----:B------:R-:W-:Y:S01]  /*0240*/  IMAD.HI.U32 R23, R13, R23, R12 ;  /* 0x000000170d177227 */ /* 0x000fe200078e000c */
[----:B------:R-:W-:Y:S01]  /*0250*/  LOP3.LUT R22, RZ, R7, RZ, 0x33, !PT ;  /* 0x00000007ff167212 */ /* 0x000fe200078e33ff */
[----:B------:R-:W-:Y:S04]  /*0260*/  BSSY.RECONVERGENT B0, `(.L_x_1870) ;  /* 0x00000f2000007945 */ /* 0x000fe80003800200 */
[----:B---3--:R-:W-:-:S05]  /*0270*/  IMAD.HI.U32 R8, R23, R16, RZ ;  /* 0x0000001017087227 */ /* 0x008fca00078e00ff */
[----:B------:R-:W-:-:S05]  /*0280*/  IADD3 R8, PT, PT, -R8, RZ, RZ ;  /* 0x000000ff08087210 */ /* 0x000fca0007ffe1ff */
[----:B------:R-:W-:-:S05]  /*0290*/  IMAD R16, R7, R8, R16 ;  /* 0x0000000807107224 */ /* 0x000fca00078e0210 */
[----:B------:R-:W-:Y:S02]  /*02a0*/  ISETP.GE.U32.AND P0, PT, R16, R7, PT ;  /* 0x000000071000720c */ /* 0x000fe40003f06070 */
[----:B----4-:R-:W-:-:S11]  /*02b0*/  ISETP.GT.AND P2, PT, R14, 0x9, PT ;  /* 0x000000090e00780c */ /* 0x010fd60003f44270 */
[----:B------:R-:W-:-:S04]  /*02c0*/  @P0 IADD3 R16, PT, PT, R16, -R7, RZ ;  /* 0x8000000710100210 */ /* 0x000fc80007ffe0ff */
[----:B------:R-:W-:Y:S02]  /*02d0*/  ISETP.GE.U32.AND P1, PT, R16, R7, PT ;  /* 0x000000071000720c */ /* 0x000fe40003f26070 */
[----:B------:R-:W-:-:S11]  /*02e0*/  ISETP.NE.U32.AND P0, PT, R7, RZ, PT ;  /* 0x000000ff0700720c */ /* 0x000fd60003f05070 */
[----:B------:R-:W-:-:S04]  /*02f0*/  @P1 IADD3 R16, PT, PT, R16, -R7, RZ ;  /* 0x8000000710101210 */ /* 0x000fc80007ffe0ff */
[----:B------:R-:W-:Y:S01]  /*0300*/  SEL R26, R22, R16, !P0 ;  /* 0x00000010161a7207 */ /* 0x000fe20004000000 */
[----:B------:R-:W-:Y:S06]  /*0310*/  @P2 BRA `(.L_x_1871) ;  /* 0x0000000c00982947 */ /* 0x000fec0003800000 */
[----:B------:R-:W-:Y:S01]  /*0320*/  ISETP.GE.U32.AND P1, PT, R7, 0x4, PT ;  /* 0x000000040700780c */ /* 0x000fe20003f26070 */
[----:B------:R-:W-:-:S12]  /*0330*/  UMOV UR4, URZ ;  /* 0x000000ff00047c82 */ /* 0x000fd80008000000 */
[----:B------:R-:W-:Y:S05]  /*0340*/  @!P1 BRA `(.L_x_1872) ;  /* 0x0000000c00249947 */ /* 0x000fea0003800000 */
[----:B------:R-:W-:Y:S01]  /*0350*/  UIADD3 UR5, UPT, UPT, -UR7, URZ, URZ ;  /* 0x000000ff07057290 */ /* 0x000fe2000fffe1ff */
[-C--:B------:R-:W-:Y:S02]  /*0360*/  IMAD R25, R0, R7.reuse, 0x3 ;  /* 0x0000000300197424 */ /* 0x080fe400078e0207 */
[----:B-----5:R-:W-:Y:S01]  /*0370*/  IMAD R27, R5, R7, 0x3 ;  /* 0x00000003051b7424 */ /* 0x020fe200078e0207 */
[----:B------:R-:W-:-:S03]  /*0380*/  UISETP.GE.AND UP0, UPT, UR5, URZ, UPT ;  /* 0x000000ff0500728c */ /* 0x000fc6000bf06270 */
[----:B------:R-:W-:-:S06]  /*0390*/  UMOV UR5, UR8 ;  /* 0x0000000800057c82 */ /* 0x000fcc0008000000 */
[----:B------:R-:W-:Y:S05]  /*03a0*/  BRA.U UP0, `(.L_x_1873) ;  /* 0x0000000900947547 */ /* 0x000fea000b800000 */
[----:B------:R-:W-:Y:S02]  /*03b0*/  UIADD3 UR9, UPT, UPT, -UR5, URZ, URZ ;  /* 0x000000ff05097290 */ /* 0x000fe4000fffe1ff */
[----:B------:R-:W-:Y:S02]  /*03c0*/  UPLOP3.LUT UP0, UPT, UPT, UPT, UPT, 0x80, 0x8 ;  /* 0x000000000008789c */ /* 0x000fe40003f0f070 */
[----:B------:R-:W-:-:S09]  /*03d0*/  UISETP.GT.AND UP1, UPT, UR9, 0xc, UPT ;  /* 0x0000000c0900788c */ /* 0x000fd2000bf24270 */
[----:B------:R-:W-:Y:S05]  /*03e0*/  BRA.U !UP1, `(.L_x_1874) ;  /* 0x00000005099c7547 */ /* 0x000fea000b800000 */
[----:B------:R-:W0:Y:S01]  /*03f0*/  LDC.64 R10, c[0x0][0x390] ;  /* 0x0000e400ff0a7b82 */ /* 0x000e220000000a00 */
[----:B------:R-:W-:-:S07]  /*0400*/  UPLOP3.LUT UP0, UPT, UPT, UPT, UPT, 0x40, 0x4 ;  /* 0x000000000004789c */ /* 0x000fce0003f0e870 */
[----:B------:R-:W1:Y:S04]  /*0410*/  LDC.64 R8, c[0x0][0x398] ;  /* 0x0000e600ff087b82 */ /* 0x000e680000000a00 */
.L_x_1875:
[----:B--2---:R-:W-:-:S05]  /*0420*/  IADD3 R29, PT, PT, R27, -0x3, RZ ;  /* 0xfffffffd1b1d7810 */ /* 0x004fca0007ffe0ff */
[----:B0-----:R-:W-:-:S05]  /*0430*/  IMAD.WIDE.U32 R28, R29, 0x8, R10 ;  /* 0x000000081d1c7825 */ /* 0x001fca00078e000a */
[----:B------:R-:W2:Y:S01]  /*0440*/  LDG.E.64 R16, desc[UR10][R28.64] ;  /* 0x0000000a1c107981 */ /* 0x000ea2000c1e1b00 */
[----:B------:R-:W-:Y:S02]  /*0450*/  IADD3 R13, PT, PT, R25, -0x3, RZ ;  /* 0xfffffffd190d7810 */ /* 0x000fe40007ffe0ff */
[----:B------:R-:W-:-:S03]  /*0460*/  IADD3 R21, PT, PT, R27, -0x2, RZ ;  /* 0xfffffffe1b157810 */ /* 0x000fc60007ffe0ff */
[----:B-1----:R-:W-:-:S04]  /*0470*/  IMAD.WIDE.U32 R12, R13, 0x8, R8 ;  /* 0x000000080d0c7825 */ /* 0x002fc800078e0008 */
[----:B------:R-:W-:Y:S01]  /*0480*/  IMAD.WIDE.U32 R20, R21, 0x8, R10 ;  /* 0x0000000815147825 */ /* 0x000fe200078e000a */
[----:B--2---:R0:W-:Y:S04]  /*0490*/  STG.E.64 desc[UR10][R12.64], R16 ;  /* 0x000000100c007986 */ /* 0x0041e8000c101b0a */
[----:B------:R-:W2:Y:S01]  /*04a0*/  LDG.E.64 R14, desc[UR10][R20.64] ;  /* 0x0000000a140e7981 */ /* 0x000ea2000c1e1b00 */
[----:B------:R-:W-:Y:S02]  /*04b0*/  IADD3 R19, PT, PT, R25, -0x2, RZ ;  /* 0xfffffffe19137810 */ /* 0x000fe40007ffe0ff */
[----:B------:R-:W-:-:S03]  /*04c0*/  IADD3 R24, PT, PT, R27, -0x1, RZ ;  /* 0xffffffff1b187810 */ /* 0x000fc60007ffe0ff */
[----:B------:R-:W-:-:S04]  /*04d0*/  IMAD.WIDE.U32 R18, R19, 0x8, R8 ;  /* 0x0000000813127825 */ /* 0x000fc800078e0008 */
[----:B0-----:R-:W-:Y:S01]  /*04e0*/  IMAD.WIDE.U32 R16, R24, 0x8, R10 ;  /* 0x0000000818107825 */ /* 0x001fe200078e000a */
[----:B--2---:R0:W-:Y:S04]  /*04f0*/  STG.E.64 desc[UR10][R18.64], R14 ;  /* 0x0000000e12007986 */ /* 0x0041e8000c101b0a */
[----:B------:R-:W2:Y:S01]  /*0500*/  LDG.E.64 R12, desc[UR10][R16.64] ;  /* 0x0000000a100c7981 */ /* 0x000ea2000c1e1b00 */
[----:B------:R-:W-:-:S05]  /*0510*/  IADD3 R29, PT, PT, R25, -0x1, RZ ;  /* 0xffffffff191d7810 */ /* 0x000fca0007ffe0ff */
[----:B0-----:R-:W-:-:S04]  /*0520*/  IMAD.WIDE.U32 R14, R29, 0x8, R8 ;  /* 0x000000081d0e7825 */ /* 0x001fc800078e0008 */
[C---:B------:R-:W-:Y:S01]  /*0530*/  IMAD.WIDE.U32 R28, R27.reuse, 0x8, R10 ;  /* 0x000000081b1c7825 */ /* 0x040fe200078e000a */
[----:B--2---:R0:W-:Y:S05]  /*0540*/  STG.E.64 desc[UR10][R14.64], R12 ;  /* 0x0000000c0e007986 */ /* 0x0041ea000c101b0a */
[----:B------:R-:W2:Y:S01]  /*0550*/  LDG.E.64 R28, desc[UR10][R28.64] ;  /* 0x0000000a1c1c7981 */ /* 0x000ea2000c1e1b00 */
[----:B------:R-:W-:-:S05]  /*0560*/  IADD3 R21, PT, PT, R27, 0x1, RZ ;  /* 0x000000011b157810 */ /* 0x000fca0007ffe0ff */
[----:B------:R-:W-:-:S04]  /*0570*/  IMAD.WIDE.U32 R20, R21, 0x8, R10 ;  /* 0x0000000815147825 */ /* 0x000fc800078e000a */
[----:B0-----:R-:W-:-:S05]  /*0580*/  IMAD.WIDE.U32 R12, R25, 0x8, R8 ;  /* 0x00000008190c7825 */ /* 0x001fca00078e0008 */
[----:B--2---:R0:W-:Y:S04]  /*0590*/  STG.E.64 desc[UR10][R12.64], R28 ;  /* 0x0000001c0c007986 */ /* 0x0041e8000c101b0a */
[----:B------:R-:W2:Y:S01]  /*05a0*/  LDG.E.64 R20, desc[UR10][R20.64] ;  /* 0x0000000a14147981 */ /* 0x000ea2000c1e1b00 */
[----:B------:R-:W-:Y:S02]  /*05b0*/  IADD3 R19, PT, PT, R25, 0x1, RZ ;  /* 0x0000000119137810 */ /* 0x000fe40007ffe0ff */
[----:B------:R-:W-:-:S03]  /*05c0*/  IADD3 R17, PT, PT, R27, 0x2, RZ ;  /* 0x000000021b117810 */ /* 0x000fc60007ffe0ff */
[----:B------:R-:W-:-:S04]  /*05d0*/  IMAD.WIDE.U32 R18, R19, 0x8, R8 ;  /* 0x0000000813127825 */ /* 0x000fc800078e0008 */
[----:B------:R-:W-:Y:S01]  /*05e0*/  IMAD.WIDE.U32 R16, R17, 0x8, R10 ;  /* 0x0000000811107825 */ /* 0x000fe200078e000a */
[----:B--2---:R1:W-:Y:S05]  /*05f0*/  STG.E.64 desc[UR10][R18.64], R20 ;  /* 0x0000001412007986 */ /* 0x0043ea000c101b0a */
[----:B------:R-:W2:Y:S01]  /*0600*/  LDG.E.64 R16, desc[UR10][R16.64] ;  /* 0x0000000a10107981 */ /* 0x000ea2000c1e1b00 */
[----:B------:R-:W-:Y:S02]  /*0610*/  IADD3 R15, PT, PT, R25, 0x2, RZ ;  /* 0x00000002190f7810 */ /* 0x000fe40007ffe0ff */
[----:B------:R-:W-:-:S03]  /*0620*/  IADD3 R24, PT, PT, R27, 0x3, RZ ;  /* 0x000000031b187810 */ /* 0x000fc60007ffe0ff */
[----:B------:R-:W-:-:S04]  /*0630*/  IMAD.WIDE.U32 R14, R15, 0x8, R8 ;  /* 0x000000080f0e7825 */ /* 0x000fc800078e0008 */
[----:B0-----:R-:W-:Y:S01]  /*0640*/  IMAD.WIDE.U32 R28, R24, 0x8, R10 ;  /* 0x00000008181c7825 */ /* 0x001fe200078e000a */
[----:B--2---:R0:W-:Y:S05]  /*0650*/  STG.E.64 desc[UR10][R14.64], R16 ;  /* 0x000000100e007986 */ /* 0x0041ea000c101b0a */
[----:B------:R-:W2:Y:S01]  /*0660*/  LDG.E.64 R28, desc[UR10][R28.64] ;  /* 0x0000000a1c1c7981 */ /* 0x000ea2000c1e1b00 */
[----:B------:R-:W-:Y:S02]  /*0670*/  IADD3 R13, PT, PT, R25, 0x3, RZ ;  /* 0x00000003190d7810 */ /* 0x000fe40007ffe0ff */
[----:B------:R-:W-:-:S03]  /*0680*/  IADD3 R24, PT, PT, R27, 0x4, RZ ;  /* 0x000000041b187810 */ /* 0x000fc60007ffe0ff */
[----:B------:R-:W-:-:S04]  /*0690*/  IMAD.WIDE.U32 R12, R13, 0x8, R8 ;  /* 0x000000080d0c7825 */ /* 0x000fc800078e0008 */
[----:B-1----:R-:W-:Y:S01]  /*06a0*/  IMAD.WIDE.U32 R20, R24, 0x8, R10 ;  /* 0x0000000818147825 */ /* 0x002fe200078e000a */
        /* <DEDUP_REMOVED lines=43> */
[----:B------:R-:W3:Y:S01]  /*0960*/  LDG.E.64 R16, desc[UR10][R16.64] ;  /* 0x0000000a10107981 */ /* 0x000ee2000c1e1b00 */
[----:B------:R-:W-:Y:S02]  /*0970*/  IADD3 R15, PT, PT, R25, 0xb, RZ ;  /* 0x0000000b190f7810 */ /* 0x000fe40007ffe0ff */
[----:B------:R-:W-:-:S03]  /*0980*/  IADD3 R24, PT, PT, R27, 0xc, RZ ;  /* 0x0000000c1b187810 */ /* 0x000fc60007ffe0ff */
[----:B------:R-:W-:-:S04]  /*0990*/  IMAD.WIDE.U32 R14, R15, 0x8, R8 ;  /* 0x000000080f0e7825 */ /* 0x000fc800078e0008 */
[----:B-1----:R-:W-:Y:S01]  /*09a0*/  IMAD.WIDE.U32 R12, R24, 0x8, R10 ;  /* 0x00000008180c7825 */ /* 0x002fe200078e000a */
[----:B---3--:R2:W-:Y:S05]  /*09b0*/  STG.E.64 desc[UR10][R14.64], R16 ;  /* 0x000000100e007986 */ /* 0x0085ea000c101b0a */
[----:B------:R-:W3:Y:S01]  /*09c0*/  LDG.E.64 R12, desc[UR10][R12.64] ;  /* 0x0000000a0c0c7981 */ /* 0x000ee2000c1e1b00 */
[C---:B------:R-:W-:Y:S01]  /*09d0*/  IADD3 R29, PT, PT, R25.reuse, 0xc, RZ ;  /* 0x0000000c191d7810 */ /* 0x040fe20007ffe0ff */
[----:B------:R-:W-:Y:S01]  /*09e0*/  UIADD3 UR5, UPT, UPT, UR5, 0x10, URZ ;  /* 0x0000001005057890 */ /* 0x000fe2000fffe0ff */
[----:B------:R-:W-:Y:S02]  /*09f0*/  IADD3 R25, PT, PT, R25, 0x10, RZ ;  /* 0x0000001019197810 */ /* 0x000fe40007ffe0ff */
[----:B------:R-:W-:Y:S01]  /*0a00*/  IADD3 R27, PT, PT, R27, 0x10, RZ ;  /* 0x000000101b1b7810 */ /* 0x000fe20007ffe0ff */
[----:B------:R-:W-:Y:S01]  /*0a10*/  IMAD.WIDE.U32 R28, R29, 0x8, R8 ;  /* 0x000000081d1c7825 */ /* 0x000fe200078e0008 */
[----:B------:R-:W-:-:S04]  /*0a20*/  UISETP.GE.AND UP1, UPT, UR5, -0xc, UPT ;  /* 0xfffffff40500788c */ /* 0x000fc8000bf26270 */
[----:B---3--:R2:W-:Y:S05]  /*0a30*/  STG.E.64 desc[UR10][R28.64], R12 ;  /* 0x0000000c1c007986 */ /* 0x0085ea000c101b0a */
[----:B------:R-:W-:Y:S05]  /*0a40*/  BRA.U !UP1, `(.L_x_1875) ;  /* 0xfffffff909747547 */ /* 0x000fea000b83ffff */
[----:B------:R-:W-:-:S05]  /*0a50*/  UMOV UR4, UR7 ;  /* 0x0000000700047c82 */ /* 0x000fca0008000000 */
.L_x_1874:
[----:B------:R-:W-:-:S04]  /*0a60*/  UIADD3 UR9, UPT, UPT, -UR5, URZ, URZ ;  /* 0x000000ff05097290 */ /* 0x000fc8000fffe1ff */
[----:B------:R-:W-:-:S09]  /*0a70*/  UISETP.GT.AND UP1, UPT, UR9, 0x4, UPT ;  /* 0x000000040900788c */ /* 0x000fd2000bf24270 */
[----:B------:R-:W-:Y:S05]  /*0a80*/  BRA.U !UP1, `(.L_x_1876) ;  /* 0x0000000109d47547 */ /* 0x000fea000b800000 */
[----:B------:R-:W0:Y:S01]  /*0a90*/  LDC.64 R10, c[0x0][0x390] ;  /* 0x0000e400ff0a7b82 */ /* 0x000e220000000a00 */
[----:B--2---:R-:W-:-:S07]  /*0aa0*/  IADD3 R17, PT, PT, R27, -0x3, RZ ;  /* 0xfffffffd1b117810 */ /* 0x004fce0007ffe0ff */
[----:B------:R-:W1:Y:S01]  /*0ab0*/  LDC.64 R8, c[0x0][0x398] ;  /* 0x0000e600ff087b82 */ /* 0x000e620000000a00 */
[----:B0-----:R-:W-:-:S06]  /*0ac0*/  IMAD.WIDE.U32 R16, R17, 0x8, R10 ;  /* 0x0000000811107825 */ /* 0x001fcc00078e000a */
        /* <DEDUP_REMOVED lines=38> */
[----:B------:R-:W-:Y:S01]  /*0d30*/  IMAD.WIDE.U32 R10, R24, 0x8, R10 ;  /* 0x00000008180a7825 */ /* 0x000fe200078e000a */
[----:B--2---:R0:W-:Y:S05]  /*0d40*/  STG.E.64 desc[UR10][R28.64], R14 ;  /* 0x0000000e1c007986 */ /* 0x0041ea000c101b0a */
[----:B------:R-:W2:Y:S01]  /*0d50*/  LDG.E.64 R10, desc[UR10][R10.64] ;  /* 0x0000000a0a0a7981 */ /* 0x000ea2000c1e1b00 */
[----:B-1----:R-:W-:Y:S01]  /*0d60*/  IADD3 R19, PT, PT, R25, 0x4, RZ ;  /* 0x0000000419137810 */ /* 0x002fe20007ffe0ff */
[----:B------:R-:W-:Y:S01]  /*0d70*/  UIADD3 UR5, UPT, UPT, UR5, 0x8, URZ ;  /* 0x0000000805057890 */ /* 0x000fe2000fffe0ff */
[----:B------:R-:W-:Y:S01]  /*0d80*/  IADD3 R27, PT, PT, R27, 0x8, RZ ;  /* 0x000000081b1b7810 */ /* 0x000fe20007ffe0ff */
[----:B------:R-:W-:Y:S01]  /*0d90*/  UPLOP3.LUT UP0, UPT, UPT, UPT, UPT, 0x40, 0x4 ;  /* 0x000000000004789c */ /* 0x000fe20003f0e870 */
[----:B------:R-:W-:Y:S01]  /*0da0*/  IADD3 R25, PT, PT, R25, 0x8, RZ ;  /* 0x0000000819197810 */ /* 0x000fe20007ffe0ff */
[----:B------:R-:W-:Y:S01]  /*0db0*/  IMAD.WIDE.U32 R8, R19, 0x8, R8 ;  /* 0x0000000813087825 */ /* 0x000fe200078e0008 */
[----:B------:R-:W-:-:S04]  /*0dc0*/  UMOV UR4, UR7 ;  /* 0x0000000700047c82 */ /* 0x000fc80008000000 */
[----:B--2---:R0:W-:Y:S04]  /*0dd0*/  STG.E.64 desc[UR10][R8.64], R10 ;  /* 0x0000000a08007986 */ /* 0x0041e8000c101b0a */
.L_x_1876:
[----:B------:R-:W-:-:S09]  /*0de0*/  UISETP.NE.OR UP0, UPT, UR5, URZ, UP0 ;  /* 0x000000ff0500728c */ /* 0x000fd20008705670 */
[----:B------:R-:W-:Y:S05]  /*0df0*/  BRA.U !UP0, `(.L_x_1872) ;  /* 0x0000000108787547 */ /* 0x000fea000b800000 */
.L_x_1873:
[----:B012---:R-:W0:Y:S01]  /*0e00*/  LDC.64 R14, c[0x0][0x390] ;  /* 0x0000e400ff0e7b82 */ /* 0x007e220000000a00 */
[----:B------:R-:W-:-:S07]  /*0e10*/  IADD3 R21, PT, PT, R27, -0x3, RZ ;  /* 0xfffffffd1b157810 */ /* 0x000fce0007ffe0ff */
[----:B------:R-:W1:Y:S01]  /*0e20*/  LDC.64 R12, c[0x0][0x398] ;  /* 0x0000e600ff0c7b82 */ /* 0x000e620000000a00 */
[----:B0-----:R-:W-:-:S06]  /*0e30*/  IMAD.WIDE.U32 R20, R21, 0x8, R14 ;  /* 0x0000000815147825 */ /* 0x001fcc00078e000e */
[----:B------:R-:W2:Y:S01]  /*0e40*/  LDG.E.64 R20, desc[UR10][R20.64] ;  /* 0x0000000a14147981 */ /* 0x000ea2000c1e1b00 */
[----:B------:R-:W-:Y:S02]  /*0e50*/  IADD3 R19, PT, PT, R25, -0x3, RZ ;  /* 0xfffffffd19137810 */ /* 0x000fe40007ffe0ff */
[----:B------:R-:W-:-:S03]  /*0e60*/  IADD3 R17, PT, PT, R27, -0x2, RZ ;  /* 0xfffffffe1b117810 */ /* 0x000fc60007ffe0ff */
[----:B-1----:R-:W-:-:S04]  /*0e70*/  IMAD.WIDE.U32 R18, R19, 0x8, R12 ;  /* 0x0000000813127825 */ /* 0x002fc800078e000c */
[----:B------:R-:W-:Y:S01]  /*0e80*/  IMAD.WIDE.U32 R16, R17, 0x8, R14 ;  /* 0x0000000811107825 */ /* 0x000fe200078e000e */
[----:B--2---:R1:W-:Y:S05]  /*0e90*/  STG.E.64 desc[UR10][R18.64], R20 ;  /* 0x0000001412007986 */ /* 0x0043ea000c101b0a */
[----:B------:R-:W2:Y:S01]  /*0ea0*/  LDG.E.64 R16, desc[UR10][R16.64] ;  /* 0x0000000a10107981 */ /* 0x000ea2000c1e1b00 */
[----:B------:R-:W-:Y:S02]  /*0eb0*/  IADD3 R9, PT, PT, R25, -0x2, RZ ;  /* 0xfffffffe19097810 */ /* 0x000fe40007ffe0ff */
[----:B------:R-:W-:-:S03]  /*0ec0*/  IADD3 R11, PT, PT, R27, -0x1, RZ ;  /* 0xffffffff1b0b7810 */ /* 0x000fc60007ffe0ff */
[----:B------:R-:W-:-:S04]  /*0ed0*/  IMAD.WIDE.U32 R8, R9, 0x8, R12 ;  /* 0x0000000809087825 */ /* 0x000fc800078e000c */
[--C-:B------:R-:W-:Y:S01]  /*0ee0*/  IMAD.WIDE.U32 R10, R11, 0x8, R14.reuse ;  /* 0x000000080b0a7825 */ /* 0x100fe200078e000e */
[----:B--2---:R1:W-:Y:S05]  /*0ef0*/  STG.E.64 desc[UR10][R8.64], R16 ;  /* 0x0000001008007986 */ /* 0x0043ea000c101b0a */
[----:B------:R-:W2:Y:S01]  /*0f00*/  LDG.E.64 R10, desc[UR10][R10.64] ;  /* 0x0000000a0a0a7981 */ /* 0x000ea2000c1e1b00 */
[----:B------:R-:W-:Y:S01]  /*0f10*/  IADD3 R29, PT, PT, R25, -0x1, RZ ;  /* 0xffffffff191d7810 */ /* 0x000fe20007ffe0ff */
[----:B------:R-:W-:-:S04]  /*0f20*/  IMAD.WIDE.U32 R14, R27, 0x8, R14 ;  /* 0x000000081b0e7825 */ /* 0x000fc800078e000e */
[----:B------:R-:W-:-:S05]  /*0f30*/  IMAD.WIDE.U32 R28, R29, 0x8, R12 ;  /* 0x000000081d1c7825 */ /* 0x000fca00078e000c */
[----:B--2---:R1:W-:Y:S04]  /*0f40*/  STG.E.64 desc[UR10][R28.64], R10 ;  /* 0x0000000a1c007986 */ /* 0x0043e8000c101b0a */
[----:B------:R-:W2:Y:S01]  /*0f50*/  LDG.E.64 R14, desc[UR10][R14.64] ;  /* 0x0000000a0e0e7981 */ /* 0x000ea2000c1e1b00 */
[----:B------:R-:W-:Y:S01]  /*0f60*/  IMAD.WIDE.U32 R12, R25, 0x8, R12 ;  /* 0x00000008190c7825 */ /* 0x000fe200078e000c */
[----:B------:R-:W-:Y:S01]  /*0f70*/  UIADD3 UR5, UPT, UPT, UR5, 0x4, URZ ;  /* 0x0000000405057890 */ /* 0x000fe2000fffe0ff */
[----:B------:R-:W-:Y:S02]  /*0f80*/  IADD3 R27, PT, PT, R27, 0x4, RZ ;  /* 0x000000041b1b7810 */ /* 0x000fe40007ffe0ff */
[----:B------:R-:W-:Y:S01]  /*0f90*/  IADD3 R25, PT, PT, R25, 0x4, RZ ;  /* 0x0000000419197810 */ /* 0x000fe20007ffe0ff */
[----:B------:R-:W-:Y:S01]  /*0fa0*/  UISETP.NE.AND UP0, UPT, UR5, URZ, UPT ;  /* 0x000000ff0500728c */ /* 0x000fe2000bf05270 */
[----:B--2---:R1:W-:Y:S08]  /*0fb0*/  STG.E.64 desc[UR10][R12.64], R14 ;  /* 0x0000000e0c007986 */ /* 0x0043f0000c101b0a */
[----:B------:R-:W-:Y:S05]  /*0fc0*/  BRA.U UP0, `(.L_x_1873) ;  /* 0xfffffffd008c7547 */ /* 0x000fea000b83ffff */
[----:B------:R-:W-:-:S05]  /*0fd0*/  UMOV UR4, UR7 ;  /* 0x0000000700047c82 */ /* 0x000fca0008000000 */
.L_x_1872:
[----:B------:R-:W-:-:S09]  /*0fe0*/  UISETP.NE.AND UP0, UPT, UR6, URZ, UPT ;  /* 0x000000ff0600728c */ /* 0x000fd2000bf05270 */
[----:B------:R-:W-:Y:S05]  /*0ff0*/  BRA.U !UP0, `(.L_x_1871) ;  /* 0x0000000108607547 */ /* 0x000fea000b800000 */
[----:B01----:R-:W0:Y:S01]  /*1000*/  LDC.64 R8, c[0x0][0x390] ;  /* 0x0000e400ff087b82 */ /* 0x003e220000000a00 */
[----:B--2--5:R-:W-:-:S07]  /*1010*/  IMAD R19, R5, R7, UR4 ;  /* 0x0000000405137e24 */ /* 0x024fce000f8e0207 */
[----:B------:R-:W1:Y:S01]  /*1020*/  LDC.64 R10, c[0x0][0x398] ;  /* 0x0000e600ff0a7b82 */ /* 0x000e620000000a00 */
[----:B0-----:R-:W-:-:S06]  /*1030*/  IMAD.WIDE.U32 R12, R19, 0x8, R8 ;  /* 0x00000008130c7825 */ /* 0x001fcc00078e0008 */
[----:B------:R-:W2:Y:S01]  /*1040*/  LDG.E.64 R12, desc[UR10][R12.64] ;  /* 0x0000000a0c0c7981 */ /* 0x000ea2000c1e1b00 */
[----:B------:R-:W-:Y:S01]  /*1050*/  IMAD R17, R0, R7, UR4 ;  /* 0x0000000400117e24 */ /* 0x000fe2000f8e0207 */
[----:B------:R-:W-:-:S03]  /*1060*/  UISETP.NE.AND UP0, UPT, UR6, 0x1, UPT ;  /* 0x000000010600788c */ /* 0x000fc6000bf05270 */
[----:B-1----:R-:W-:-:S05]  /*1070*/  IMAD.WIDE.U32 R14, R17, 0x8, R10 ;  /* 0x00000008110e7825 */ /* 0x002fca00078e000a */
[----:B--2---:R3:W-:Y:S01]  /*1080*/  STG.E.64 desc[UR10][R14.64], R12 ;  /* 0x0000000c0e007986 */ /* 0x0047e2000c101b0a */
[----:B------:R-:W-:Y:S05]  /*1090*/  BRA.U !UP0, `(.L_x_1871) ;  /* 0x0000000108387547 */ /* 0x000fea000b800000 */
[----:B---3--:R-:W-:-:S05]  /*10a0*/  IADD3 R13, PT, PT, R19, 0x1, RZ ;  /* 0x00000001130d7810 */ /* 0x008fca0007ffe0ff */
[----:B------:R-:W-:-:S06]  /*10b0*/  IMAD.WIDE.U32 R12, R13, 0x8, R8 ;  /* 0x000000080d0c7825 */ /* 0x000fcc00078e0008 */
[----:B------:R-:W2:Y:S01]  /*10c0*/  LDG.E.64 R12, desc[UR10][R12.64] ;  /* 0x0000000a0c0c7981 */ /* 0x000ea2000c1e1b00 */
[----:B------:R-:W-:Y:S01]  /*10d0*/  IADD3 R15, PT, PT, R17, 0x1, RZ ;  /* 0x00000001110f7810 */ /* 0x000fe20007ffe0ff */
[----:B------:R-:W-:-:S04]  /*10e0*/  UISETP.NE.AND UP0, UPT, UR6, 0x2, UPT ;  /* 0x000000020600788c */ /* 0x000fc8000bf05270 */
[----:B------:R-:W-:-:S05]  /*10f0*/  IMAD.WIDE.U32 R14, R15, 0x8, R10 ;  /* 0x000000080f0e7825 */ /* 0x000fca00078e000a */
[----:B--2---:R4:W-:Y:S01]  /*1100*/  STG.E.64 desc[UR10][R14.64], R12 ;  /* 0x0000000c0e007986 */ /* 0x0049e2000c101b0a */
[----:B------:R-:W-:Y:S05]  /*1110*/  BRA.U !UP0, `(.L_x_1871) ;  /* 0x0000000108187547 */ /* 0x000fea000b800000 */
[----:B------:R-:W-:-:S05]  /*1120*/  IADD3 R19, PT, PT, R19, 0x2, RZ ;  /* 0x0000000213137810 */ /* 0x000fca0007ffe0ff */
[----:B------:R-:W-:-:S06]  /*1130*/  IMAD.WIDE.U32 R8, R19, 0x8, R8 ;  /* 0x0000000813087825 */ /* 0x000fcc00078e0008 */
[----:B------:R-:W2:Y:S01]  /*1140*/  LDG.E.64 R8, desc[UR10][R8.64] ;  /* 0x0000000a08087981 */ /* 0x000ea2000c1e1b00 */
[----:B------:R-:W-:-:S05]  /*1150*/  IADD3 R17, PT, PT, R17, 0x2, RZ ;  /* 0x0000000211117810 */ /* 0x000fca0007ffe0ff */
[----:B------:R-:W-:-:S05]  /*1160*/  IMAD.WIDE.U32 R10, R17, 0x8, R10 ;  /* 0x00000008110a7825 */ /* 0x000fca00078e000a */
[----:B--2---:R0:W-:Y:S02]  /*1170*/  STG.E.64 desc[UR10][R10.64], R8 ;  /* 0x000000080a007986 */ /* 0x0041e4000c101b0a */
.L_x_1871:
[----:B------:R-:W-:Y:S05]  /*1180*/  BSYNC.RECONVERGENT B0 ;  /* 0x0000000000007941 */ /* 0x000fea0003800200 */
.L_x_1870:
[----:B------:R-:W-:Y:S01]  /*1190*/  ISETP.GE.U32.AND P1, PT, R7, 0x4, PT ;  /* 0x000000040700780c */ /* 0x000fe20003f26070 */
[----:B------:R-:W-:-:S12]  /*11a0*/  UMOV UR4, URZ ;  /* 0x000000ff00047c82 */ /* 0x000fd80008000000 */
[----:B------:R-:W-:Y:S05]  /*11b0*/  @!P1 BRA `(.L_x_1877) ;  /* 0x0000001000609947 */ /* 0x000fea0003800000 */
[----:B01----:R-:W0:Y:S01]  /*11c0*/  LDC.64 R8, c[0x0][0x390] ;  /* 0x0000e400ff087b82 */ /* 0x003e220000000a00 */
[----:B------:R-:W-:Y:S01]  /*11d0*/  UISETP.GT.AND UP0, UPT, UR7, URZ, UPT ;  /* 0x000000ff0700728c */ /* 0x000fe2000bf04270 */
[----:B------:R-:W-:-:S06]  /*11e0*/  UMOV UR5, URZ ;  /* 0x000000ff00057c82 */ /* 0x000fcc0008000000 */
[----:B------:R-:W1:Y:S02]  /*11f0*/  LDC.64 R10, c[0x0][0x398] ;  /* 0x0000e600ff0a7b82 */ /* 0x000e640000000a00 */
[----:B------:R-:W-:Y:S05]  /*1200*/  BRA.U !UP0, `(.L_x_1878) ;  /* 0x0000000d08b07547 */ /* 0x000fea000b800000 */
[----:B------:R-:W-:Y:S02]  /*1210*/  UIADD3 UR9, UPT, UPT, UR7, -UR5, URZ ;  /* 0x8000000507097290 */ /* 0x000fe4000fffe0ff */
[----:B------:R-:W-:Y:S02]  /*1220*/  UPLOP3.LUT UP0, UPT, UPT, UPT, UPT, 0x80, 0x8 ;  /* 0x000000000008789c */ /* 0x000fe40003f0f070 */
[----:B------:R-:W-:-:S09]  /*1230*/  UISETP.GT.AND UP1, UPT, UR9, 0xc, UPT ;  /* 0x0000000c0900788c */ /* 0x000fd2000bf24270 */
[----:B------:R-:W-:Y:S05]  /*1240*/  BRA.U !UP1, `(.L_x_1879) ;  /* 0x00000009095c7547 */ /* 0x000fea000b800000 */
[----:B--234-:R-:W2:Y:S01]  /*1250*/  LDC.64 R12, c[0x0][0x390] ;  /* 0x0000e400ff0c7b82 */ /* 0x01cea20000000a00 */
[----:B------:R-:W-:Y:S02]  /*1260*/  UIADD3 UR12, UPT, UPT, UR7, -0xc, URZ ;  /* 0xfffffff4070c7890 */ /* 0x000fe4000fffe0ff */
[----:B------:R-:W-:-:S05]  /*1270*/  UPLOP3.LUT UP0, UPT, UPT, UPT, UPT, 0x40, 0x4 ;  /* 0x000000000004789c */ /* 0x000fca0003f0e870 */
[----:B------:R-:W3:Y:S06]  /*1280*/  LDC.64 R14, c[0x0][0x398] ;  /* 0x0000e600ff0e7b82 */ /* 0x000eec0000000a00 */
.L_x_1880:
[----:B------:R-:W-:-:S04]  /*1290*/  ISETP.LE.AND P1, PT, R26, UR5, PT ;  /* 0x000000051a007c0c */ /* 0x000fc8000bf23270 */
[----:B----45:R-:W-:-:S05]  /*12a0*/  SEL R16, R5, R6, !P1 ;  /* 0x0000000605107207 */ /* 0x030fca0004800000 */
[----:B------:R-:W-:-:S04]  /*12b0*/  IMAD R21, R16, R7, UR5 ;  /* 0x0000000510157e24 */ /* 0x000fc8000f8e0207 */
[----:B--2---:R-:W-:-:S06]  /*12c0*/  IMAD.WIDE.U32 R20, R21, 0x8, R12 ;  /* 0x0000000815147825 */ /* 0x004fcc00078e000c */
[----:B------:R-:W2:Y:S01]  /*12d0*/  LDG.E.64 R20, desc[UR10][R20.64] ;  /* 0x0000000a14147981 */ /* 0x000ea2000c1e1b00 */
[----:B------:R-:W-:Y:S02]  /*12e0*/  UIADD3 UR4, UPT, UPT, UR5, 0x1, URZ ;  /* 0x0000000105047890 */ /* 0x000fe4000fffe0ff */
[----:B------:R-:W-:-:S04]  /*12f0*/  IMAD R27, R0, R7, UR5 ;  /* 0x00000005001b7e24 */ /* 0x000fc8000f8e0207 */
[----:B------:R-:W-:-:S04]  /*1300*/  ISETP.LE.AND P1, PT, R26, UR4, PT ;  /* 0x000000041a007c0c */ /* 0x000fc8000bf23270 */
[----:B------:R-:W-:-:S05]  /*1310*/  SEL R16, R5, R6, !P1 ;  /* 0x0000000605107207 */ /* 0x000fca0004800000 */
[----:B------:R-:W-:Y:S02]  /*1320*/  IMAD R29, R16, R7, UR4 ;  /* 0x00000004101d7e24 */ /* 0x000fe4000f8e0207 */
[----:B---3--:R-:W-:-:S04]  /*1330*/  IMAD.WIDE.U32 R16, R27, 0x8, R14 ;  /* 0x000000081b107825 */ /* 0x008fc800078e000e */
[----:B------:R-:W-:Y:S01]  /*1340*/  IMAD.WIDE.U32 R28, R29, 0x8, R12 ;  /* 0x000000081d1c7825 */ /* 0x000fe200078e000c */
[----:B------:R-:W-:Y:S01]  /*1350*/  UIADD3 UR4, UPT, UPT, UR5, 0x2, URZ ;  /* 0x0000000205047890 */ /* 0x000fe2000fffe0ff */
[----:B--2---:R2:W-:Y:S04]  /*1360*/  STG.E.64 desc[UR10][R16.64], R20 ;  /* 0x0000001410007986 */ /* 0x0045e8000c101b0a */
[----:B------:R-:W3:Y:S01]  /*1370*/  LDG.E.64 R28, desc[UR10][R28.64] ;  /* 0x0000000a1c1c7981 */ /* 0x000ee2000c1e1b00 */
[----:B------:R-:W-:Y:S02]  /*1380*/  ISETP.LE.AND P1, PT, R26, UR4, PT ;  /* 0x000000041a007c0c */ /* 0x000fe4000bf23270 */
[----:B------:R-:W-:Y:S02]  /*1390*/  IADD3 R19, PT, PT, R27, 0x1, RZ ;  /* 0x000000011b137810 */ /* 0x000fe40007ffe0ff */
[----:B------:R-:W-:-:S05]  /*13a0*/  SEL R18, R5, R6, !P1 ;  /* 0x0000000605127207 */ /* 0x000fca0004800000 */
[----:B------:R-:W-:Y:S02]  /*13b0*/  IMAD R25, R18, R7, UR4 ;  /* 0x0000000412197e24 */ /* 0x000fe4000f8e0207 */
[----:B------:R-:W-:-:S04]  /*13c0*/  IMAD.WIDE.U32 R18, R19, 0x8, R14 ;  /* 0x0000000813127825 */ /* 0x000fc800078e000e */
[----:B------:R-:W-:Y:S01]  /*13d0*/  IMAD.WIDE.U32 R24, R25, 0x8, R12 ;  /* 0x0000000819187825 */ /* 0x000fe200078e000c */
[----:B------:R-:W-:Y:S01]  /*13e0*/  UIADD3 UR4, UPT, UPT, UR5, 0x3, URZ ;  /* 0x0000000305047890 */ /* 0x000fe2000fffe0ff */
[----:B---3--:R3:W-:Y:S04]  /*13f0*/  STG.E.64 desc[UR10][R18.64], R28 ;  /* 0x0000001c12007986 */ /* 0x0087e8000c101b0a */
[----:B------:R-:W4:Y:S01]  /*1400*/  LDG.E.64 R24, desc[UR10][R24.64] ;  /* 0x0000000a18187981 */ /* 0x000f22000c1e1b00 */
[----:B------:R-:W-:Y:S02]  /*1410*/  ISETP.LE.AND P1, PT, R26, UR4, PT ;  /* 0x000000041a007c0c */ /* 0x000fe4000bf23270 */
[----:B--2---:R-:W-:Y:S02]  /*1420*/  IADD3 R21, PT, PT, R27, 0x2, RZ ;  /* 0x000000021b157810 */ /* 0x004fe40007ffe0ff */
[----:B------:R-:W-:-:S03]  /*1430*/  SEL R16, R5, R6, !P1 ;  /* 0x0000000605107207 */ /* 0x000fc60004800000 */
[----:B------:R-:W-:-:S04]  /*1440*/  IMAD.WIDE.U32 R20, R21, 0x8, R14 ;  /* 0x0000000815147825 */ /* 0x000fc800078e000e */
[----:B------:R-:W-:-:S04]  /*1450*/  IMAD R17, R16, R7, UR4 ;  /* 0x0000000410117e24 */ /* 0x000fc8000f8e0207 */
[----:B------:R-:W-:Y:S01]  /*1460*/  IMAD.WIDE.U32 R16, R17, 0x8, R12 ;  /* 0x0000000811107825 */ /* 0x000fe200078e000c */
[----:B------:R-:W-:Y:S01]  /*1470*/  UIADD3 UR4, UPT, UPT, UR5, 0x4, URZ ;  /* 0x0000000405047890 */ /* 0x000fe2000fffe0ff */
[----:B----4-:R2:W-:Y:S04]  /*1480*/  STG.E.64 desc[UR10][R20.64], R24 ;  /* 0x0000001814007986 */ /* 0x0105e8000c101b0a */
[----:B------:R-:W4:Y:S01]  /*1490*/  LDG.E.64 R16, desc[UR10][R16.64] ;  /* 0x0000000a10107981 */ /* 0x000f22000c1e1b00 */
[----:B------:R-:W-:Y:S02]  /*14a0*/  ISETP.LE.AND P1, PT, R26, UR4, PT ;  /* 0x000000041a007c0c */ /* 0x000fe4000bf23270 */
[----:B------:R-:W-:Y:S02]  /*14b0*/  IADD3 R27, PT, PT, R27, 0x3, RZ ;  /* 0x000000031b1b7810 */ /* 0x000fe40007ffe0ff */
[----:B---3--:R-:W-:-:S05]  /*14c0*/  SEL R18, R5, R6, !P1 ;  /* 0x0000000605127207 */ /* 0x008fca0004800000 */
[----:B------:R-:W-:Y:S02]  /*14d0*/  IMAD R19, R18, R7, UR4 ;  /* 0x0000000412137e24 */ /* 0x000fe4000f8e0207 */
[----:B--2---:R-:W-:-:S04]  /*14e0*/  IMAD.WIDE.U32 R20, R27, 0x8, R14 ;  /* 0x000000081b147825 */ /* 0x004fc800078e000e */
[----:B------:R-:W-:Y:S01]  /*14f0*/  IMAD.WIDE.U32 R18, R19, 0x8, R12 ;  /* 0x0000000813127825 */ /* 0x000fe200078e000c */
[----:B------:R-:W-:Y:S01]  /*1500*/  UIADD3 UR9, UPT, UPT, UR5, 0x5, URZ ;  /* 0x0000000505097890 */ /* 0x000fe2000fffe0ff */
[----:B----4-:R2:W-:Y:S04]  /*1510*/  STG.E.64 desc[UR10][R20.64], R16 ;  /* 0x0000001014007986 */ /* 0x0105e8000c101b0a */
[----:B------:R-:W3:Y:S01]  /*1520*/  LDG.E.64 R18, desc[UR10][R18.64] ;  /* 0x0000000a12127981 */ /* 0x000ee2000c1e1b00 */
[----:B------:R-:W-:Y:S01]  /*1530*/  ISETP.LE.AND P1, PT, R26, UR9, PT ;  /* 0x000000091a007c0c */ /* 0x000fe2000bf23270 */
[----:B------:R-:W-:-:S03]  /*1540*/  IMAD R27, R0, R7, UR4 ;  /* 0x00000004001b7e24 */ /* 0x000fc6000f8e0207 */
[----:B------:R-:W-:-:S05]  /*1550*/  SEL R24, R5, R6, !P1 ;  /* 0x0000000605187207 */ /* 0x000fca0004800000 */
[----:B------:R-:W-:Y:S02]  /*1560*/  IMAD R29, R24, R7, UR9 ;  /* 0x00000009181d7e24 */ /* 0x000fe4000f8e0207 */
[----:B--2---:R-:W-:-:S04]  /*1570*/  IMAD.WIDE.U32 R16, R27, 0x8, R14 ;  /* 0x000000081b107825 */ /* 0x004fc800078e000e */
[----:B------:R-:W-:Y:S01]  /*1580*/  IMAD.WIDE.U32 R28, R29, 0x8, R12 ;  /* 0x000000081d1c7825 */ /* 0x000fe200078e000c */
[----:B------:R-:W-:Y:S01]  /*1590*/  UIADD3 UR4, UPT, UPT, UR5, 0x6, URZ ;  /* 0x0000000605047890 */ /* 0x000fe2000fffe0ff */
[----:B---3--:R2:W-:Y:S04]  /*15a0*/  STG.E.64 desc[UR10][R16.64], R18 ;  /* 0x0000001210007986 */ /* 0x0085e8000c101b0a */
        /* <DEDUP_REMOVED lines=75> */
[----:B------:R-:W-:-:S03]  /*1a60*/  SEL R20, R5, R6, !P1 ;  /* 0x0000000605147207 */ /* 0x000fc60004800000 */
[----:B------:R-:W-:-:S04]  /*1a70*/  IMAD.WIDE.U32 R24, R25, 0x8, R14 ;  /* 0x0000000819187825 */ /* 0x000fc800078e000e */
[----:B------:R-:W-:-:S04]  /*1a80*/  IMAD R21, R20, R7, UR4 ;  /* 0x0000000414157e24 */ /* 0x000fc8000f8e0207 */
        /* <DEDUP_REMOVED lines=10> */
[----:B----4-:R4:W-:Y:S05]  /*1b30*/  STG.E.64 desc[UR10][R18.64], R20 ;  /* 0x0000001412007986 */ /* 0x0109ea000c101b0a */
[----:B------:R-:W2:Y:S01]  /*1b40*/  LDG.E.64 R16, desc[UR10][R16.64] ;  /* 0x0000000a10107981 */ /* 0x000ea2000c1e1b00 */
[----:B---3--:R-:W-:Y:S01]  /*1b50*/  IADD3 R25, PT, PT, R27, 0x3, RZ ;  /* 0x000000031b197810 */ /* 0x008fe20007ffe0ff */
[----:B------:R-:W-:-:S04]  /*1b60*/  UIADD3 UR5, UPT, UPT, UR5, 0x10, URZ ;  /* 0x0000001005057890 */ /* 0x000fc8000fffe0ff */
[----:B------:R-:W-:Y:S01]  /*1b70*/  IMAD.WIDE.U32 R24, R25, 0x8, R14 ;  /* 0x0000000819187825 */ /* 0x000fe200078e000e */
[----:B------:R-:W-:-:S04]  /*1b80*/  UISETP.GE.AND UP1, UPT, UR5, UR12, UPT ;  /* 0x0000000c0500728c */ /* 0x000fc8000bf26270 */
[----:B--2---:R4:W-:Y:S05]  /*1b90*/  STG.E.64 desc[UR10][R24.64], R16 ;  /* 0x0000001018007986 */ /* 0x0049ea000c101b0a */
[----:B------:R-:W-:Y:S05]  /*1ba0*/  BRA.U !UP1, `(.L_x_1880) ;  /* 0xfffffff509b87547 */ /* 0x000fea000b83ffff */
[----:B------:R-:W-:-:S05]  /*1bb0*/  UMOV UR4, UR7 ;  /* 0x0000000700047c82 */ /* 0x000fca0008000000 */
.L_x_1879:
[----:B------:R-:W-:-:S04]  /*1bc0*/  UIADD3 UR9, UPT, UPT, UR7, -UR5, URZ ;  /* 0x8000000507097290 */ /* 0x000fc8000fffe0ff */
[----:B------:R-:W-:-:S09]  /*1bd0*/  UISETP.GT.AND UP1, UPT, UR9, 0x4, UPT ;  /* 0x000000040900788c */ /* 0x000fd2000bf24270 */
[----:B------:R-:W-:Y:S05]  /*1be0*/  BRA.U !UP1, `(.L_x_1881) ;  /* 0x0000000509307547 */ /* 0x000fea000b800000 */
[----:B--234-:R-:W2:Y:S01]  /*1bf0*/  LDC.64 R12, c[0x0][0x390] ;  /* 0x0000e400ff0c7b82 */ /* 0x01cea20000000a00 */
[----:B------:R-:W-:-:S04]  /*1c00*/  ISETP.LE.AND P1, PT, R26, UR5, PT ;  /* 0x000000051a007c0c */ /* 0x000fc8000bf23270 */
[----:B-----5:R-:W-:-:S05]  /*1c10*/  SEL R14, R5, R6, !P1 ;  /* 0x00000006050e7207 */ /* 0x020fca0004800000 */
[----:B------:R-:W-:Y:S02]  /*1c20*/  IMAD R19, R14, R7, UR5 ;  /* 0x000000050e137e24 */ /* 0x000fe4000f8e0207 */
[----:B------:R-:W3:Y:S02]  /*1c30*/  LDC.64 R14, c[0x0][0x398] ;  /* 0x0000e600ff0e7b82 */ /* 0x000ee40000000a00 */
        /* <DEDUP_REMOVED lines=19> */
[----:B---3--:R-:W-:Y:S04]  /*1d70*/  STG.E.64 desc[UR10][R24.64], R28 ;  /* 0x0000001c18007986 */ /* 0x008fe8000c101b0a */
[----:B------:R-:W3:Y:S01]  /*1d80*/  LDG.E.64 R20, desc[UR10][R20.64] ;  /* 0x0000000a14147981 */ /* 0x000ee2000c1e1b00 */
[----:B------:R-:W-:Y:S02]  /*1d90*/  ISETP.LE.AND P1, PT, R26, UR4, PT ;  /* 0x000000041a007c0c */ /* 0x000fe4000bf23270 */
[----:B--2---:R-:W-:Y:S02]  /*1da0*/  IADD3 R19, PT, PT, R27, 0x2, RZ ;  /* 0x000000021b137810 */ /* 0x004fe40007ffe0ff */
[----:B------:R-:W-:-:S03]  /*1db0*/  SEL R16, R5, R6, !P1 ;  /* 0x0000000605107207 */ /* 0x000fc60004800000 */
[----:B------:R-:W-:-:S04]  /*1dc0*/  IMAD.WIDE.U32 R18, R19, 0x8, R14 ;  /* 0x0000000813127825 */ /* 0x000fc800078e000e */
[----:B------:R-:W-:-:S04]  /*1dd0*/  IMAD R17, R16, R7, UR4 ;  /* 0x0000000410117e24 */ /* 0x000fc8000f8e0207 */
[----:B------:R-:W-:Y:S01]  /*1de0*/  IMAD.WIDE.U32 R16, R17, 0x8, R12 ;  /* 0x0000000811107825 */ /* 0x000fe200078e000c */
[----:B------:R-:W-:Y:S01]  /*1df0*/  UIADD3 UR4, UPT, UPT, UR5, 0x4, URZ ;  /* 0x0000000405047890 */ /* 0x000fe2000fffe0ff */
[----:B---3--:R2:W-:Y:S04]  /*1e00*/  STG.E.64 desc[UR10][R18.64], R20 ;  /* 0x0000001412007986 */ /* 0x0085e8000c101b0a */
[----:B--2---:R-:W2:Y:S01]  /*1e10*/  LDG.E.64 R18, desc[UR10][R16.64] ;  /* 0x0000000a10127981 */ /* 0x004ea2000c1e1b00 */
[----:B------:R-:W-:Y:S02]  /*1e20*/  ISETP.LE.AND P1, PT, R26, UR4, PT ;  /* 0x000000041a007c0c */ /* 0x000fe4000bf23270 */
[----:B------:R-:W-:Y:S02]  /*1e30*/  IADD3 R27, PT, PT, R27, 0x3, RZ ;  /* 0x000000031b1b7810 */ /* 0x000fe40007ffe0ff */
[----:B------:R-:W-:-:S03]  /*1e40*/  SEL R24, R5, R6, !P1 ;  /* 0x0000000605187207 */ /* 0x000fc60004800000 */
[----:B------:R-:W-:-:S04]  /*1e50*/  IMAD.WIDE.U32 R20, R27, 0x8, R14 ;  /* 0x000000081b147825 */ /* 0x000fc800078e000e */
[----:B------:R-:W-:-:S04]  /*1e60*/  IMAD R29, R24, R7, UR4 ;  /* 0x00000004181d7e24 */ /* 0x000fc8000f8e0207 */
[----:B------:R-:W-:Y:S01]  /*1e70*/  IMAD.WIDE.U32 R28, R29, 0x8, R12 ;  /* 0x000000081d1c7825 */ /* 0x000fe200078e000c */
[----:B------:R-:W-:Y:S01]  /*1e80*/  UIADD3 UR9, UPT, UPT, UR5, 0x5, URZ ;  /* 0x0000000505097890 */ /* 0x000fe2000fffe0ff */
[----:B--2---:R2:W-:Y:S04]  /*1e90*/  STG.E.64 desc[UR10][R20.64], R18 ;  /* 0x0000001214007986 */ /* 0x0045e8000c101b0a */
[----:B------:R-:W3:Y:S01]  /*1ea0*/  LDG.E.64 R28, desc[UR10][R28.64] ;  /* 0x0000000a1c1c7981 */ /* 0x000ee2000c1e1b00 */
[----:B------:R-:W-:Y:S01]  /*1eb0*/  ISETP.LE.AND P1, PT, R26, UR9, PT ;  /* 0x000000091a007c0c */ /* 0x000fe2000bf23270 */
[----:B------:R-:W-:-:S03]  /*1ec0*/  IMAD R27, R0, R7, UR4 ;  /* 0x00000004001b7e24 */ /* 0x000fc6000f8e0207 */
[----:B------:R-:W-:Y:S01]  /*1ed0*/  SEL R16, R5, R6, !P1 ;  /* 0x0000000605107207 */ /* 0x000fe20004800000 */
        /* <DEDUP_REMOVED lines=8> */
[----:B------:R-:W-:-:S05]  /*1f60*/  SEL R18, R5, R6, !P1 ;  /* 0x0000000605127207 */ /* 0x000fca0004800000 */
[----:B------:R-:W-:Y:S02]  /*1f70*/  IMAD R21, R18, R7, UR4 ;  /* 0x0000000412157e24 */ /* 0x000fe4000f8e0207 */
[----:B------:R-:W-:-:S04]  /*1f80*/  IMAD.WIDE.U32 R18, R19, 0x8, R14 ;  /* 0x0000000813127825 */ /* 0x000fc800078e000e */
[----:B------:R-:W-:Y:S01]  /*1f90*/  IMAD.WIDE.U32 R20, R21, 0x8, R12 ;  /* 0x0000000815147825 */ /* 0x000fe200078e000c */
[----:B------:R-:W-:Y:S01]  /*1fa0*/  UIADD3 UR4, UPT, UPT, UR5, 0x7, URZ ;  /* 0x0000000705047890 */ /* 0x000fe2000fffe0ff */
[----:B----4-:R2:W-:Y:S04]  /*1fb0*/  STG.E.64 desc[UR10][R18.64], R16 ;  /* 0x0000001012007986 */ /* 0x0105e8000c101b0a */
[----:B------:R-:W4:Y:S01]  /*1fc0*/  LDG.E.64 R20, desc[UR10][R20.64] ;  /* 0x0000000a14147981 */ /* 0x000f22000c1e1b00 */
[----:B------:R-:W-:Y:S02]  /*1fd0*/  ISETP.LE.AND P1, PT, R26, UR4, PT ;  /* 0x000000041a007c0c */ /* 0x000fe4000bf23270 */
[----:B---3--:R-:W-:Y:S02]  /*1fe0*/  IADD3 R25, PT, PT, R27, 0x2, RZ ;  /* 0x000000021b197810 */ /* 0x008fe40007ffe0ff */
[----:B------:R-:W-:-:S05]  /*1ff0*/  SEL R24, R5, R6, !P1 ;  /* 0x0000000605187207 */ /* 0x000fca0004800000 */
[----:B------:R-:W-:Y:S02]  /*2000*/  IMAD R29, R24, R7, UR4 ;  /* 0x00000004181d7e24 */ /* 0x000fe4000f8e0207 */
[----:B------:R-:W-:-:S04]  /*2010*/  IMAD.WIDE.U32 R24, R25, 0x8, R14 ;  /* 0x0000000819187825 */ /* 0x000fc800078e000e */
[----:B------:R-:W-:Y:S01]  /*2020*/  IMAD.WIDE.U32 R12, R29, 0x8, R12 ;  /* 0x000000081d0c7825 */ /* 0x000fe200078e000c */
[----:B----4-:R2:W-:Y:S05]  /*2030*/  STG.E.64 desc[UR10][R24.64], R20 ;  /* 0x0000001418007986 */ /* 0x0105ea000c101b0a */
[----:B------:R-:W3:Y:S01]  /*2040*/  LDG.E.64 R12, desc[UR10][R12.64] ;  /* 0x0000000a0c0c7981 */ /* 0x000ee2000c1e1b00 */
[----:B------:R-:W-:Y:S01]  /*2050*/  IADD3 R27, PT, PT, R27, 0x3, RZ ;  /* 0x000000031b1b7810 */ /* 0x000fe20007ffe0ff */
[----:B------:R-:W-:Y:S02]  /*2060*/  UIADD3 UR5, UPT, UPT, UR5, 0x8, URZ ;  /* 0x0000000805057890 */ /* 0x000fe4000fffe0ff */
[----:B------:R-:W-:-:S02]  /*2070*/  UPLOP3.LUT UP0, UPT, UPT, UPT, UPT, 0x40, 0x4 ;  /* 0x000000000004789c */ /* 0x000fc40003f0e870 */
[----:B------:R-:W-:Y:S01]  /*2080*/  IMAD.WIDE.U32 R14, R27, 0x8, R14 ;  /* 0x000000081b0e7825 */ /* 0x000fe200078e000e */
[----:B------:R-:W-:-:S04]  /*2090*/  UMOV UR4, UR7 ;  /* 0x0000000700047c82 */ /* 0x000fc80008000000 */
[----:B---3--:R2:W-:Y:S04]  /*20a0*/  STG.E.64 desc[UR10][R14.64], R12 ;  /* 0x0000000c0e007986 */ /* 0x0085e8000c101b0a */
.L_x_1881:
[----:B------:R-:W-:-:S09]  /*20b0*/  UISETP.NE.OR UP0, UPT, UR5, UR7, UP0 ;  /* 0x000000070500728c */ /* 0x000fd20008705670 */
[----:B------:R-:W-:Y:S05]  /*20c0*/  BRA.U !UP0, `(.L_x_1877) ;  /* 0x00000001089c7547 */ /* 0x000fea000b800000 */
.L_x_1878:
[----:B------:R-:W-:-:S04]  /*20d0*/  ISETP.LE.AND P1, PT, R26, UR5, PT ;  /* 0x000000051a007c0c */ /* 0x000fc8000bf23270 */
[----:B0-2345:R-:W-:-:S05]  /*20e0*/  SEL R12, R5, R6, !P1 ;  /* 0x00000006050c7207 */ /* 0x03dfca0004800000 */
[----:B------:R-:W-:-:S04]  /*20f0*/  IMAD R15, R12, R7, UR5 ;  /* 0x000000050c0f7e24 */ /* 0x000fc8000f8e0207 */
[----:B0-----:R-:W-:-:S06]  /*2100*/  IMAD.WIDE.U32 R14, R15, 0x8, R8 ;  /* 0x000000080f0e7825 */ /* 0x001fcc00078e0008 */
[----:B------:R-:W2:Y:S01]  /*2110*/  LDG.E.64 R14, desc[UR10][R14.64] ;  /* 0x0000000a0e0e7981 */ /* 0x000ea2000c1e1b00 */
[----:B------:R-:W-:Y:S02]  /*2120*/  UIADD3 UR4, UPT, UPT, UR5, 0x1, URZ ;  /* 0x0000000105047890 */ /* 0x000fe4000fffe0ff */
[----:B------:R-:W-:-:S04]  /*2130*/  IMAD R25, R0, R7, UR5 ;  /* 0x0000000500197e24 */ /* 0x000fc8000f8e0207 */
[----:B------:R-:W-:-:S04]  /*2140*/  ISETP.LE.AND P1, PT, R26, UR4, PT ;  /* 0x000000041a007c0c */ /* 0x000fc8000bf23270 */
[----:B------:R-:W-:-:S05]  /*2150*/  SEL R12, R5, R6, !P1 ;  /* 0x00000006050c7207 */ /* 0x000fca0004800000 */
[----:B------:R-:W-:Y:S02]  /*2160*/  IMAD R21, R12, R7, UR4 ;  /* 0x000000040c157e24 */ /* 0x000fe4000f8e0207 */
[----:B-1----:R-:W-:-:S04]  /*2170*/  IMAD.WIDE.U32 R12, R25, 0x8, R10 ;  /* 0x00000008190c7825 */ /* 0x002fc800078e000a */
[----:B------:R-:W-:Y:S01]  /*2180*/  IMAD.WIDE.U32 R20, R21, 0x8, R8 ;  /* 0x0000000815147825 */ /* 0x000fe200078e0008 */
[----:B------:R-:W-:Y:S01]  /*2190*/  UIADD3 UR4, UPT, UPT, UR5, 0x2, URZ ;  /* 0x0000000205047890 */ /* 0x000fe2000fffe0ff */
[----:B--2---:R0:W-:Y:S04]  /*21a0*/  STG.E.64 desc[UR10][R12.64], R14 ;  /* 0x0000000e0c007986 */ /* 0x0041e8000c101b0a */
[----:B------:R-:W2:Y:S01]  /*21b0*/  LDG.E.64 R20, desc[UR10][R20.64] ;  /* 0x0000000a14147981 */ /* 0x000ea2000c1e1b00 */
        /* <DEDUP_REMOVED lines=8> */
[----:B------:R-:W2:Y:S01]  /*2240*/  LDG.E.64 R16, desc[UR10][R16.64] ;  /* 0x0000000a10107981 */ /* 0x000ea2000c1e1b00 */
[----:B------:R-:W-:Y:S02]  /*2250*/  ISETP.LE.AND P1, PT, R26, UR4, PT ;  /* 0x000000041a007c0c */ /* 0x000fe4000bf23270 */
[----:B0-----:R-:W-:Y:S02]  /*2260*/  IADD3 R13, PT, PT, R25, 0x2, RZ ;  /* 0x00000002190d7810 */ /* 0x001fe40007ffe0ff */
[----:B------:R-:W-:-:S05]  /*2270*/  SEL R12, R5, R6, !P1 ;  /* 0x00000006050c7207 */ /* 0x000fca0004800000 */
[----:B------:R-:W-:Y:S02]  /*2280*/  IMAD R15, R12, R7, UR4 ;  /* 0x000000040c0f7e24 */ /* 0x000fe4000f8e0207 */
[----:B------:R-:W-:-:S04]  /*2290*/  IMAD.WIDE.U32 R12, R13, 0x8, R10 ;  /* 0x000000080d0c7825 */ /* 0x000fc800078e000a */
[----:B------:R-:W-:Y:S01]  /*22a0*/  IMAD.WIDE.U32 R14, R15, 0x8, R8 ;  /* 0x000000080f0e7825 */ /* 0x000fe200078e0008 */
[----:B--2---:R0:W-:Y:S05]  /*22b0*/  STG.E.64 desc[UR10][R12.64], R16 ;  /* 0x000000100c007986 */ /* 0x0041ea000c101b0a */
[----:B------:R-:W2:Y:S01]  /*22c0*/  LDG.E.64 R14, desc[UR10][R14.64] ;  /* 0x0000000a0e0e7981 */ /* 0x000ea2000c1e1b00 */
[----:B-1----:R-:W-:Y:S01]  /*22d0*/  IADD3 R19, PT, PT, R25, 0x3, RZ ;  /* 0x0000000319137810 */ /* 0x002fe20007ffe0ff */
[----:B------:R-:W-:-:S04]  /*22e0*/  UIADD3 UR5, UPT, UPT, UR5, 0x4, URZ ;  /* 0x0000000405057890 */ /* 0x000fc8000fffe0ff */
[----:B------:R-:W-:Y:S01]  /*22f0*/  IMAD.WIDE.U32 R18, R19, 0x8, R10 ;  /* 0x0000000813127825 */ /* 0x000fe200078e000a */
[----:B------:R-:W-:-:S04]  /*2300*/  UISETP.NE.AND UP0, UPT, UR5, UR7, UPT ;  /* 0x000000070500728c */ /* 0x000fc8000bf05270 */
[----:B--2---:R0:W-:Y:S05]  /*2310*/  STG.E.64 desc[UR10][R18.64], R14 ;  /* 0x0000000e12007986 */ /* 0x0041ea000c101b0a */
[----:B------:R-:W-:Y:S05]  /*2320*/  BRA.U UP0, `(.L_x_1878) ;  /* 0xfffffffd00687547 */ /* 0x000fea000b83ffff */
[----:B------:R-:W-:-:S05]  /*2330*/  UMOV UR4, UR7 ;  /* 0x0000000700047c82 */ /* 0x000fca0008000000 */
.L_x_1877:
[----:B------:R-:W-:-:S09]  /*2340*/  UISETP.NE.AND UP0, UPT, UR6, URZ, UPT ;  /* 0x000000ff0600728c */ /* 0x000fd2000bf05270 */
[----:B------:R-:W-:Y:S05]  /*2350*/  BRA.U !UP0, `(.L_x_1882) ;  /* 0x0000000108807547 */ /* 0x000fea000b800000 */
[----:B01----:R-:W0:Y:S01]  /*2360*/  LDC.64 R8, c[0x0][0x390] ;  /* 0x0000e400ff087b82 */ /* 0x003e220000000a00 */
[----:B------:R-:W-:-:S04]  /*2370*/  ISETP.LE.AND P1, PT, R26, UR4, PT ;  /* 0x000000041a007c0c */ /* 0x000fc8000bf23270 */
[----:B-----5:R-:W-:-:S05]  /*2380*/  SEL R10, R5, R6, !P1 ;  /* 0x00000006050a7207 */ /* 0x020fca0004800000 */
[----:B--234-:R-:W-:Y:S02]  /*2390*/  IMAD R13, R10, R7, UR4 ;  /* 0x000000040a0d7e24 */ /* 0x01cfe4000f8e0207 */
[----:B------:R-:W1:Y:S02]  /*23a0*/  LDC.64 R10, c[0x0][0x398] ;  /* 0x0000e600ff0a7b82 */ /* 0x000e640000000a00 */
[----:B0-----:R-:W-:-:S06]  /*23b0*/  IMAD.WIDE.U32 R12, R13, 0x8, R8 ;  /* 0x000000080d0c7825 */ /* 0x001fcc00078e0008 */
[----:B------:R-:W2:Y:S01]  /*23c0*/  LDG.E.64 R12, desc[UR10][R12.64] ;  /* 0x0000000a0c0c7981 */ /* 0x000ea2000c1e1b00 */
[----:B------:R-:W-:Y:S01]  /*23d0*/  IMAD R17, R0, R7, UR4 ;  /* 0x0000000400117e24 */ /* 0x000fe2000f8e0207 */
[----:B------:R-:W-:-:S03]  /*23e0*/  UISETP.NE.AND UP0, UPT, UR6, 0x1, UPT ;  /* 0x000000010600788c */ /* 0x000fc6000bf05270 */
[----:B-1----:R-:W-:-:S05]  /*23f0*/  IMAD.WIDE.U32 R14, R17, 0x8, R10 ;  /* 0x00000008110e7825 */ /* 0x002fca00078e000a */
[----:B--2---:R0:W-:Y:S01]  /*2400*/  STG.E.64 desc[UR10][R14.64], R12 ;  /* 0x0000000c0e007986 */ /* 0x0041e2000c101b0a */
[----:B------:R-:W-:Y:S05]  /*2410*/  BRA.U !UP0, `(.L_x_1882) ;  /* 0x0000000108507547 */ /* 0x000fea000b800000 */
[----:B------:R-:W-:-:S06]  /*2420*/  UIADD3 UR5, UPT, UPT, UR4, 0x1, URZ ;  /* 0x0000000104057890 */ /* 0x000fcc000fffe0ff */
[----:B------:R-:W-:-:S04]  /*2430*/  ISETP.LE.AND P1, PT, R26, UR5, PT ;  /* 0x000000051a007c0c */ /* 0x000fc8000bf23270 */
[----:B0-----:R-:W-:-:S05]  /*2440*/  SEL R12, R5, R6, !P1 ;  /* 0x00000006050c7207 */ /* 0x001fca0004800000 */
[----:B------:R-:W-:-:S04]  /*2450*/  IMAD R13, R12, R7, UR5 ;  /* 0x000000050c0d7e24 */ /* 0x000fc8000f8e0207 */
[----:B------:R-:W-:-:S06]  /*2460*/  IMAD.WIDE.U32 R12, R13, 0x8, R8 ;  /* 0x000000080d0c7825 */ /* 0x000fcc00078e0008 */
[----:B------:R-:W2:Y:S01]  /*2470*/  LDG.E.64 R12, desc[UR10][R12.64] ;  /* 0x0000000a0c0c7981 */ /* 0x000ea2000c1e1b00 */
[----:B------:R-:W-:Y:S01]  /*2480*/  IADD3 R15, PT, PT, R17, 0x1, RZ ;  /* 0x00000001110f7810 */ /* 0x000fe20007ffe0ff */
[----:B------:R-:W-:-:S04]  /*2490*/  UISETP.NE.AND UP0, UPT, UR6, 0x2, UPT ;  /* 0x000000020600788c */ /* 0x000fc8000bf05270 */
[----:B------:R-:W-:-:S05]  /*24a0*/  IMAD.WIDE.U32 R14, R15, 0x8, R10 ;  /* 0x000000080f0e7825 */ /* 0x000fca00078e000a */
[----:B--2---:R0:W-:Y:S01]  /*24b0*/  STG.E.64 desc[UR10][R14.64], R12 ;  /* 0x0000000c0e007986 */ /* 0x0041e2000c101b0a */
[----:B------:R-:W-:Y:S05]  /*24c0*/  BRA.U !UP0, `(.L_x_1882) ;  /* 0x0000000108247547 */ /* 0x000fea000b800000 */
[----:B------:R-:W-:-:S06]  /*24d0*/  UIADD3 UR4, UPT, UPT, UR4, 0x2, URZ ;  /* 0x0000000204047890 */ /* 0x000fcc000fffe0ff */
[----:B------:R-:W-:-:S04]  /*24e0*/  ISETP.LE.AND P1, PT, R26, UR4, PT ;  /* 0x000000041a007c0c */ /* 0x000fc8000bf23270 */
[----:B------:R-:W-:-:S05]  /*24f0*/  SEL R6, R5, R6, !P1 ;  /* 0x0000000605067207 */ /* 0x000fca0004800000 */
[----:B------:R-:W-:-:S04]  /*2500*/  IMAD R5, R6, R7, UR4 ;  /* 0x0000000406057e24 */ /* 0x000fc8000f8e0207 */
[----:B------:R-:W-:-:S06]  /*2510*/  IMAD.WIDE.U32 R8, R5, 0x8, R8 ;  /* 0x0000000805087825 */ /* 0x000fcc00078e0008 */
[----:B------:R-:W2:Y:S01]  /*2520*/  LDG.E.64 R8, desc[UR10][R8.64] ;  /* 0x0000000a08087981 */ /* 0x000ea2000c1e1b00 */
[----:B------:R-:W-:-:S05]  /*2530*/  IADD3 R17, PT, PT, R17, 0x2, RZ ;  /* 0x0000000211117810 */ /* 0x000fca0007ffe0ff */
[----:B------:R-:W-:-:S05]  /*2540*/  IMAD.WIDE.U32 R10, R17, 0x8, R10 ;  /* 0x00000008110a7825 */ /* 0x000fca00078e000a */
[----:B--2---:R1:W-:Y:S02]  /*2550*/  STG.E.64 desc[UR10][R10.64], R8 ;  /* 0x000000080a007986 */ /* 0x0043e4000c101b0a */
.L_x_1882:
[----:B-----5:R-:W-:Y:S01]  /*2560*/  ISETP.GT.AND P1, PT, R2, 0x4, PT ;  /* 0x000000040200780c */ /* 0x020fe20003f24270 */
[----:B------:R-:W-:-:S12]  /*2570*/  BSSY.RECONVERGENT B0, `(.L_x_1883) ;  /* 0x0000016000007945 */ /* 0x000fd80003800200 */
[----:B------:R-:W-:Y:S05]  /*2580*/  @P1 BRA `(.L_x_1884) ;  /* 0x0000000000501947 */ /* 0x000fea0003800000 */
[----:B------:R-:W-:Y:S01]  /*2590*/  IMAD.HI.U32 R23, R23, R4, RZ ;  /* 0x0000000417177227 */ /* 0x000fe200078e00ff */
[----:B01----:R-:W0:Y:S04]  /*25a0*/  LDC.64 R8, c[0x0][0x3a8] ;  /* 0x0000ea00ff087b82 */ /* 0x003e280000000a00 */
[----:B------:R-:W-:-:S05]  /*25b0*/  IADD3 R23, PT, PT, -R23, RZ, RZ ;  /* 0x000000ff17177210 */ /* 0x000fca0007ffe1ff */
[----:B------:R-:W-:Y:S02]  /*25c0*/  IMAD R2, R7, R23, R4 ;  /* 0x0000001707027224 */ /* 0x000fe400078e0204 */
[----:B------:R-:W1:Y:S03]  /*25d0*/  LDC.64 R4, c[0x0][0x398] ;  /* 0x0000e600ff047b82 */ /* 0x000e660000000a00 */
[----:B------:R-:W-:Y:S01]  /*25e0*/  ISETP.GE.U32.AND P1, PT, R2, R7, PT ;  /* 0x000000070200720c */ /* 0x000fe20003f26070 */
[----:B0-----:R-:W-:-:S12]  /*25f0*/  IMAD.WIDE R8, R0, 0x8, R8 ;  /* 0x0000000800087825 */ /* 0x001fd800078e0208 */
[-C--:B------:R-:W-:Y:S01]  /*2600*/  @P1 IADD3 R2, PT, PT, R2, -R7.reuse, RZ ;  /* 0x8000000702021210 */ /* 0x080fe20007ffe0ff */
[----:B------:R-:W5:Y:S03]  /*2610*/  LDG.E.64 R8, desc[UR10][R8.64] ;  /* 0x0000000a08087981 */ /* 0x000f66000c1e1b00 */
[----:B------:R-:W-:-:S13]  /*2620*/  ISETP.GE.U32.AND P1, PT, R2, R7, PT ;  /* 0x000000070200720c */ /* 0x000fda0003f26070 */
[----:B------:R-:W-:-:S04]  /*2630*/  @P1 IADD3 R2, PT, PT, R2, -R7, RZ ;  /* 0x8000000702021210 */ /* 0x000fc80007ffe0ff */
[----:B------:R-:W-:-:S05]  /*2640*/  SEL R2, R22, R2, !P0 ;  /* 0x0000000216027207 */ /* 0x000fca0004000000 */
[----:B------:R-:W-:-:S04]  /*2650*/  IMAD R7, R0, R7, R2 ;  /* 0x0000000700077224 */ /* 0x000fc800078e0202 */
[----:B-1----:R-:W-:-:S05]  /*2660*/  IMAD.WIDE.U32 R4, R7, 0x8, R4 ;  /* 0x0000000807047825 */ /* 0x002fca00078e0004 */
[----:B------:R-:W5:Y:S02]  /*2670*/  LDG.E.64 R6, desc[UR10][R4.64] ;  /* 0x0000000a04067981 */ /* 0x000f64000c1e1b00 */
[----:B-----5:R-:W-:-:S10]  /*2680*/  DADD R6, R6, R8 ;  /* 0x0000000006067229 */ /* 0x020fd40000000008 */
[----:B------:R-:W0:Y:S02]  /*2690*/  F2F.F32.F64 R6, R6 ;  /* 0x0000000600067310 */ /* 0x000e240000301000 */
[----:B0-----:R-:W-:-:S06]  /*26a0*/  FMNMX R10, R6, -5.1199998855590820312, !PT ;  /* 0xc0a3d70a060a7809 */ /* 0x001fcc0007800000 */
[----:B------:R-:W0:Y:S02]  /*26b0*/  F2F.F64.F32 R10, R10 ;  /* 0x0000000a000a7310 */ /* 0x000e240000201800 */
[----:B0-----:R0:W-:Y:S02]  /*26c0*/  STG.E.64 desc[UR10][R4.64], R10 ;  /* 0x0000000a04007986 */ /* 0x0011e4000c101b0a */
.L_x_1884:
[----:B------:R-:W-:Y:S05]  /*26d0*/  BSYNC.RECONVERGENT B0 ;  /* 0x0000000000007941 */ /* 0x000fea0003800200 */
.L_x_1883:
[----:B------:R-:W5:Y:S01]  /*26e0*/  LDCU UR4, c[0x0][0x380] ;  /* 0x00007000ff0477ac */ /* 0x000f620008000800 */
[----:B------:R-:W-:-:S04]  /*26f0*/  IADD3 R0, PT, PT, R3, R0, RZ ;  /* 0x0000000003007210 */ /* 0x000fc80007ffe0ff */
[----:B-----5:R-:W-:-:S13]  /*2700*/  ISETP.GE.U32.AND P0, PT, R0, UR4, PT ;  /* 0x0000000400007c0c */ /* 0x020fda000bf06070 */
[----:B------:R-:W-:Y:S05]  /*2710*/  @!P0 BRA `(.L_x_1885) ;  /* 0xffffffd8007c8947 */ /* 0x000fea000383ffff */
[----:B------:R-:W-:Y:S05]  /*2720*/  EXIT ;  /* 0x000000000000794d */ /* 0x000fea0003800000 */
.L_x_1886:
        /* <DEDUP_REMOVED lines=13> */
.L_x_1973:


//--------------------- .text._Z11pickParentsjjPiPdS_ --------------------------
	.section	.text._Z11pickParentsjjPiPdS_,"ax",@progbits
	.align	128
        .global         _Z11pickParentsjjPiPdS_
        .type           _Z11pickParentsjjPiPdS_,@function
        .size           _Z11pickParentsjjPiPdS_,(.L_x_1974 - _Z11pickParentsjjPiPdS_)
        .other          _Z11pickParentsjjPiPdS_,@"STO_CUDA_ENTRY STV_DEFAULT"
_Z11pickParentsjjPiPdS_:
.text._Z11pickParentsjjPiPdS_:
        /* <DEDUP_REMOVED lines=9> */
[----:B------:R-:W1:Y:S01]  /*0090*/  LDCU.64 UR6, c[0x0][0x358] ;  /* 0x00006b00ff0677ac */ /* 0x000e620008000a00 */
[----:B0-----:R-:W-:-:S07]  /*00a0*/  IMAD R0, R0, UR4, RZ ;  /* 0x0000000400007c24 */ /* 0x001fce000f8e02ff */
.L_x_1887:
[----:B------:R-:W0:Y:S01]  /*00b0*/  LDC.64 R18, c[0x0][0x388] ;  /* 0x0000e200ff127b82 */ /* 0x000e220000000a00 */
[----:B------:R-:W-:-:S07]  /*00c0*/  IMAD R5, R3, 0x7, RZ ;  /* 0x0000000703057824 */ /* 0x000fce00078e02ff */
[----:B------:R-:W2:Y:S01]  /*00d0*/  LDC.64 R20, c[0x0][0x390] ;  /* 0x0000e400ff147b82 */ /* 0x000ea20000000a00 */
[----:B0-----:R-:W-:-:S05]  /*00e0*/  IMAD.WIDE R18, R5, 0x4, R18 ;  /* 0x0000000405127825 */ /* 0x001fca00078e0212 */
[----:B-1----:R-:W2:Y:S04]  /*00f0*/  LDG.E R27, desc[UR6][R18.64] ;  /* 0x00000006121b7981 */ /* 0x002ea8000c1e1900 */
[----:B------:R-:W3:Y:S04]  /*0100*/  LDG.E R25, desc[UR6][R18.64+0x4] ;  /* 0x0000040612197981 */ /* 0x000ee8000c1e1900 */
[----:B------:R-:W4:Y:S04]  /*0110*/  LDG.E R6, desc[UR6][R18.64+0x8] ;  /* 0x0000080612067981 */ /* 0x000f28000c1e1900 */
[----:B------:R-:W5:Y:S04]  /*0120*/  LDG.E R7, desc[UR6][R18.64+0xc] ;  /* 0x00000c0612077981 */ /* 0x000f68000c1e1900 */
[----:B------:R-:W5:Y:S04]  /*0130*/  LDG.E R4, desc[UR6][R18.64+0x10] ;  /* 0x0000100612047981 */ /* 0x000f68000c1e1900 */
[----:B------:R-:W5:Y:S04]  /*0140*/  LDG.E R2, desc[UR6][R18.64+0x14] ;  /* 0x0000140612027981 */ /* 0x000f68000c1e1900 */
[----:B------:R0:W5:Y:S01]  /*0150*/  LDG.E R5, desc[UR6][R18.64+0x18] ;  /* 0x0000180612057981 */ /* 0x000162000c1e1900 */
[----:B--2---:R-:W-:-:S06]  /*0160*/  IMAD.WIDE R8, R27, 0x8, R20 ;  /* 0x000000081b087825 */ /* 0x004fcc00078e0214 */
[----:B------:R-:W2:Y:S01]  /*0170*/  LDG.E.64 R8, desc[UR6][R8.64] ;  /* 0x0000000608087981 */ /* 0x000ea2000c1e1b00 */
[----:B---3--:R-:W-:-:S06]  /*0180*/  IMAD.WIDE R10, R25, 0x8, R20 ;  /* 0x00000008190a7825 */ /* 0x008fcc00078e0214 */
[----:B------:R-:W3:Y:S01]  /*0190*/  LDG.E.64 R10, desc[UR6][R10.64] ;  /* 0x000000060a0a7981 */ /* 0x000ee2000c1e1b00 */
[----:B----4-:R-:W-:-:S06]  /*01a0*/  IMAD.WIDE R12, R6, 0x8, R20 ;  /* 0x00000008060c7825 */ /* 0x010fcc00078e0214 */
[----:B------:R-:W4:Y:S01]  /*01b0*/  LDG.E.64 R12, desc[UR6][R12.64] ;  /* 0x000000060c0c7981 */ /* 0x000f22000c1e1b00 */
[----:B-----5:R-:W-:-:S06]  /*01c0*/  IMAD.WIDE R14, R7, 0x8, R20 ;  /* 0x00000008070e7825 */ /* 0x020fcc00078e0214 */
[----:B------:R-:W5:Y:S01]  /*01d0*/  LDG.E.64 R14, desc[UR6][R14.64] ;  /* 0x000000060e0e7981 */ /* 0x000f62000c1e1b00 */
[----:B------:R-:W-:-:S06]  /*01e0*/  IMAD.WIDE R16, R4, 0x8, R20 ;  /* 0x0000000804107825 */ /* 0x000fcc00078e0214 */
[----:B------:R-:W5:Y:S01]  /*01f0*/  LDG.E.64 R16, desc[UR6][R16.64] ;  /* 0x0000000610107981 */ /* 0x000f62000c1e1b00 */
[----:B0-----:R-:W-:-:S06]  /*0200*/  IMAD.WIDE R18, R2, 0x8, R20 ;  /* 0x0000000802127825 */ /* 0x001fcc00078e0214 */
[----:B------:R-:W5:Y:S01]  /*0210*/  LDG.E.64 R18, desc[UR6][R18.64] ;  /* 0x0000000612127981 */ /* 0x000f62000c1e1b00 */
[----:B------:R-:W-:-:S06]  /*0220*/  IMAD.WIDE R20, R5, 0x8, R20 ;  /* 0x0000000805147825 */ /* 0x000fcc00078e0214 */
[----:B------:R-:W5:Y:S01]  /*0230*/  LDG.E.64 R20, desc[UR6][R20.64] ;  /* 0x0000000614147981 */ /* 0x000f62000c1e1b00 */
[C---:B--2---:R-:W-:Y:S01]  /*0240*/  DSETP.MAX.AND P0, P1, R8.reuse, -1, PT ;  /* 0xbff000000800742a */ /* 0x044fe2000390f000 */
[----:B------:R-:W-:Y:S01]  /*0250*/  IMAD.MOV.U32 R22, RZ, RZ, R9 ;  /* 0x000000ffff167224 */ /* 0x000fe200078e0009 */
[----:B------:R-:W-:-:S04]  /*0260*/  DSETP.GT.AND P2, PT, R8, -1, PT ;  /* 0xbff000000800742a */ /* 0x000fc80003f44000 */
[----:B------:R-:W-:Y:S01]  /*0270*/  FSEL R23, R22, -1.875, P0 ;  /* 0xbff0000016177808 */ /* 0x000fe20000000000 */
[----:B------:R-:W-:-:S07]  /*0280*/  IMAD.MOV.U32 R22, RZ, RZ, 0x80000 ;  /* 0x00080000ff167424 */ /* 0x000fce00078e00ff */
[----:B------:R-:W-:Y:S01]  /*0290*/  @P1 LOP3.LUT R23, R22, 0xbff00000, RZ, 0xfc, !PT ;  /* 0xbff0000016171812 */ /* 0x000fe200078efcff */
[----:B------:R-:W-:-:S05]  /*02a0*/  IMAD.MOV.U32 R22, RZ, RZ, R8 ;  /* 0x000000ffff167224 */ /* 0x000fca00078e0008 */
[----:B------:R-:W-:-:S06]  /*02b0*/  SEL R22, R22, RZ, P0 ;  /* 0x000000ff16167207 */ /* 0x000fcc0000000000 */
[----:B---3--:R-:W-:-:S06]  /*02c0*/  DSETP.GT.AND P3, PT, R10, R22, PT ;  /* 0x000000160a00722a */ /* 0x008fcc0003f64000 */
[----:B------:R-:W-:Y:S02]  /*02d0*/  FSEL R10, R10, R22, P3 ;  /* 0x000000160a0a7208 */ /* 0x000fe40001800000 */
[----:B------:R-:W-:-:S06]  /*02e0*/  FSEL R11, R11, R23, P3 ;  /* 0x000000170b0b7208 */ /* 0x000fcc0001800000 */
[----:B----4-:R-:W-:Y:S01]  /*02f0*/  DSETP.GT.AND P4, PT, R12, R10, PT ;  /* 0x0000000a0c00722a */ /* 0x010fe20003f84000 */
[----:B------:R-:W-:-:S05]  /*0300*/  @!P3 SEL R25, R27, 0xffffffff, P2 ;  /* 0xffffffff1b19b807 */ /* 0x000fca0001000000 */
[----:B------:R-:W-:Y:S02]  /*0310*/  FSEL R10, R12, R10, P4 ;  /* 0x0000000a0c0a7208 */ /* 0x000fe40002000000 */
[----:B------:R-:W-:-:S06]  /*0320*/  FSEL R11, R13, R11, P4 ;  /* 0x0000000b0d0b7208 */ /* 0x000fcc0002000000 */
[----:B-----5:R-:W-:-:S06]  /*0330*/  DSETP.GT.AND P5, PT, R14, R10, PT ;  /* 0x0000000a0e00722a */ /* 0x020fcc0003fa4000 */
[----:B------:R-:W-:Y:S02]  /*0340*/  FSEL R10, R14, R10, P5 ;  /* 0x0000000a0e0a7208 */ /* 0x000fe40002800000 */
[----:B------:R-:W-:-:S06]  /*0350*/  FSEL R11, R15, R11, P5 ;  /* 0x0000000b0f0b7208 */ /* 0x000fcc0002800000 */
[----:B------:R-:W-:Y:S01]  /*0360*/  DSETP.GT.AND P0, PT, R16, R10, PT ;  /* 0x0000000a1000722a */ /* 0x000fe20003f04000 */
[----:B------:R-:W-:-:S05]  /*0370*/  @!P5 SEL R7, R6, R25, P4 ;  /* 0x000000190607d207 */ /* 0x000fca0002000000 */
[----:B------:R-:W-:Y:S02]  /*0380*/  FSEL R12, R16, R10, P0 ;  /* 0x0000000a100c7208 */ /* 0x000fe40000000000 */
[----:B------:R-:W-:Y:S02]  /*0390*/  FSEL R13, R17, R11, P0 ;  /* 0x0000000b110d7208 */ /* 0x000fe40000000000 */
[----:B------:R-:W0:Y:S04]  /*03a0*/  LDC.64 R10, c[0x0][0x398] ;  /* 0x0000e600ff0a7b82 */ /* 0x000e280000000a00 */
[----:B------:R-:W-:-:S06]  /*03b0*/  DSETP.GT.AND P1, PT, R18, R12, PT ;  /* 0x0000000c1200722a */ /* 0x000fcc0003f24000 */
[----:B------:R-:W-:Y:S02]  /*03c0*/  FSEL R8, R18, R12, P1 ;  /* 0x0000000c12087208 */ /* 0x000fe40000800000 */
[----:B------:R-:W-:-:S06]  /*03d0*/  FSEL R9, R19, R13, P1 ;  /* 0x0000000d13097208 */ /* 0x000fcc0000800000 */
[----:B------:R-:W-:Y:S01]  /*03e0*/  DSETP.GT.AND P2, PT, R20, R8, PT ;  /* 0x000000081400722a */ /* 0x000fe20003f44000 */
[----:B------:R-:W-:Y:S01]  /*03f0*/  @!P1 SEL R2, R4, R7, P0 ;  /* 0x0000000704029207 */ /* 0x000fe20000000000 */
[----:B0-----:R-:W-:-:S04]  /*0400*/  IMAD.WIDE R10, R3, 0x4, R10 ;  /* 0x00000004030a7825 */ /* 0x001fc800078e020a */
[----:B------:R-:W-:Y:S01]  /*0410*/  SEL R5, R5, R2, P2 ;  /* 0x0000000205057207 */ /* 0x000fe20001000000 */
[----:B------:R-:W-:-:S04]  /*0420*/  IMAD.IADD R3, R0, 0x1, R3 ;  /* 0x0000000100037824 */ /* 0x000fc800078e0203 */
[----:B------:R0:W-:Y:S01]  /*0430*/  STG.E desc[UR6][R10.64], R5 ;  /* 0x000000050a007986 */ /* 0x0001e2000c101906 */
[----:B------:R-:W-:-:S13]  /*0440*/  ISETP.GE.U32.AND P0, PT, R3, UR5, PT ;  /* 0x0000000503007c0c */ /* 0x000fda000bf06070 */
[----:B0-----:R-:W-:Y:S05]  /*0450*/  @!P0 BRA `(.L_x_1887) ;  /* 0xfffffffc00148947 */ /* 0x001fea000383ffff */
[----:B------:R-:W-:Y:S05]  /*0460*/  EXIT ;  /* 0x000000000000794d */ /* 0x000fea0003800000 */
.L_x_1888:
        /* <DEDUP_REMOVED lines=9> */
.L_x_1974:


//--------------------- .text._Z5scorejjPdS_      --------------------------
	.section	.text._Z5scorejjPdS_,"ax",@progbits
	.align	128
        .global         _Z5scorejjPdS_
        .type           _Z5scorejjPdS_,@function
        .size           _Z5scorejjPdS_,(.L_x_1944 - _Z5scorejjPdS_)
        .other          _Z5scorejjPdS_,@"STO_CUDA_ENTRY STV_DEFAULT"
_Z5scorejjPdS_:
.text._Z5scorejjPdS_:
[----:B------:R-:W-:Y:S01]  /*0000*/  LDC R1, c[0x0][0x37c] ;  /* 0x0000df00ff017b82 */ /* 0x000fe20000000800 */
[----:B------:R-:W0:Y:S07]  /*0010*/  S2R R4, SR_TID.X ;  /* 0x0000000000047919 */ /* 0x000e2e0000002100 */
[----:B------:R-:W0:Y:S01]  /*0020*/  S2UR UR4, SR_CTAID.X ;  /* 0x00000000000479c3 */ /* 0x000e220000002500 */
[----:B------:R-:W1:Y:S07]  /*0030*/  LDCU UR8, c[0x0][0x380] ;  /* 0x00007000ff0877ac */ /* 0x000e6e0008000800 */
[----:B------:R-:W0:Y:S01]  /*0040*/  LDC R5, c[0x0][0x360] ;  /* 0x0000d800ff057b82 */ /* 0x000e220000000800 */
[----:B------:R-:W2:Y:S01]  /*0050*/  LDCU UR5, c[0x0][0x370] ;  /* 0x00006e00ff0577ac */ /* 0x000ea20008000800 */
[----:B0-----:R-:W-:-:S02]  /*0060*/  IMAD R4, R5, UR4, R4 ;  /* 0x0000000405047c24 */ /* 0x001fc4000f8e0204 */
[----:B--2---:R-:W-:-:S03]  /*0070*/  IMAD R5, R5, UR5, RZ ;  /* 0x0000000505057c24 */ /* 0x004fc6000f8e02ff */
[----:B-1----:R-:W-:-:S13]  /*0080*/  ISETP.GE.U32.AND P0, PT, R4, UR8, PT ;  /* 0x0000000804007c0c */ /* 0x002fda000bf06070 */
[----:B------:R-:W-:Y:S05]  /*0090*/  @P0 EXIT ;  /* 0x000000000000094d */ /* 0x000fea0003800000 */
[----:B------:R-:W0:Y:S01]  /*00a0*/  LDCU UR4, c[0x0][0x384] ;  /* 0x00007080ff0477ac */ /* 0x000e220008000800 */
[----:B------:R-:W1:Y:S01]  /*00b0*/  LDCU.64 UR6, c[0x0][0x358] ;  /* 0x00006b00ff0677ac */ /* 0x000e620008000a00 */
[----:B0-----:R-:W-:-:S09]  /*00c0*/  UISETP.NE.AND UP0, UPT, UR4, URZ, UPT ;  /* 0x000000ff0400728c */ /* 0x001fd2000bf05270 */
[----:B-1----:R-:W-:Y:S05]  /*00d0*/  BRA.U UP0, `(.L_x_1889) ;  /* 0x0000000100247547 */ /* 0x002fea000b800000 */
[----:B------:R-:W0:Y:S01]  /*00e0*/  LDC.64 R6, c[0x0][0x390] ;  /* 0x0000e400ff067b82 */ /* 0x000e220000000a00 */
[----:B------:R-:W-:Y:S02]  /*00f0*/  IMAD.MOV.U32 R8, RZ, RZ, 0x0 ;  /* 0x00000000ff087424 */ /* 0x000fe400078e00ff */
[----:B------:R-:W-:-:S07]  /*0100*/  IMAD.MOV.U32 R9, RZ, RZ, 0x3ff00000 ;  /* 0x3ff00000ff097424 */ /* 0x000fce00078e00ff */
.L_x_1890:
[----:B0-----:R-:W-:-:S04]  /*0110*/  IMAD.WIDE R2, R4, 0x8, R6 ;  /* 0x0000000804027825 */ /* 0x001fc800078e0206 */
[----:B------:R-:W-:Y:S01]  /*0120*/  IMAD.IADD R4, R5, 0x1, R4 ;  /* 0x0000000105047824 */ /* 0x000fe200078e0204 */
[----:B------:R1:W-:Y:S04]  /*0130*/  STG.E.64 desc[UR6][R2.64], R8 ;  /* 0x0000000802007986 */ /* 0x0003e8000c101b06 */
[----:B------:R-:W-:-:S13]  /*0140*/  ISETP.GE.U32.AND P0, PT, R4, UR8, PT ;  /* 0x0000000804007c0c */ /* 0x000fda000bf06070 */
[----:B-1----:R-:W-:Y:S05]  /*0150*/  @!P0 BRA `(.L_x_1890) ;  /* 0xfffffffc00ec8947 */ /* 0x002fea000383ffff */
[----:B------:R-:W-:Y:S05]  /*0160*/  EXIT ;  /* 0x000000000000794d */ /* 0x000fea0003800000 */
.L_x_1889:
[----:B------:R-:W-:Y:S02]  /*0170*/  ULOP3.LUT UR5, UR4, 0xfffffffc, URZ, 0xc0, !UPT ;  /* 0xfffffffc04057892 */ /* 0x000fe4000f8ec0ff */
[----:B------:R-:W-:Y:S02]  /*0180*/  ULOP3.LUT UR4, UR4, 0x3, URZ, 0xc0, !UPT ;  /* 0x0000000304047892 */ /* 0x000fe4000f8ec0ff */
[----:B------:R-:W-:-:S12]  /*0190*/  UIADD3 UR8, UPT, UPT, -UR5, URZ, URZ ;  /* 0x000000ff05087290 */ /* 0x000fd8000fffe1ff */
.L_x_1925:
[----:B------:R-:W0:Y:S01]  /*01a0*/  LDC R7, c[0x0][0x384] ;  /* 0x0000e100ff077b82 */ /* 0x000e220000000800 */
[----:B------:R-:W-:Y:S01]  /*01b0*/  IMAD.MOV.U32 R3, RZ, RZ, RZ ;  /* 0x000000ffff037224 */ /* 0x000fe200078e00ff */
[----:B------:R-:W-:Y:S02]  /*01c0*/  CS2R R16, SRZ ;  /* 0x0000000000107805 */ /* 0x000fe4000001ff00 */
[----:B0-----:R-:W-:-:S13]  /*01d0*/  ISETP.GE.U32.AND P0, PT, R7, 0x4, PT ;  /* 0x000000040700780c */ /* 0x001fda0003f06070 */
[----:B------:R-:W-:Y:S05]  /*01e0*/  @!P0 BRA `(.L_x_1891) ;  /* 0x0000000800188947 */ /* 0x000fea0003800000 */
[----:B------:R-:W0:Y:S01]  /*01f0*/  LDC.64 R10, c[0x0][0x388] ;  /* 0x0000e200ff0a7b82 */ /* 0x000e220000000a00 */
[----:B------:R-:W-:Y:S01]  /*0200*/  IMAD R3, R4, R7, 0x3 ;  /* 0x0000000304037424 */ /* 0x000fe200078e0207 */
[----:B------:R-:W-:Y:S01]  /*0210*/  CS2R R16, SRZ ;  /* 0x0000000000107805 */ /* 0x000fe2000001ff00 */
[----:B------:R-:W-:-:S07]  /*0220*/  IMAD.U32 R2, RZ, RZ, UR8 ;  /* 0x00000008ff027e24 */ /* 0x000fce000f8e00ff */
.L_x_1907:
[----:B------:R-:W-:-:S04]  /*0230*/  VIADD R9, R3, 0xfffffffd ;  /* 0xfffffffd03097836 */ /* 0x000fc80000000000 */
[----:B0-----:R-:W-:-:S06]  /*0240*/  IMAD.WIDE.U32 R8, R9, 0x8, R10 ;  /* 0x0000000809087825 */ /* 0x001fcc00078e000a */
[----:B------:R-:W2:Y:S01]  /*0250*/  LDG.E.64 R8, desc[UR6][R8.64] ;  /* 0x0000000608087981 */ /* 0x000ea2000c1e1b00 */
[----:B------:R-:W-:Y:S01]  /*0260*/  IADD3 R2, PT, PT, R2, 0x4, RZ ;  /* 0x0000000402027810 */ /* 0x000fe20007ffe0ff */
[----:B------:R-:W-:Y:S01]  /*0270*/  BSSY.RECONVERGENT B0, `(.L_x_1892) ;  /* 0x0000009000007945 */ /* 0x000fe20003800200 */
[----:B------:R-:W-:Y:S02]  /*0280*/  MOV R6, 0x300 ;  /* 0x0000030000067802 */ /* 0x000fe40000000f00 */
[----:B------:R-:W-:Y:S01]  /*0290*/  ISETP.NE.AND P0, PT, R2, RZ, PT ;  /* 0x000000ff0200720c */ /* 0x000fe20003f05270 */
[----:B--2---:R-:W-:-:S08]  /*02a0*/  DADD R18, R8, -0.5 ;  /* 0xbfe0000008127429 */ /* 0x004fd00000000000 */
[----:B------:R-:W-:-:S10]  /*02b0*/  DADD R12, -RZ, |R18| ;  /* 0x00000000ff0c7229 */ /* 0x000fd40000000512 */
[----:B------:R-:W-:Y:S02]  /*02c0*/  IMAD.MOV.U32 R7, RZ, RZ, R12 ;  /* 0x000000ffff077224 */ /* 0x000fe400078e000c */
[----:B------:R-:W-:Y:S02]  /*02d0*/  IMAD.MOV.U32 R0, RZ, RZ, R13 ;  /* 0x000000ffff007224 */ /* 0x000fe400078e000d */
[----:B------:R-:W-:-:S07]  /*02e0*/  VIADD R12, R3, 0xfffffffe ;  /* 0xfffffffe030c7836 */ /* 0x000fce0000000000 */
[----:B------:R-:W-:Y:S05]  /*02f0*/  CALL.REL.NOINC `($_Z5scorejjPdS_$__internal_accurate_pow) ;  /* 0x0000001400907944 */ /* 0x000fea0003c00000 */
[----:B------:R-:W-:Y:S05]  /*0300*/  BSYNC.RECONVERGENT B0 ;  /* 0x0000000000007941 */ /* 0x000fea0003800200 */
.L_x_1892:
[----:B------:R-:W-:-:S05]  /*0310*/  IMAD.WIDE.U32 R14, R12, 0x8, R10 ;  /* 0x000000080c0e7825 */ /* 0x000fca00078e000a */
[----:B------:R-:W2:Y:S01]  /*0320*/  LDG.E.64 R12, desc[UR6][R14.64] ;  /* 0x000000060e0c7981 */ /* 0x000ea2000c1e1b00 */
[C---:B------:R-:W-:Y:S01]  /*0330*/  DADD R8, R18.reuse, 2 ;  /* 0x4000000012087429 */ /* 0x040fe20000000000 */
[----:B------:R-:W-:Y:S01]  /*0340*/  BSSY.RECONVERGENT B0, `(.L_x_1893) ;  /* 0x0000010000007945 */ /* 0x000fe20003800200 */
[C---:B------:R-:W-:Y:S02]  /*0350*/  DSETP.NEU.AND P2, PT, R18.reuse, RZ, PT ;  /* 0x000000ff1200722a */ /* 0x040fe40003f4d000 */
[----:B------:R-:W-:-:S04]  /*0360*/  DSETP.NEU.AND P1, PT, R18, 1, PT ;  /* 0x3ff000001200742a */ /* 0x000fc80003f2d000 */
[----:B------:R-:W-:Y:S02]  /*0370*/  FSEL R6, R0, RZ, P2 ;  /* 0x000000ff00067208 */ /* 0x000fe40001000000 */
[----:B------:R-:W-:Y:S02]  /*0380*/  LOP3.LUT R8, R9, 0x7ff00000, RZ, 0xc0, !PT ;  /* 0x7ff0000009087812 */ /* 0x000fe400078ec0ff */
[----:B------:R-:W-:Y:S02]  /*0390*/  FSEL R7, R7, RZ, P2 ;  /* 0x000000ff07077208 */ /* 0x000fe40001000000 */
[----:B------:R-:W-:Y:S01]  /*03a0*/  ISETP.NE.AND P3, PT, R8, 0x7ff00000, PT ;  /* 0x7ff000000800780c */ /* 0x000fe20003f65270 */
[----:B--2---:R-:W-:-:S08]  /*03b0*/  DADD R12, R12, -0.5 ;  /* 0xbfe000000c0c7429 */ /* 0x004fd00000000000 */
[----:B------:R-:W-:-:S04]  /*03c0*/  DADD R8, -RZ, |R12| ;  /* 0x00000000ff087229 */ /* 0x000fc8000000050c */
[----:B------:R-:W-:Y:S07]  /*03d0*/  @P3 BRA `(.L_x_1894) ;  /* 0x0000000000183947 */ /* 0x000fee0003800000 */
[----:B------:R-:W-:-:S14]  /*03e0*/  DSETP.NAN.AND P2, PT, R18, R18, PT ;  /* 0x000000121200722a */ /* 0x000fdc0003f48000 */
[----:B------:R-:W-:Y:S01]  /*03f0*/  @P2 DADD R6, R18, 2 ;  /* 0x4000000012062429 */ /* 0x000fe20000000000 */
[----:B------:R-:W-:Y:S10]  /*0400*/  @P2 BRA `(.L_x_1894) ;  /* 0x00000000000c2947 */ /* 0x000ff40003800000 */
[----:B------:R-:W-:-:S14]  /*0410*/  DSETP.NEU.AND P2, PT, |R18|, +INF , PT ;  /* 0x7ff000001200742a */ /* 0x000fdc0003f4d200 */
[----:B------:R-:W-:Y:S02]  /*0420*/  @!P2 IMAD.MOV.U32 R6, RZ, RZ, 0x0 ;  /* 0x00000000ff06a424 */ /* 0x000fe400078e00ff */
[----:B------:R-:W-:-:S07]  /*0430*/  @!P2 IMAD.MOV.U32 R7, RZ, RZ, 0x7ff00000 ;  /* 0x7ff00000ff07a424 */ /* 0x000fce00078e00ff */
.L_x_1894:
[----:B------:R-:W-:Y:S05]  /*0440*/  BSYNC.RECONVERGENT B0 ;  /* 0x0000000000007941 */ /* 0x000fea0003800200 */
.L_x_1893:
[----:B------:R-:W-:Y:S01]  /*0450*/  FSEL R18, R6, RZ, P1 ;  /* 0x000000ff06127208 */ /* 0x000fe20000800000 */
[----:B------:R-:W-:Y:S01]  /*0460*/  BSSY.RECONVERGENT B0, `(.L_x_1895) ;  /* 0x0000007000007945 */ /* 0x000fe20003800200 */
[----:B------:R-:W-:Y:S01]  /*0470*/  FSEL R19, R7, 1.875, P1 ;  /* 0x3ff0000007137808 */ /* 0x000fe20000800000 */
[----:B------:R-:W-:Y:S01]  /*0480*/  IMAD.MOV.U32 R7, RZ, RZ, R8 ;  /* 0x000000ffff077224 */ /* 0x000fe200078e0008 */
[----:B------:R-:W-:Y:S02]  /*0490*/  MOV R0, R9 ;  /* 0x0000000900007202 */ /* 0x000fe40000000f00 */
[----:B------:R-:W-:Y:S02]  /*04a0*/  MOV R6, 0x4d0 ;  /* 0x000004d000067802 */ /* 0x000fe40000000f00 */
[----:B------:R-:W-:-:S11]  /*04b0*/  DADD R18, R16, R18 ;  /* 0x0000000010127229 */ /* 0x000fd60000000012 */
[----:B------:R-:W-:Y:S05]  /*04c0*/  CALL.REL.NOINC `($_Z5scorejjPdS_$__internal_accurate_pow) ;  /* 0x00000014001c7944 */ /* 0x000fea0003c00000 */
[----:B------:R-:W-:Y:S05]  /*04d0*/  BSYNC.RECONVERGENT B0 ;  /* 0x0000000000007941 */ /* 0x000fea0003800200 */
.L_x_1895:
[C---:B------:R-:W-:Y:S01]  /*04e0*/  DADD R8, R12.reuse, 2 ;  /* 0x400000000c087429 */ /* 0x040fe20000000000 */
[----:B------:R-:W-:Y:S01]  /*04f0*/  BSSY.RECONVERGENT B0, `(.L_x_1896) ;  /* 0x000000f000007945 */ /* 0x000fe20003800200 */
[----:B------:R-:W-:-:S06]  /*0500*/  DSETP.NEU.AND P1, PT, R12, RZ, PT ;  /* 0x000000ff0c00722a */ /* 0x000fcc0003f2d000 */
[----:B------:R-:W-:Y:S02]  /*0510*/  FSEL R6, R0, RZ, P1 ;  /* 0x000000ff00067208 */ /* 0x000fe40000800000 */
[----:B------:R-:W-:Y:S02]  /*0520*/  LOP3.LUT R8, R9, 0x7ff00000, RZ, 0xc0, !PT ;  /* 0x7ff0000009087812 */ /* 0x000fe400078ec0ff */
[----:B------:R-:W-:Y:S02]  /*0530*/  FSEL R7, R7, RZ, P1 ;  /* 0x000000ff07077208 */ /* 0x000fe40000800000 */
[----:B------:R-:W-:-:S13]  /*0540*/  ISETP.NE.AND P2, PT, R8, 0x7ff00000, PT ;  /* 0x7ff000000800780c */ /* 0x000fda0003f45270 */
[----:B------:R-:W-:Y:S05]  /*0550*/  @P2 BRA `(.L_x_1897) ;  /* 0x0000000000202947 */ /* 0x000fea0003800000 */
[----:B------:R-:W-:-:S14]  /*0560*/  DSETP.NAN.AND P1, PT, R12, R12, PT ;  /* 0x0000000c0c00722a */ /* 0x000fdc0003f28000 */
[----:B------:R-:W-:Y:S05]  /*0570*/  @P1 BRA `(.L_x_1898) ;  /* 0x0000000000141947 */ /* 0x000fea0003800000 */
[----:B------:R-:W-:-:S14]  /*0580*/  DSETP.NEU.AND P1, PT, |R12|, +INF , PT ;  /* 0x7ff000000c00742a */ /* 0x000fdc0003f2d200 */
[----:B------:R-:W-:Y:S05]  /*0590*/  @P1 BRA `(.L_x_1897) ;  /* 0x0000000000101947 */ /* 0x000fea0003800000 */
[----:B------:R-:W-:Y:S02]  /*05a0*/  IMAD.MOV.U32 R6, RZ, RZ, 0x0 ;  /* 0x00000000ff067424 */ /* 0x000fe400078e00ff */
[----:B------:R-:W-:Y:S01]  /*05b0*/  IMAD.MOV.U32 R7, RZ, RZ, 0x7ff00000 ;  /* 0x7ff00000ff077424 */ /* 0x000fe200078e00ff */
[----:B------:R-:W-:Y:S06]  /*05c0*/  BRA `(.L_x_1897) ;  /* 0x0000000000047947 */ /* 0x000fec0003800000 */
.L_x_1898:
[----:B------:R-:W-:-:S11]  /*05d0*/  DADD R6, R12, 2 ;  /* 0x400000000c067429 */ /* 0x000fd60000000000 */
.L_x_1897:
[----:B------:R-:W-:Y:S05]  /*05e0*/  BSYNC.RECONVERGENT B0 ;  /* 0x0000000000007941 */ /* 0x000fea0003800200 */
.L_x_1896:
[----:B------:R-:W-:-:S04]  /*05f0*/  VIADD R9, R3, 0xffffffff ;  /* 0xffffffff03097836 */ /* 0x000fc80000000000 */
[----:B------:R-:W-:-:S06]  /*0600*/  IMAD.WIDE.U32 R8, R9, 0x8, R10 ;  /* 0x0000000809087825 */ /* 0x000fcc00078e000a */
[----:B------:R-:W2:Y:S01]  /*0610*/  LDG.E.64 R8, desc[UR6][R8.64] ;  /* 0x0000000608087981 */ /* 0x000ea2000c1e1b00 */
[----:B------:R-:W-:Y:S01]  /*0620*/  DSETP.NEU.AND P1, PT, R12, 1, PT ;  /* 0x3ff000000c00742a */ /* 0x000fe20003f2d000 */
[----:B------:R-:W-:Y:S05]  /*0630*/  BSSY.RECONVERGENT B0, `(.L_x_1899) ;  /* 0x000000a000007945 */ /* 0x000fea0003800200 */
[----:B------:R-:W-:Y:S02]  /*0640*/  FSEL R6, R6, RZ, P1 ;  /* 0x000000ff06067208 */ /* 0x000fe40000800000 */
[----:B------:R-:W-:-:S06]  /*0650*/  FSEL R7, R7, 1.875, P1 ;  /* 0x3ff0000007077808 */ /* 0x000fcc0000800000 */
[----:B------:R-:W-:Y:S01]  /*0660*/  DADD R18, R18, R6 ;  /* 0x0000000012127229 */ /* 0x000fe20000000006 */
[----:B------:R-:W-:Y:S01]  /*0670*/  MOV R6, 0x6d0 ;  /* 0x000006d000067802 */ /* 0x000fe20000000f00 */
[----:B--2---:R-:W-:-:S08]  /*0680*/  DADD R16, R8, -0.5 ;  /* 0xbfe0000008107429 */ /* 0x004fd00000000000 */
[----:B------:R-:W-:-:S10]  /*0690*/  DADD R12, -RZ, |R16| ;  /* 0x00000000ff0c7229 */ /* 0x000fd40000000510 */
[----:B------:R-:W-:Y:S02]  /*06a0*/  IMAD.MOV.U32 R7, RZ, RZ, R12 ;  /* 0x000000ffff077224 */ /* 0x000fe400078e000c */
[----:B------:R-:W-:-:S07]  /*06b0*/  IMAD.MOV.U32 R0, RZ, RZ, R13 ;  /* 0x000000ffff007224 */ /* 0x000fce00078e000d */
[----:B------:R-:W-:Y:S05]  /*06c0*/  CALL.REL.NOINC `($_Z5scorejjPdS_$__internal_accurate_pow) ;  /* 0x00000010009c7944 */ /* 0x000fea0003c00000 */
[----:B------:R-:W-:Y:S05]  /*06d0*/  BSYNC.RECONVERGENT B0 ;  /* 0x0000000000007941 */ /* 0x000fea0003800200 */
.L_x_1899:
        /* <DEDUP_REMOVED lines=12> */
[----:B------:R-:W-:Y:S01]  /*07a0*/  IMAD.MOV.U32 R6, RZ, RZ, 0x0 ;  /* 0x00000000ff067424 */ /* 0x000fe200078e00ff */
[----:B------:R-:W-:Y:S01]  /*07b0*/  MOV R7, 0x7ff00000 ;  /* 0x7ff0000000077802 */ /* 0x000fe20000000f00 */
[----:B------:R-:W-:Y:S06]  /*07c0*/  BRA `(.L_x_1901) ;  /* 0x0000000000047947 */ /* 0x000fec0003800000 */
.L_x_1902:
[----:B------:R-:W-:-:S11]  /*07d0*/  DADD R6, R16, 2 ;  /* 0x4000000010067429 */ /* 0x000fd60000000000 */
.L_x_1901:
[----:B------:R-:W-:Y:S05]  /*07e0*/  BSYNC.RECONVERGENT B0 ;  /* 0x0000000000007941 */ /* 0x000fea0003800200 */
.L_x_1900:
        /* <DEDUP_REMOVED lines=14> */
.L_x_1903:
        /* <DEDUP_REMOVED lines=15> */
.L_x_1906:
[----:B------:R-:W-:-:S11]  /*09c0*/  DADD R6, R12, 2 ;  /* 0x400000000c067429 */ /* 0x000fd60000000000 */
.L_x_1905:
[----:B------:R-:W-:Y:S05]  /*09d0*/  BSYNC.RECONVERGENT B0 ;  /* 0x0000000000007941 */ /* 0x000fea0003800200 */
.L_x_1904:
[----:B------:R-:W-:Y:S01]  /*09e0*/  DSETP.NEU.AND P1, PT, R12, 1, PT ;  /* 0x3ff000000c00742a */ /* 0x000fe20003f2d000 */
[----:B------:R-:W-:-:S05]  /*09f0*/  VIADD R3, R3, 0x4 ;  /* 0x0000000403037836 */ /* 0x000fca0000000000 */
[----:B------:R-:W-:Y:S02]  /*0a00*/  FSEL R16, R6, RZ, P1 ;  /* 0x000000ff06107208 */ /* 0x000fe40000800000 */
[----:B------:R-:W-:-:S06]  /*0a10*/  FSEL R17, R7, 1.875, P1 ;  /* 0x3ff0000007117808 */ /* 0x000fcc0000800000 */
[----:B------:R-:W-:Y:S01]  /*0a20*/  DADD R16, R18, R16 ;  /* 0x0000000012107229 */ /* 0x000fe20000000010 */
[----:B------:R-:W-:Y:S10]  /*0a30*/  @P0 BRA `(.L_x_1907) ;  /* 0xfffffff400fc0947 */ /* 0x000ff4000383ffff */
[----:B------:R-:W-:-:S07]  /*0a40*/  IMAD.U32 R3, RZ, RZ, UR5 ;  /* 0x00000005ff037e24 */ /* 0x000fce000f8e00ff */
.L_x_1891:
[----:B------:R-:W-:-:S09]  /*0a50*/  UISETP.NE.AND UP0, UPT, UR4, URZ, UPT ;  /* 0x000000ff0400728c */ /* 0x000fd2000bf05270 */
[----:B------:R-:W-:Y:S05]  /*0a60*/  BRA.U !UP0, `(.L_x_1908) ;  /* 0x0000000508a07547 */ /* 0x000fea000b800000 */
[----:B------:R-:W0:Y:S01]  /*0a70*/  LDC.64 R8, c[0x0][0x388] ;  /* 0x0000e200ff087b82 */ /* 0x000e220000000a00 */
[----:B------:R-:W1:Y:S02]  /*0a80*/  LDCU UR9, c[0x0][0x384] ;  /* 0x00007080ff0977ac */ /* 0x000e640008000800 */
[----:B-1----:R-:W-:-:S04]  /*0a90*/  IMAD R10, R4, UR9, R3 ;  /* 0x00000009040a7c24 */ /* 0x002fc8000f8e0203 */
[----:B0-----:R-:W-:-:S05]  /*0aa0*/  IMAD.WIDE.U32 R8, R10, 0x8, R8 ;  /* 0x000000080a087825 */ /* 0x001fca00078e0008 */
[----:B------:R-:W2:Y:S01]  /*0ab0*/  LDG.E.64 R2, desc[UR6][R8.64] ;  /* 0x0000000608027981 */ /* 0x000ea2000c1e1b00 */
[----:B------:R-:W-:Y:S01]  /*0ac0*/  BSSY.RECONVERGENT B0, `(.L_x_1909) ;  /* 0x0000007000007945 */ /* 0x000fe20003800200 */
[----:B------:R-:W-:Y:S01]  /*0ad0*/  MOV R6, 0xb30 ;  /* 0x00000b3000067802 */ /* 0x000fe20000000f00 */
[----:B--2---:R-:W-:-:S08]  /*0ae0*/  DADD R2, R2, -0.5 ;  /* 0xbfe0000002027429 */ /* 0x004fd00000000000 */
[----:B------:R-:W-:-:S10]  /*0af0*/  DADD R12, -RZ, |R2| ;  /* 0x00000000ff0c7229 */ /* 0x000fd40000000502 */
[----:B------:R-:W-:Y:S01]  /*0b00*/  MOV R7, R12 ;  /* 0x0000000c00077202 */ /* 0x000fe20000000f00 */
[----:B------:R-:W-:-:S07]  /*0b10*/  IMAD.MOV.U32 R0, RZ, RZ, R13 ;  /* 0x000000ffff007224 */ /* 0x000fce00078e000d */
[----:B------:R-:W-:Y:S05]  /*0b20*/  CALL.REL.NOINC `($_Z5scorejjPdS_$__internal_accurate_pow) ;  /* 0x0000000c00847944 */ /* 0x000fea0003c00000 */
[----:B------:R-:W-:Y:S05]  /*0b30*/  BSYNC.RECONVERGENT B0 ;  /* 0x0000000000007941 */ /* 0x000fea0003800200 */
.L_x_1909:
        /* <DEDUP_REMOVED lines=15> */
.L_x_1912:
[----:B------:R-:W-:-:S11]  /*0c30*/  DADD R6, R2, 2 ;  /* 0x4000000002067429 */ /* 0x000fd60000000000 */
.L_x_1911:
[----:B------:R-:W-:Y:S05]  /*0c40*/  BSYNC.RECONVERGENT B0 ;  /* 0x0000000000007941 */ /* 0x000fea0003800200 */
.L_x_1910:
[----:B------:R-:W-:Y:S01]  /*0c50*/  DSETP.NEU.AND P0, PT, R2, 1, PT ;  /* 0x3ff000000200742a */ /* 0x000fe20003f0d000 */
[----:B------:R-:W-:-:S05]  /*0c60*/  UISETP.NE.AND UP0, UPT, UR4, 0x1, UPT ;  /* 0x000000010400788c */ /* 0x000fca000bf05270 */
[----:B------:R-:W-:Y:S02]  /*0c70*/  FSEL R2, R6, RZ, P0 ;  /* 0x000000ff06027208 */ /* 0x000fe40000000000 */
[----:B------:R-:W-:-:S06]  /*0c80*/  FSEL R3, R7, 1.875, P0 ;  /* 0x3ff0000007037808 */ /* 0x000fcc0000000000 */
[----:B------:R-:W-:Y:S01]  /*0c90*/  DADD R16, R16, R2 ;  /* 0x0000000010107229 */ /* 0x000fe20000000002 */
[----:B------:R-:W-:Y:S10]  /*0ca0*/  BRA.U !UP0, `(.L_x_1908) ;  /* 0x0000000508107547 */ /* 0x000ff4000b800000 */
[----:B------:R-:W0:Y:S01]  /*0cb0*/  LDC.64 R8, c[0x0][0x388] ;  /* 0x0000e200ff087b82 */ /* 0x000e220000000a00 */
[----:B------:R-:W-:-:S04]  /*0cc0*/  VIADD R3, R10, 0x1 ;  /* 0x000000010a037836 */ /* 0x000fc80000000000 */
[----:B0-----:R-:W-:-:S05]  /*0cd0*/  IMAD.WIDE.U32 R8, R3, 0x8, R8 ;  /* 0x0000000803087825 */ /* 0x001fca00078e0008 */
[----:B------:R-:W2:Y:S01]  /*0ce0*/  LDG.E.64 R2, desc[UR6][R8.64] ;  /* 0x0000000608027981 */ /* 0x000ea2000c1e1b00 */
[----:B------:R-:W-:Y:S01]  /*0cf0*/  BSSY.RECONVERGENT B0, `(.L_x_1913) ;  /* 0x0000007000007945 */ /* 0x000fe20003800200 */
[----:B------:R-:W-:Y:S01]  /*0d00*/  MOV R6, 0xd60 ;  /* 0x00000d6000067802 */ /* 0x000fe20000000f00 */
[----:B--2---:R-:W-:-:S08]  /*0d10*/  DADD R2, R2, -0.5 ;  /* 0xbfe0000002027429 */ /* 0x004fd00000000000 */
[----:B------:R-:W-:-:S10]  /*0d20*/  DADD R12, -RZ, |R2| ;  /* 0x00000000ff0c7229 */ /* 0x000fd40000000502 */
[----:B------:R-:W-:Y:S01]  /*0d30*/  IMAD.MOV.U32 R7, RZ, RZ, R12 ;  /* 0x000000ffff077224 */ /* 0x000fe200078e000c */
[----:B------:R-:W-:-:S07]  /*0d40*/  MOV R0, R13 ;  /* 0x0000000d00007202 */ /* 0x000fce0000000f00 */
[----:B------:R-:W-:Y:S05]  /*0d50*/  CALL.REL.NOINC `($_Z5scorejjPdS_$__internal_accurate_pow) ;  /* 0x0000000800f87944 */ /* 0x000fea0003c00000 */
[----:B------:R-:W-:Y:S05]  /*0d60*/  BSYNC.RECONVERGENT B0 ;  /* 0x0000000000007941 */ /* 0x000fea0003800200 */
.L_x_1913:
        /* <DEDUP_REMOVED lines=15> */
.L_x_1916:
[----:B------:R-:W-:-:S11]  /*0e60*/  DADD R6, R2, 2 ;  /* 0x4000000002067429 */ /* 0x000fd60000000000 */
.L_x_1915:
[----:B------:R-:W-:Y:S05]  /*0e70*/  BSYNC.RECONVERGENT B0 ;  /* 0x0000000000007941 */ /* 0x000fea0003800200 */
.L_x_1914:
        /* <DEDUP_REMOVED lines=14> */
[----:B------:R-:W-:Y:S02]  /*0f60*/  IMAD.MOV.U32 R7, RZ, RZ, R10 ;  /* 0x000000ffff077224 */ /* 0x000fe400078e000a */
[----:B------:R-:W-:-:S07]  /*0f70*/  IMAD.MOV.U32 R0, RZ, RZ, R11 ;  /* 0x000000ffff007224 */ /* 0x000fce00078e000b */
[----:B------:R-:W-:Y:S05]  /*0f80*/  CALL.REL.NOINC `($_Z5scorejjPdS_$__internal_accurate_pow) ;  /* 0x00000008006c7944 */ /* 0x000fea0003c00000 */
[----:B------:R-:W-:Y:S05]  /*0f90*/  BSYNC.RECONVERGENT B0 ;  /* 0x0000000000007941 */ /* 0x000fea0003800200 */
.L_x_1917:
        /* <DEDUP_REMOVED lines=12> */
[----:B------:R-:W-:Y:S01]  /*1060*/  MOV R6, 0x0 ;  /* 0x0000000000067802 */ /* 0x000fe20000000f00 */
[----:B------:R-:W-:Y:S01]  /*1070*/  IMAD.MOV.U32 R7, RZ, RZ, 0x7ff00000 ;  /* 0x7ff00000ff077424 */ /* 0x000fe200078e00ff */
[----:B------:R-:W-:Y:S06]  /*1080*/  BRA `(.L_x_1919) ;  /* 0x0000000000047947 */ /* 0x000fec0003800000 */
.L_x_1920:
[----:B------:R-:W-:-:S11]  /*1090*/  DADD R6, R2, 2 ;  /* 0x4000000002067429 */ /* 0x000fd60000000000 */
.L_x_1919:
[----:B------:R-:W-:Y:S05]  /*10a0*/  BSYNC.RECONVERGENT B0 ;  /* 0x0000000000007941 */ /* 0x000fea0003800200 */
.L_x_1918:
[----:B------:R-:W-:-:S06]  /*10b0*/  DSETP.NEU.AND P0, PT, R2, 1, PT ;  /* 0x3ff000000200742a */ /* 0x000fcc0003f0d000 */
[----:B------:R-:W-:Y:S02]  /*10c0*/  FSEL R2, R6, RZ, P0 ;  /* 0x000000ff06027208 */ /* 0x000fe40000000000 */
[----:B------:R-:W-:-:S06]  /*10d0*/  FSEL R3, R7, 1.875, P0 ;  /* 0x3ff0000007037808 */ /* 0x000fcc0000000000 */
[----:B------:R-:W-:-:S11]  /*10e0*/  DADD R16, R16, R2 ;  /* 0x0000000010107229 */ /* 0x000fd60000000002 */
.L_x_1908:
[----:B------:R-:W0:Y:S01]  /*10f0*/  MUFU.RSQ64H R3, R17 ;  /* 0x0000001100037308 */ /* 0x000e220000001c00 */
[----:B------:R-:W-:Y:S01]  /*1100*/  VIADD R2, R17, 0xfcb00000 ;  /* 0xfcb0000011027836 */ /* 0x000fe20000000000 */
[----:B------:R-:W-:Y:S01]  /*1110*/  BSSY.RECONVERGENT B0, `(.L_x_1921) ;  /* 0x0000011000007945 */ /* 0x000fe20003800200 */
[----:B------:R-:W-:Y:S02]  /*1120*/  IMAD.MOV.U32 R8, RZ, RZ, 0x0 ;  /* 0x00000000ff087424 */ /* 0x000fe400078e00ff */
[----:B------:R-:W-:Y:S01]  /*1130*/  IMAD.MOV.U32 R9, RZ, RZ, 0x3fd80000 ;  /* 0x3fd80000ff097424 */ /* 0x000fe200078e00ff */
[----:B------:R-:W-:Y:S01]  /*1140*/  ISETP.GE.U32.AND P0, PT, R2, 0x7ca00000, PT ;  /* 0x7ca000000200780c */ /* 0x000fe20003f06070 */
[----:B0-----:R-:W-:-:S08]  /*1150*/  DMUL R6, R2, R2 ;  /* 0x0000000202067228 */ /* 0x001fd00000000000 */
[----:B------:R-:W-:-:S08]  /*1160*/  DFMA R6, -R6, R16, 1 ;  /* 0x3ff000000606742b */ /* 0x000fd00000000110 */
[----:B------:R-:W-:Y:S02]  /*1170*/  DFMA R8, R6, R8, 0.5 ;  /* 0x3fe000000608742b */ /* 0x000fe40000000008 */
[----:B------:R-:W-:-:S08]  /*1180*/  DMUL R6, R2, R6 ;  /* 0x0000000602067228 */ /* 0x000fd00000000000 */
[----:B------:R-:W-:-:S08]  /*1190*/  DFMA R12, R8, R6, R2 ;  /* 0x00000006080c722b */ /* 0x000fd00000000002 */
[----:B------:R-:W-:Y:S02]  /*11a0*/  DMUL R6, R12, R16 ;  /* 0x000000100c067228 */ /* 0x000fe40000000000 */
[----:B------:R-:W-:Y:S01]  /*11b0*/  VIADD R11, R13, 0xfff00000 ;  /* 0xfff000000d0b7836 */ /* 0x000fe20000000000 */
[----:B------:R-:W-:-:S05]  /*11c0*/  MOV R10, R12 ;  /* 0x0000000c000a7202 */ /* 0x000fca0000000f00 */
[----:B------:R-:W-:-:S08]  /*11d0*/  DFMA R14, R6, -R6, R16 ;  /* 0x80000006060e722b */ /* 0x000fd00000000010 */
[----:B------:R-:W-:Y:S01]  /*11e0*/  DFMA R8, R14, R10, R6 ;  /* 0x0000000a0e08722b */ /* 0x000fe20000000006 */
[----:B------:R-:W-:Y:S10]  /*11f0*/  @!P0 BRA `(.L_x_1922) ;  /* 0x0000000000088947 */ /* 0x000ff40003800000 */
[----:B------:R-:W-:-:S07]  /*1200*/  MOV R0, 0x1220 ;  /* 0x0000122000007802 */ /* 0x000fce0000000f00 */
[----:B------:R-:W-:Y:S05]  /*1210*/  CALL.REL.NOINC `($__internal_7_$__cuda_sm20_dsqrt_rn_f64_mediumpath_v1) ;  /* 0x00000004000c7944 */ /* 0x000fea0003c00000 */
.L_x_1922:
[----:B------:R-:W-:Y:S05]  /*1220*/  BSYNC.RECONVERGENT B0 ;  /* 0x0000000000007941 */ /* 0x000fea0003800200 */
.L_x_1921:
[----:B------:R-:W-:Y:S01]  /*1230*/  DADD R10, R8, 1 ;  /* 0x3ff00000080a7429 */ /* 0x000fe20000000000 */
[----:B------:R-:W-:Y:S05]  /*1240*/  BSSY.RECONVERGENT B0, `(.L_x_1923) ;  /* 0x000000e000007945 */ /* 0x000fea0003800200 */
[----:B------:R-:W0:Y:S04]  /*1250*/  MUFU.RCP64H R3, R11 ;  /* 0x0000000b00037308 */ /* 0x000e280000001800 */
[----:B------:R-:W-:-:S05]  /*1260*/  VIADD R2, R11, 0x300402 ;  /* 0x003004020b027836 */ /* 0x000fca0000000000 */
[----:B------:R-:W-:Y:S01]  /*1270*/  FSETP.GEU.AND P0, PT, |R2|, 5.8789094863358348022e-39, PT ;  /* 0x004004020200780b */ /* 0x000fe20003f0e200 */
[----:B0-----:R-:W-:-:S08]  /*1280*/  DFMA R6, -R10, R2, 1 ;  /* 0x3ff000000a06742b */ /* 0x001fd00000000102 */
[----:B------:R-:W-:-:S08]  /*1290*/  DFMA R6, R6, R6, R6 ;  /* 0x000000060606722b */ /* 0x000fd00000000006 */
[----:B------:R-:W-:-:S08]  /*12a0*/  DFMA R6, R2, R6, R2 ;  /* 0x000000060206722b */ /* 0x000fd00000000002 */
[----:B------:R-:W-:-:S08]  /*12b0*/  DFMA R8, -R10, R6, 1 ;  /* 0x3ff000000a08742b */ /* 0x000fd00000000106 */
[----:B------:R-:W-:Y:S01]  /*12c0*/  DFMA R6, R6, R8, R6 ;  /* 0x000000080606722b */ /* 0x000fe20000000006 */
[----:B------:R-:W-:Y:S10]  /*12d0*/  @P0 BRA `(.L_x_1924) ;  /* 0x0000000000100947 */ /* 0x000ff40003800000 */
[----:B------:R-:W-:-:S05]  /*12e0*/  LOP3.LUT R0, R11, 0x7fffffff, RZ, 0xc0, !PT ;  /* 0x7fffffff0b007812 */ /* 0x000fca00078ec0ff */
[----:B------:R-:W-:Y:S01]  /*12f0*/  VIADD R8, R0, 0xfff00000 ;  /* 0xfff0000000087836 */ /* 0x000fe20000000000 */
[----:B------:R-:W-:-:S07]  /*1300*/  MOV R0, 0x1320 ;  /* 0x0000132000007802 */ /* 0x000fce0000000f00 */
[----:B------:R-:W-:Y:S05]  /*1310*/  CALL.REL.NOINC `($__internal_6_$__cuda_sm20_dblrcp_rn_slowpath_v3) ;  /* 0x0000000000247944 */ /* 0x000fea0003c00000 */
.L_x_1924:
[----:B------:R-:W-:Y:S05]  /*1320*/  BSYNC.RECONVERGENT B0 ;  /* 0x0000000000007941 */ /* 0x000fea0003800200 */
.L_x_1923:
[----:B------:R-:W0:Y:S01]  /*1330*/  LDC.64 R2, c[0x0][0x390] ;  /* 0x0000e400ff027b82 */ /* 0x000e220000000a00 */
[----:B------:R-:W1:Y:S01]  /*1340*/  LDCU UR9, c[0x0][0x380] ;  /* 0x00007000ff0977ac */ /* 0x000e620008000800 */
[----:B0-----:R-:W-:-:S04]  /*1350*/  IMAD.WIDE R2, R4, 0x8, R2 ;  /* 0x0000000804027825 */ /* 0x001fc800078e0202 */
[----:B------:R-:W-:Y:S01]  /*1360*/  IMAD.IADD R4, R5, 0x1, R4 ;  /* 0x0000000105047824 */ /* 0x000fe200078e0204 */
[----:B------:R0:W-:Y:S04]  /*1370*/  STG.E.64 desc[UR6][R2.64], R6 ;  /* 0x0000000602007986 */ /* 0x0001e8000c101b06 */
[----:B-1----:R-:W-:-:S13]  /*1380*/  ISETP.GE.U32.AND P0, PT, R4, UR9, PT ;  /* 0x0000000904007c0c */ /* 0x002fda000bf06070 */
[----:B0-----:R-:W-:Y:S05]  /*1390*/  @!P0 BRA `(.L_x_1925) ;  /* 0xffffffec00808947 */ /* 0x001fea000383ffff */
[----:B------:R-:W-:Y:S05]  /*13a0*/  EXIT ;  /* 0x000000000000794d */ /* 0x000fea0003800000 */
        .weak           $__internal_6_$__cuda_sm20_dblrcp_rn_slowpath_v3
        .type           $__internal_6_$__cuda_sm20_dblrcp_rn_slowpath_v3,@function
        .size           $__internal_6_$__cuda_sm20_dblrcp_rn_slowpath_v3,($__internal_7_$__cuda_sm20_dsqrt_rn_f64_mediumpath_v1 - $__internal_6_$__cuda_sm20_dblrcp_rn_slowpath_v3)
$__internal_6_$__cuda_sm20_dblrcp_rn_slowpath_v3:
[----:B------:R-:W-:Y:S01]  /*13b0*/  IMAD.MOV.U32 R2, RZ, RZ, R10 ;  /* 0x000000ffff027224 */ /* 0x000fe200078e000a */
[----:B------:R-:W-:Y:S01]  /*13c0*/  BSSY.RECONVERGENT B1, `(.L_x_1926) ;  /* 0x0000025000017945 */ /* 0x000fe20003800200 */
[----:B------:R-:W-:-:S06]  /*13d0*/  IMAD.MOV.U32 R3, RZ, RZ, R11 ;  /* 0x000000ffff037224 */ /* 0x000fcc00078e000b */
[----:B------:R-:W-:-:S14]  /*13e0*/  DSETP.GTU.AND P0, PT, |R2|, +INF , PT ;  /* 0x7ff000000200742a */ /* 0x000fdc0003f0c200 */
[----:B------:R-:W-:Y:S05]  /*13f0*/  @P0 BRA `(.L_x_1927) ;  /* 0x00000000007c0947 */ /* 0x000fea0003800000 */
[----:B------:R-:W-:-:S04]  /*1400*/  LOP3.LUT R10, R11, 0x7fffffff, RZ, 0xc0, !PT ;  /* 0x7fffffff0b0a7812 */ /* 0x000fc800078ec0ff */
[----:B------:R-:W-:-:S04]  /*1410*/  IADD3 R6, PT, PT, R10, -0x1, RZ ;  /* 0xffffffff0a067810 */ /* 0x000fc80007ffe0ff */
[----:B------:R-:W-:-:S13]  /*1420*/  ISETP.GE.U32.AND P0, PT, R6, 0x7fefffff, PT ;  /* 0x7fefffff0600780c */ /* 0x000fda0003f06070 */
[----:B------:R-:W-:Y:S01]  /*1430*/  @P0 LOP3.LUT R7, R3, 0x7ff00000, RZ, 0x3c, !PT ;  /* 0x7ff0000003070812 */ /* 0x000fe200078e3cff */
[----:B------:R-:W-:Y:S01]  /*1440*/  @P0 IMAD.MOV.U32 R6, RZ, RZ, RZ ;  /* 0x000000ffff060224 */ /* 0x000fe200078e00ff */
[----:B------:R-:W-:Y:S06]  /*1450*/  @P0 BRA `(.L_x_1928) ;  /* 0x00000000006c0947 */ /* 0x000fec0003800000 */
[----:B------:R-:W-:-:S13]  /*1460*/  ISETP.GE.U32.AND P0, PT, R10, 0x1000001, PT ;  /* 0x010000010a00780c */ /* 0x000fda0003f06070 */
[----:B------:R-:W-:Y:S05]  /*1470*/  @!P0 BRA `(.L_x_1929) ;  /* 0x0000000000348947 */ /* 0x000fea0003800000 */
[----:B------:R-:W-:Y:S02]  /*1480*/  VIADD R7, R3, 0xc0200000 ;  /* 0xc020000003077836 */ /* 0x000fe40000000000 */
[----:B------:R-:W-:Y:S02]  /*1490*/  IMAD.MOV.U32 R6, RZ, RZ, R2 ;  /* 0x000000ffff067224 */ /* 0x000fe400078e0002 */
[----:B------:R-:W0:Y:S04]  /*14a0*/  MUFU.RCP64H R9, R7 ;  /* 0x0000000700097308 */ /* 0x000e280000001800 */
[----:B0-----:R-:W-:-:S08]  /*14b0*/  DFMA R10, -R6, R8, 1 ;  /* 0x3ff00000060a742b */ /* 0x001fd00000000108 */
[----:B------:R-:W-:-:S08]  /*14c0*/  DFMA R10, R10, R10, R10 ;  /* 0x0000000a0a0a722b */ /* 0x000fd0000000000a */
[----:B------:R-:W-:-:S08]  /*14d0*/  DFMA R10, R8, R10, R8 ;  /* 0x0000000a080a722b */ /* 0x000fd00000000008 */
[----:B------:R-:W-:-:S08]  /*14e0*/  DFMA R8, -R6, R10, 1 ;  /* 0x3ff000000608742b */ /* 0x000fd0000000010a */
[----:B------:R-:W-:-:S08]  /*14f0*/  DFMA R8, R10, R8, R10 ;  /* 0x000000080a08722b */ /* 0x000fd0000000000a */
[----:B------:R-:W-:-:S08]  /*1500*/  DMUL R8, R8, 2.2250738585072013831e-308 ;  /* 0x0010000008087828 */ /* 0x000fd00000000000 */
[----:B------:R-:W-:-:S08]  /*1510*/  DFMA R2, -R2, R8, 1 ;  /* 0x3ff000000202742b */ /* 0x000fd00000000108 */
[----:B------:R-:W-:-:S08]  /*1520*/  DFMA R2, R2, R2, R2 ;  /* 0x000000020202722b */ /* 0x000fd00000000002 */
[----:B------:R-:W-:Y:S01]  /*1530*/  DFMA R6, R8, R2, R8 ;  /* 0x000000020806722b */ /* 0x000fe20000000008 */
[----:B------:R-:W-:Y:S10]  /*1540*/  BRA `(.L_x_1928) ;  /* 0x0000000000307947 */ /* 0x000ff40003800000 */
.L_x_1929:
[----:B------:R-:W-:Y:S01]  /*1550*/  DMUL R2, R2, 8.11296384146066816958e+31 ;  /* 0x4690000002027828 */ /* 0x000fe20000000000 */
[----:B------:R-:W-:-:S05]  /*1560*/  IMAD.MOV.U32 R6, RZ, RZ, R8 ;  /* 0x000000ffff067224 */ /* 0x000fca00078e0008 */
[----:B------:R-:W0:Y:S02]  /*1570*/  MUFU.RCP64H R7, R3 ;  /* 0x0000000300077308 */ /* 0x000e240000001800 */
[----:B0-----:R-:W-:-:S08]  /*1580*/  DFMA R8, -R2, R6, 1 ;  /* 0x3ff000000208742b */ /* 0x001fd00000000106 */
[----:B------:R-:W-:-:S08]  /*1590*/  DFMA R8, R8, R8, R8 ;  /* 0x000000080808722b */ /* 0x000fd00000000008 */
[----:B------:R-:W-:-:S08]  /*15a0*/  DFMA R8, R6, R8, R6 ;  /* 0x000000080608722b */ /* 0x000fd00000000006 */
[----:B------:R-:W-:-:S08]  /*15b0*/  DFMA R6, -R2, R8, 1 ;  /* 0x3ff000000206742b */ /* 0x000fd00000000108 */
[----:B------:R-:W-:-:S08]  /*15c0*/  DFMA R6, R8, R6, R8 ;  /* 0x000000060806722b */ /* 0x000fd00000000008 */
[----:B------:R-:W-:Y:S01]  /*15d0*/  DMUL R6, R6, 8.11296384146066816958e+31 ;  /* 0x4690000006067828 */ /* 0x000fe20000000000 */
[----:B------:R-:W-:Y:S10]  /*15e0*/  BRA `(.L_x_1928) ;  /* 0x0000000000087947 */ /* 0x000ff40003800000 */
.L_x_1927:
[----:B------:R-:W-:Y:S01]  /*15f0*/  LOP3.LUT R7, R3, 0x80000, RZ, 0xfc, !PT ;  /* 0x0008000003077812 */ /* 0x000fe200078efcff */
[----:B------:R-:W-:-:S07]  /*1600*/  IMAD.MOV.U32 R6, RZ, RZ, R2 ;  /* 0x000000ffff067224 */ /* 0x000fce00078e0002 */
.L_x_1928:
[----:B------:R-:W-:Y:S05]  /*1610*/  BSYNC.RECONVERGENT B1 ;  /* 0x0000000000017941 */ /* 0x000fea0003800200 */
.L_x_1926:
[----:B------:R-:W-:Y:S01]  /*1620*/  MOV R2, R0 ;  /* 0x0000000000027202 */ /* 0x000fe20000000f00 */
[----:B------:R-:W-:-:S04]  /*1630*/  IMAD.MOV.U32 R3, RZ, RZ, 0x0 ;  /* 0x00000000ff037424 */ /* 0x000fc800078e00ff */
[----:B------:R-:W-:Y:S05]  /*1640*/  RET.REL.NODEC R2 `(_Z5scorejjPdS_) ;  /* 0xffffffe8026c7950 */ /* 0x000fea0003c3ffff */
        .weak           $__internal_7_$__cuda_sm20_dsqrt_rn_f64_mediumpath_v1
        .type           $__internal_7_$__cuda_sm20_dsqrt_rn_f64_mediumpath_v1,@function
        .size           $__internal_7_$__cuda_sm20_dsqrt_rn_f64_mediumpath_v1,($_Z5scorejjPdS_$__internal_accurate_pow - $__internal_7_$__cuda_sm20_dsqrt_rn_f64_mediumpath_v1)
$__internal_7_$__cuda_sm20_dsqrt_rn_f64_mediumpath_v1:
[----:B------:R-:W-:Y:S01]  /*1650*/  ISETP.GE.U32.AND P0, PT, R2, -0x3400000, PT ;  /* 0xfcc000000200780c */ /* 0x000fe20003f06070 */
[----:B------:R-:W-:Y:S01]  /*1660*/  BSSY.RECONVERGENT B1, `(.L_x_1930) ;  /* 0x0000028000017945 */ /* 0x000fe20003800200 */
[----:B------:R-:W-:Y:S01]  /*1670*/  IMAD.MOV.U32 R13, RZ, RZ, R11 ;  /* 0x000000ffff0d7224 */ /* 0x000fe200078e000b */
[----:B------:R-:W-:Y:S01]  /*1680*/  MOV R3, R15 ;  /* 0x0000000f00037202 */ /* 0x000fe20000000f00 */
[----:B------:R-:W-:Y:S02]  /*1690*/  IMAD.MOV.U32 R10, RZ, RZ, R16 ;  /* 0x000000ffff0a7224 */ /* 0x000fe400078e0010 */
[----:B------:R-:W-:Y:S02]  /*16a0*/  IMAD.MOV.U32 R11, RZ, RZ, R17 ;  /* 0x000000ffff0b7224 */ /* 0x000fe400078e0011 */
[----:B------:R-:W-:-:S05]  /*16b0*/  IMAD.MOV.U32 R2, RZ, RZ, R14 ;  /* 0x000000ffff027224 */ /* 0x000fca00078e000e */
[----:B------:R-:W-:Y:S05]  /*16c0*/  @!P0 BRA `(.L_x_1931) ;  /* 0x0000000000208947 */ /* 0x000fea0003800000 */
[----:B------:R-:W-:-:S10]  /*16d0*/  DFMA.RM R2, R2, R12, R6 ;  /* 0x0000000c0202722b */ /* 0x000fd40000004006 */
[----:B------:R-:W-:-:S05]  /*16e0*/  IADD3 R8, P0, PT, R2, 0x1, RZ ;  /* 0x0000000102087810 */ /* 0x000fca0007f1e0ff */
[----:B------:R-:W-:-:S06]  /*16f0*/  IMAD.X R9, RZ, RZ, R3, P0 ;  /* 0x000000ffff097224 */ /* 0x000fcc00000e0603 */
[----:B------:R-:W-:-:S08]  /*1700*/  DFMA.RP R6, -R2, R8, R10 ;  /* 0x000000080206722b */ /* 0x000fd0000000810a */
[----:B------:R-:W-:-:S06]  /*1710*/  DSETP.GT.AND P0, PT, R6, RZ, PT ;  /* 0x000000ff0600722a */ /* 0x000fcc0003f04000 */
[----:B------:R-:W-:Y:S02]  /*1720*/  FSEL R2, R8, R2, P0 ;  /* 0x0000000208027208 */ /* 0x000fe40000000000 */
[----:B------:R-:W-:Y:S01]  /*1730*/  FSEL R3, R9, R3, P0 ;  /* 0x0000000309037208 */ /* 0x000fe20000000000 */
[----:B------:R-:W-:Y:S06]  /*1740*/  BRA `(.L_x_1932) ;  /* 0x0000000000647947 */ /* 0x000fec0003800000 */
.L_x_1931:
[----:B------:R-:W-:-:S14]  /*1750*/  DSETP.NE.AND P0, PT, R10, RZ, PT ;  /* 0x000000ff0a00722a */ /* 0x000fdc0003f05000 */
[----:B------:R-:W-:Y:S05]  /*1760*/  @!P0 BRA `(.L_x_1933) ;  /* 0x0000000000588947 */ /* 0x000fea0003800000 */
[----:B------:R-:W-:-:S13]  /*1770*/  ISETP.GE.AND P0, PT, R11, RZ, PT ;  /* 0x000000ff0b00720c */ /* 0x000fda0003f06270 */
[----:B------:R-:W-:Y:S02]  /*1780*/  @!P0 IMAD.MOV.U32 R2, RZ, RZ, 0x0 ;  /* 0x00000000ff028424 */ /* 0x000fe400078e00ff */
[----:B------:R-:W-:Y:S01]  /*1790*/  @!P0 IMAD.MOV.U32 R3, RZ, RZ, -0x80000 ;  /* 0xfff80000ff038424 */ /* 0x000fe200078e00ff */
[----:B------:R-:W-:Y:S06]  /*17a0*/  @!P0 BRA `(.L_x_1932) ;  /* 0x00000000004c8947 */ /* 0x000fec0003800000 */
[----:B------:R-:W-:-:S13]  /*17b0*/  ISETP.GT.AND P0, PT, R11, 0x7fefffff, PT ;  /* 0x7fefffff0b00780c */ /* 0x000fda0003f04270 */
[----:B------:R-:W-:Y:S05]  /*17c0*/  @P0 BRA `(.L_x_1933) ;  /* 0x0000000000400947 */ /* 0x000fea0003800000 */
[----:B------:R-:W-:Y:S01]  /*17d0*/  DMUL R2, R10, 8.11296384146066816958e+31 ;  /* 0x469000000a027828 */ /* 0x000fe20000000000 */
        /* <DEDUP_REMOVED lines=9> */
[----:B------:R-:W-:Y:S02]  /*1870*/  DMUL R6, R2, R8 ;  /* 0x0000000802067228 */ /* 0x000fe40000000000 */
[----:B------:R-:W-:-:S06]  /*1880*/  VIADD R9, R9, 0xfff00000 ;  /* 0xfff0000009097836 */ /* 0x000fcc0000000000 */
[----:B------:R-:W-:-:S08]  /*1890*/  DFMA R10, R6, -R6, R2 ;  /* 0x80000006060a722b */ /* 0x000fd00000000002 */
[----:B------:R-:W-:-:S10]  /*18a0*/  DFMA R2, R8, R10, R6 ;  /* 0x0000000a0802722b */ /* 0x000fd40000000006 */
[----:B------:R-:W-:Y:S01]  /*18b0*/  VIADD R3, R3, 0xfcb00000 ;  /* 0xfcb0000003037836 */ /* 0x000fe20000000000 */
[----:B------:R-:W-:Y:S06]  /*18c0*/  BRA `(.L_x_1932) ;  /* 0x0000000000047947 */ /* 0x000fec0003800000 */
.L_x_1933:
[----:B------:R-:W-:-:S11]  /*18d0*/  DADD R2, R10, R10 ;  /* 0x000000000a027229 */ /* 0x000fd6000000000a */
.L_x_1932:
[----:B------:R-:W-:Y:S05]  /*18e0*/  BSYNC.RECONVERGENT B1 ;  /* 0x0000000000017941 */ /* 0x000fea0003800200 */
.L_x_1930:
[----:B------:R-:W-:Y:S02]  /*18f0*/  IMAD.MOV.U32 R8, RZ, RZ, R2 ;  /* 0x000000ffff087224 */ /* 0x000fe400078e0002 */
[----:B------:R-:W-:Y:S01]  /*1900*/  IMAD.MOV.U32 R9, RZ, RZ, R3 ;  /* 0x000000ffff097224 */ /* 0x000fe200078e0003 */
[----:B------:R-:W-:Y:S01]  /*1910*/  MOV R3, 0x0 ;  /* 0x0000000000037802 */ /* 0x000fe20000000f00 */
[----:B------:R-:W-:-:S04]  /*1920*/  IMAD.MOV.U32 R2, RZ, RZ, R0 ;  /* 0x000000ffff027224 */ /* 0x000fc800078e0000 */
[----:B------:R-:W-:Y:S05]  /*1930*/  RET.REL.NODEC R2 `(_Z5scorejjPdS_) ;  /* 0xffffffe402b07950 */ /* 0x000fea0003c3ffff */
        .type           $_Z5scorejjPdS_$__internal_accurate_pow,@function
        .size           $_Z5scorejjPdS_$__internal_accurate_pow,(.L_x_1944 - $_Z5scorejjPdS_$__internal_accurate_pow)
$_Z5scorejjPdS_$__internal_accurate_pow:
[----:B------:R-:W-:Y:S01]  /*1940*/  ISETP.GT.U32.AND P1, PT, R0, 0xfffff, PT ;  /* 0x000fffff0000780c */ /* 0x000fe20003f24070 */
[----:B------:R-:W-:Y:S01]  /*1950*/  IMAD.MOV.U32 R8, RZ, RZ, R7 ;  /* 0x000000ffff087224 */ /* 0x000fe200078e0007 */
[----:B------:R-:W-:Y:S01]  /*1960*/  UMOV UR10, 0x7d2cafe2 ;  /* 0x7d2cafe2000a7882 */ /* 0x000fe20000000000 */
[----:B------:R-:W-:Y:S01]  /*1970*/  IMAD.MOV.U32 R9, RZ, RZ, R0 ;  /* 0x000000ffff097224 */ /* 0x000fe200078e0000 */
[----:B------:R-:W-:Y:S01]  /*1980*/  UMOV UR11, 0x3eb0f5ff ;  /* 0x3eb0f5ff000b7882 */ /* 0x000fe20000000000 */
[----:B------:R-:W-:Y:S01]  /*1990*/  UMOV UR12, 0x3b39803f ;  /* 0x3b39803f000c7882 */ /* 0x000fe20000000000 */
[----:B------:R-:W-:-:S07]  /*19a0*/  UMOV UR13, 0x3c7abc9e ;  /* 0x3c7abc9e000d7882 */ /* 0x000fce0000000000 */
[----:B------:R-:W-:Y:S01]  /*19b0*/  @!P1 DMUL R14, R8, 1.80143985094819840000e+16 ;  /* 0x43500000080e9828 */ /* 0x000fe20000000000 */
[--C-:B------:R-:W-:Y:S01]  /*19c0*/  IMAD.MOV.U32 R8, RZ, RZ, R0.reuse ;  /* 0x000000ffff087224 */ /* 0x100fe200078e0000 */
[----:B------:R-:W-:-:S08]  /*19d0*/  SHF.R.U32.HI R0, RZ, 0x14, R0 ;  /* 0x00000014ff007819 */ /* 0x000fd00000011600 */
[----:B------:R-:W-:Y:S01]  /*19e0*/  @!P1 IMAD.MOV.U32 R8, RZ, RZ, R15 ;  /* 0x000000ffff089224 */ /* 0x000fe200078e000f */
[----:B------:R-:W-:Y:S01]  /*19f0*/  @!P1 LEA.HI R0, R15, 0xffffffca, RZ, 0xc ;  /* 0xffffffca0f009811 */ /* 0x000fe200078f60ff */
[----:B------:R-:W-:-:S03]  /*1a00*/  @!P1 IMAD.MOV.U32 R7, RZ, RZ, R14 ;  /* 0x000000ffff079224 */ /* 0x000fc600078e000e */
[----:B------:R-:W-:Y:S02]  /*1a10*/  LOP3.LUT R8, R8, 0x800fffff, RZ, 0xc0, !PT ;  /* 0x800fffff08087812 */ /* 0x000fe400078ec0ff */
[----:B------:R-:W-:Y:S02]  /*1a20*/  MOV R24, R7 ;  /* 0x0000000700187202 */ /* 0x000fe40000000f00 */
[----:B------:R-:W-:-:S04]  /*1a30*/  LOP3.LUT R8, R8, 0x3ff00000, RZ, 0xfc, !PT ;  /* 0x3ff0000008087812 */ /* 0x000fc800078efcff */
[----:B------:R-:W-:Y:S01]  /*1a40*/  ISETP.GE.U32.AND P2, PT, R8, 0x3ff6a09f, PT ;  /* 0x3ff6a09f0800780c */ /* 0x000fe20003f46070 */
[----:B------:R-:W-:Y:S02]  /*1a50*/  IMAD.MOV.U32 R25, RZ, RZ, R8 ;  /* 0x000000ffff197224 */ /* 0x000fe400078e0008 */
[----:B------:R-:W-:-:S10]  /*1a60*/  IMAD.MOV.U32 R8, RZ, RZ, RZ ;  /* 0x000000ffff087224 */ /* 0x000fd400078e00ff */
[----:B------:R-:W-:-:S04]  /*1a70*/  @P2 VIADD R7, R25, 0xfff00000 ;  /* 0xfff0000019072836 */ /* 0x000fc80000000000 */
[----:B------:R-:W-:Y:S02]  /*1a80*/  @P2 IMAD.MOV.U32 R25, RZ, RZ, R7 ;  /* 0x000000ffff192224 */ /* 0x000fe400078e0007 */
[C---:B------:R-:W-:Y:S02]  /*1a90*/  VIADD R7, R0.reuse, 0xfffffc01 ;  /* 0xfffffc0100077836 */ /* 0x040fe40000000000 */
[----:B------:R-:W-:Y:S02]  /*1aa0*/  @P2 VIADD R7, R0, 0xfffffc02 ;  /* 0xfffffc0200072836 */ /* 0x000fe40000000000 */
[C---:B------:R-:W-:Y:S02]  /*1ab0*/  DADD R22, R24.reuse, 1 ;  /* 0x3ff0000018167429 */ /* 0x040fe40000000000 */
[----:B------:R-:W-:-:S04]  /*1ac0*/  DADD R24, R24, -1 ;  /* 0xbff0000018187429 */ /* 0x000fc80000000000 */
[----:B------:R-:W0:Y:S02]  /*1ad0*/  MUFU.RCP64H R9, R23 ;  /* 0x0000001700097308 */ /* 0x000e240000001800 */
[----:B0-----:R-:W-:-:S08]  /*1ae0*/  DFMA R22, -R22, R8, 1 ;  /* 0x3ff000001616742b */ /* 0x001fd00000000108 */
[----:B------:R-:W-:-:S08]  /*1af0*/  DFMA R22, R22, R22, R22 ;  /* 0x000000161616722b */ /* 0x000fd00000000016 */
[----:B------:R-:W-:Y:S01]  /*1b00*/  DFMA R22, R8, R22, R8 ;  /* 0x000000160816722b */ /* 0x000fe20000000008 */
[----:B------:R-:W-:Y:S01]  /*1b10*/  IMAD.MOV.U32 R8, RZ, RZ, 0x41ad3b5a ;  /* 0x41ad3b5aff087424 */ /* 0x000fe200078e00ff */
[----:B------:R-:W-:-:S06]  /*1b20*/  MOV R9, 0x3ed0f5d2 ;  /* 0x3ed0f5d200097802 */ /* 0x000fcc0000000f00 */
[----:B------:R-:W-:-:S08]  /*1b30*/  DMUL R26, R24, R22 ;  /* 0x00000016181a7228 */ /* 0x000fd00000000000 */
[----:B------:R-:W-:-:S08]  /*1b40*/  DFMA R26, R24, R22, R26 ;  /* 0x00000016181a722b */ /* 0x000fd0000000001a */
[----:B------:R-:W-:-:S08]  /*1b50*/  DMUL R28, R26, R26 ;  /* 0x0000001a1a1c7228 */ /* 0x000fd00000000000 */
[----:B------:R-:W-:Y:S01]  /*1b60*/  DFMA R8, R28, UR10, R8 ;  /* 0x0000000a1c087c2b */ /* 0x000fe20008000008 */
[----:B------:R-:W-:Y:S01]  /*1b70*/  UMOV UR10, 0x75488a3f ;  /* 0x75488a3f000a7882 */ /* 0x000fe20000000000 */
[----:B------:R-:W-:-:S06]  /*1b80*/  UMOV UR11, 0x3ef3b20a ;  /* 0x3ef3b20a000b7882 */ /* 0x000fcc0000000000 */
[----:B------:R-:W-:Y:S01]  /*1b90*/  DFMA R20, R28, R8, UR10 ;  /* 0x0000000a1c147e2b */ /* 0x000fe20008000008 */
[----:B------:R-:W-:Y:S01]  /*1ba0*/  UMOV UR10, 0xe4faecd5 ;  /* 0xe4faecd5000a7882 */ /* 0x000fe20000000000 */
[----:B------:R-:W-:Y:S01]  /*1bb0*/  UMOV UR11, 0x3f1745cd ;  /* 0x3f1745cd000b7882 */ /* 0x000fe20000000000 */
[----:B------:R-:W-:-:S05]  /*1bc0*/  DADD R8, R24, -R26 ;  /* 0x0000000018087229 */ /* 0x000fca000000081a */
[----:B------:R-:W-:Y:S01]  /*1bd0*/  DFMA R20, R28, R20, UR10 ;  /* 0x0000000a1c147e2b */ /* 0x000fe20008000014 */
[----:B------:R-:W-:Y:S01]  /*1be0*/  UMOV UR10, 0x258a578b ;  /* 0x258a578b000a7882 */ /* 0x000fe20000000000 */
[----:B------:R-:W-:Y:S01]  /*1bf0*/  UMOV UR11, 0x3f3c71c7 ;  /* 0x3f3c71c7000b7882 */ /* 0x000fe20000000000 */
[----:B------:R-:W-:-:S05]  /*1c00*/  DADD R8, R8, R8 ;  /* 0x0000000008087229 */ /* 0x000fca0000000008 */
[----:B------:R-:W-:Y:S01]  /*1c10*/  DFMA R20, R28, R20, UR10 ;  /* 0x0000000a1c147e2b */ /* 0x000fe20008000014 */
[----:B------:R-:W-:Y:S01]  /*1c20*/  UMOV UR10, 0x9242b910 ;  /* 0x9242b910000a7882 */ /* 0x000fe20000000000 */
[----:B------:R-:W-:Y:S01]  /*1c30*/  UMOV UR11, 0x3f624924 ;  /* 0x3f624924000b7882 */ /* 0x000fe20000000000 */
[----:B------:R-:W-:-:S05]  /*1c40*/  DFMA R8, R24, -R26, R8 ;  /* 0x8000001a1808722b */ /* 0x000fca0000000008 */
[----:B------:R-:W-:Y:S01]  /*1c50*/  DFMA R20, R28, R20, UR10 ;  /* 0x0000000a1c147e2b */ /* 0x000fe20008000014 */
[----:B------:R-:W-:Y:S01]  /*1c60*/  UMOV UR10, 0x99999dfb ;  /* 0x99999dfb000a7882 */ /* 0x000fe20000000000 */
[----:B------:R-:W-:Y:S01]  /*1c70*/  UMOV UR11, 0x3f899999 ;  /* 0x3f899999000b7882 */ /* 0x000fe20000000000 */
[----:B------:R-:W-:-:S05]  /*1c80*/  DMUL R8, R22, R8 ;  /* 0x0000000816087228 */ /* 0x000fca0000000000 */
[----:B------:R-:W-:Y:S01]  /*1c90*/  DFMA R20, R28, R20, UR10 ;  /* 0x0000000a1c147e2b */ /* 0x000fe20008000014 */
[----:B------:R-:W-:Y:S01]  /*1ca0*/  UMOV UR10, 0x55555555 ;  /* 0x55555555000a7882 */ /* 0x000fe20000000000 */
[----:B------:R-:W-:-:S03]  /*1cb0*/  UMOV UR11, 0x3fb55555 ;  /* 0x3fb55555000b7882 */ /* 0x000fc60000000000 */
[----:B------:R-:W-:Y:S02]  /*1cc0*/  VIADD R31, R9, 0x100000 ;  /* 0x00100000091f7836 */ /* 0x000fe40000000000 */
[----:B------:R-:W-:Y:S01]  /*1cd0*/  IMAD.MOV.U32 R30, RZ, RZ, R8 ;  /* 0x000000ffff1e7224 */ /* 0x000fe200078e0008 */
[----:B------:R-:W-:-:S08]  /*1ce0*/  DFMA R24, R28, R20, UR10 ;  /* 0x0000000a1c187e2b */ /* 0x000fd00008000014 */
[----:B------:R-:W-:Y:S01]  /*1cf0*/  DADD R22, -R24, UR10 ;  /* 0x0000000a18167e29 */ /* 0x000fe20008000100 */
[----:B------:R-:W-:Y:S01]  /*1d00*/  UMOV UR10, 0xb9e7b0 ;  /* 0x00b9e7b0000a7882 */ /* 0x000fe20000000000 */
[----:B------:R-:W-:-:S06]  /*1d10*/  UMOV UR11, 0x3c46a4cb ;  /* 0x3c46a4cb000b7882 */ /* 0x000fcc0000000000 */
[----:B------:R-:W-:Y:S02]  /*1d20*/  DFMA R22, R28, R20, R22 ;  /* 0x000000141c16722b */ /* 0x000fe40000000016 */
[----:B------:R-:W-:-:S06]  /*1d30*/  DMUL R20, R26, R26 ;  /* 0x0000001a1a147228 */ /* 0x000fcc0000000000 */
[----:B------:R-:W-:Y:S01]  /*1d40*/  DADD R22, R22, -UR10 ;  /* 0x8000000a16167e29 */ /* 0x000fe20008000000 */
[----:B------:R-:W-:Y:S01]  /*1d50*/  UMOV UR10, 0x80000000 ;  /* 0x80000000000a7882 */ /* 0x000fe20000000000 */
[C---:B------:R-:W-:Y:S01]  /*1d60*/  DFMA R14, R26.reuse, R26, -R20 ;  /* 0x0000001a1a0e722b */ /* 0x040fe20000000814 */
[----:B------:R-:W-:Y:S01]  /*1d70*/  UMOV UR11, 0x43300000 ;  /* 0x43300000000b7882 */ /* 0x000fe20000000000 */
[----:B------:R-:W-:-:S06]  /*1d80*/  DMUL R28, R26, R20 ;  /* 0x000000141a1c7228 */ /* 0x000fcc0000000000 */
[C---:B------:R-:W-:Y:S02]  /*1d90*/  DFMA R30, R26.reuse, R30, R14 ;  /* 0x0000001e1a1e722b */ /* 0x040fe4000000000e */
[----:B------:R-:W-:-:S08]  /*1da0*/  DFMA R14, R26, R20, -R28 ;  /* 0x000000141a0e722b */ /* 0x000fd0000000081c */
[----:B------:R-:W-:Y:S02]  /*1db0*/  DFMA R14, R8, R20, R14 ;  /* 0x00000014080e722b */ /* 0x000fe4000000000e */
[----:B------:R-:W-:-:S06]  /*1dc0*/  DADD R20, R24, R22 ;  /* 0x0000000018147229 */ /* 0x000fcc0000000016 */
[----:B------:R-:W-:Y:S02]  /*1dd0*/  DFMA R14, R26, R30, R14 ;  /* 0x0000001e1a0e722b */ /* 0x000fe4000000000e */
[----:B------:R-:W-:Y:S02]  /*1de0*/  DADD R30, R24, -R20 ;  /* 0x00000000181e7229 */ /* 0x000fe40000000814 */
[----:B------:R-:W-:-:S06]  /*1df0*/  DMUL R24, R20, R28 ;  /* 0x0000001c14187228 */ /* 0x000fcc0000000000 */
[----:B------:R-:W-:Y:S02]  /*1e00*/  DADD R30, R22, R30 ;  /* 0x00000000161e7229 */ /* 0x000fe4000000001e */
[----:B------:R-:W-:-:S08]  /*1e10*/  DFMA R22, R20, R28, -R24 ;  /* 0x0000001c1416722b */ /* 0x000fd00000000818 */
[----:B------:R-:W-:Y:S01]  /*1e20*/  DFMA R14, R20, R14, R22 ;  /* 0x0000000e140e722b */ /* 0x000fe20000000016 */
[----:B------:R-:W-:Y:S01]  /*1e30*/  LOP3.LUT R22, R7, 0x80000000, RZ, 0x3c, !PT ;  /* 0x8000000007167812 */ /* 0x000fe200078e3cff */
[----:B------:R-:W-:-:S06]  /*1e40*/  IMAD.MOV.U32 R23, RZ, RZ, 0x43300000 ;  /* 0x43300000ff177424 */ /* 0x000fcc00078e00ff */
[----:B------:R-:W-:Y:S02]  /*1e50*/  DFMA R30, R30, R28, R14 ;  /* 0x0000001c1e1e722b */ /* 0x000fe4000000000e */
[----:B------:R-:W-:Y:S01]  /*1e60*/  DADD R22, R22, -UR10 ;  /* 0x8000000a16167e29 */ /* 0x000fe20008000000 */
[----:B------:R-:W-:Y:S01]  /*1e70*/  UMOV UR10, 0xfefa39ef ;  /* 0xfefa39ef000a7882 */ /* 0x000fe20000000000 */
[----:B------:R-:W-:-:S04]  /*1e80*/  UMOV UR11, 0x3fe62e42 ;  /* 0x3fe62e42000b7882 */ /* 0x000fc80000000000 */
[----:B------:R-:W-:-:S08]  /*1e90*/  DADD R20, R24, R30 ;  /* 0x0000000018147229 */ /* 0x000fd0000000001e */
[--C-:B------:R-:W-:Y:S02]  /*1ea0*/  DADD R14, R26, R20.reuse ;  /* 0x000000001a0e7229 */ /* 0x100fe40000000014 */
[----:B------:R-:W-:-:S06]  /*1eb0*/  DADD R24, R24, -R20 ;  /* 0x0000000018187229 */ /* 0x000fcc0000000814 */
[----:B------:R-:W-:Y:S02]  /*1ec0*/  DADD R26, R26, -R14 ;  /* 0x000000001a1a7229 */ /* 0x000fe4000000080e */
[----:B------:R-:W-:-:S06]  /*1ed0*/  DADD R24, R30, R24 ;  /* 0x000000001e187229 */ /* 0x000fcc0000000018 */
[----:B------:R-:W-:-:S08]  /*1ee0*/  DADD R26, R20, R26 ;  /* 0x00000000141a7229 */ /* 0x000fd0000000001a */
[----:B------:R-:W-:-:S08]  /*1ef0*/  DADD R24, R24, R26 ;  /* 0x0000000018187229 */ /* 0x000fd0000000001a */
[----:B------:R-:W-:-:S08]  /*1f00*/  DADD R8, R8, R24 ;  /* 0x0000000008087229 */ /* 0x000fd00000000018 */
[----:B------:R-:W-:-:S08]  /*1f10*/  DADD R24, R14, R8 ;  /* 0x000000000e187229 */ /* 0x000fd00000000008 */
[--C-:B------:R-:W-:Y:S02]  /*1f20*/  DFMA R20, R22, UR10, R24.reuse ;  /* 0x0000000a16147c2b */ /* 0x100fe40008000018 */
[----:B------:R-:W-:-:S06]  /*1f30*/  DADD R26, R14, -R24 ;  /* 0x000000000e1a7229 */ /* 0x000fcc0000000818 */
[----:B------:R-:W-:Y:S02]  /*1f40*/  DFMA R14, R22, -UR10, R20 ;  /* 0x8000000a160e7c2b */ /* 0x000fe40008000014 */
[----:B------:R-:W-:-:S06]  /*1f50*/  DADD R26, R8, R26 ;  /* 0x00000000081a7229 */ /* 0x000fcc000000001a */
[----:B------:R-:W-:-:S08]  /*1f60*/  DADD R14, -R24, R14 ;  /* 0x00000000180e7229 */ /* 0x000fd0000000010e */
[----:B------:R-:W-:-:S08]  /*1f70*/  DADD R14, R26, -R14 ;  /* 0x000000001a0e7229 */ /* 0x000fd0000000080e */
[----:B------:R-:W-:-:S08]  /*1f80*/  DFMA R22, R22, UR12, R14 ;  /* 0x0000000c16167c2b */ /* 0x000fd0000800000e */
[----:B------:R-:W-:-:S08]  /*1f90*/  DADD R8, R20, R22 ;  /* 0x0000000014087229 */ /* 0x000fd00000000016 */
[----:B------:R-:W-:Y:S02]  /*1fa0*/  DADD R14, R20, -R8 ;  /* 0x00000000140e7229 */ /* 0x000fe40000000808 */
[----:B------:R-:W-:-:S06]  /*1fb0*/  DMUL R20, R8, 2 ;  /* 0x4000000008147828 */ /* 0x000fcc0000000000 */
[----:B------:R-:W-:Y:S02]  /*1fc0*/  DADD R14, R22, R14 ;  /* 0x00000000160e7229 */ /* 0x000fe4000000000e */
[----:B------:R-:W-:Y:S01]  /*1fd0*/  DFMA R8, R8, 2, -R20 ;  /* 0x400000000808782b */ /* 0x000fe20000000814 */
[----:B------:R-:W-:Y:S01]  /*1fe0*/  MOV R22, 0x652b82fe ;  /* 0x652b82fe00167802 */ /* 0x000fe20000000f00 */
[----:B------:R-:W-:-:S06]  /*1ff0*/  IMAD.MOV.U32 R23, RZ, RZ, 0x3ff71547 ;  /* 0x3ff71547ff177424 */ /* 0x000fcc00078e00ff */
[----:B------:R-:W-:-:S08]  /*2000*/  DFMA R14, R14, 2, R8 ;  /* 0x400000000e0e782b */ /* 0x000fd00000000008 */
[----:B------:R-:W-:-:S08]  /*2010*/  DADD R24, R20, R14 ;  /* 0x0000000014187229 */ /* 0x000fd0000000000e */
[----:B------:R-:W-:Y:S02]  /*2020*/  DFMA R22, R24, R22, 6.75539944105574400000e+15 ;  /* 0x433800001816742b */ /* 0x000fe40000000016 */
[----:B------:R-:W-:Y:S01]  /*2030*/  FSETP.GEU.AND P1, PT, |R25|, 4.1917929649353027344, PT ;  /* 0x4086232b1900780b */ /* 0x000fe20003f2e200 */
[----:B------:R-:W-:-:S05]  /*2040*/  DADD R20, R20, -R24 ;  /* 0x0000000014147229 */ /* 0x000fca0000000818 */
[----:B------:R-:W-:-:S03]  /*2050*/  DADD R8, R22, -6.75539944105574400000e+15 ;  /* 0xc338000016087429 */ /* 0x000fc60000000000 */
[----:B------:R-:W-:-:S05]  /*2060*/  DADD R14, R14, R20 ;  /* 0x000000000e0e7229 */ /* 0x000fca0000000014 */
[----:B------:R-:W-:Y:S01]  /*2070*/  DFMA R26, R8, -UR10, R24 ;  /* 0x8000000a081a7c2b */ /* 0x000fe20008000018 */
[----:B------:R-:W-:Y:S01]  /*2080*/  UMOV UR10, 0x3b39803f ;  /* 0x3b39803f000a7882 */ /* 0x000fe20000000000 */
[----:B------:R-:W-:-:S06]  /*2090*/  UMOV UR11, 0x3c7abc9e ;  /* 0x3c7abc9e000b7882 */ /* 0x000fcc0000000000 */
[----:B------:R-:W-:Y:S01]  /*20a0*/  DFMA R26, R8, -UR10, R26 ;  /* 0x8000000a081a7c2b */ /* 0x000fe2000800001a */
[----:B------:R-:W-:Y:S01]  /*20b0*/  UMOV UR10, 0x69ce2bdf ;  /* 0x69ce2bdf000a7882 */ /* 0x000fe20000000000 */
[----:B------:R-:W-:Y:S01]  /*20c0*/  IMAD.MOV.U32 R8, RZ, RZ, -0x35dec16 ;  /* 0xfca213eaff087424 */ /* 0x000fe200078e00ff */
[----:B------:R-:W-:Y:S01]  /*20d0*/  UMOV UR11, 0x3e5ade15 ;  /* 0x3e5ade15000b7882 */ /* 0x000fe20000000000 */
[----:B------:R-:W-:-:S06]  /*20e0*/  IMAD.MOV.U32 R9, RZ, RZ, 0x3e928af3 ;  /* 0x3e928af3ff097424 */ /* 0x000fcc00078e00ff */
        /* <DEDUP_REMOVED lines=24> */
[----:B------:R-:W-:-:S08]  /*2270*/  DFMA R8, R26, R8, UR10 ;  /* 0x0000000a1a087e2b */ /* 0x000fd00008000008 */
[----:B------:R-:W-:-:S08]  /*2280*/  DFMA R8, R26, R8, 1 ;  /* 0x3ff000001a08742b */ /* 0x000fd00000000008 */
[----:B------:R-:W-:-:S10]  /*2290*/  DFMA R8, R26, R8, 1 ;  /* 0x3ff000001a08742b */ /* 0x000fd40000000008 */
[----:B------:R-:W-:Y:S02]  /*22a0*/  IMAD R21, R22, 0x100000, R9 ;  /* 0x0010000016157824 */ /* 0x000fe400078e0209 */
[----:B------:R-:W-:Y:S01]  /*22b0*/  IMAD.MOV.U32 R20, RZ, RZ, R8 ;  /* 0x000000ffff147224 */ /* 0x000fe200078e0008 */
[----:B------:R-:W-:Y:S06]  /*22c0*/  @!P1 BRA `(.L_x_1934) ;  /* 0x0000000000309947 */ /* 0x000fec0003800000 */
[----:B------:R-:W-:Y:S01]  /*22d0*/  FSETP.GEU.AND P2, PT, |R25|, 4.2275390625, PT ;  /* 0x408748001900780b */ /* 0x000fe20003f4e200 */
[C---:B------:R-:W-:Y:S02]  /*22e0*/  DADD R20, R24.reuse, +INF ;  /* 0x7ff0000018147429 */ /* 0x040fe40000000000 */
[----:B------:R-:W-:-:S08]  /*22f0*/  DSETP.GEU.AND P1, PT, R24, RZ, PT ;  /* 0x000000ff1800722a */ /* 0x000fd00003f2e000 */
[----:B------:R-:W-:Y:S02]  /*2300*/  FSEL R20, R20, RZ, P1 ;  /* 0x000000ff14147208 */ /* 0x000fe40000800000 */
[----:B------:R-:W-:Y:S02]  /*2310*/  @!P2 LEA.HI R0, R22, R22, RZ, 0x1 ;  /* 0x000000161600a211 */ /* 0x000fe400078f08ff */
[----:B------:R-:W-:Y:S02]  /*2320*/  FSEL R21, R21, RZ, P1 ;  /* 0x000000ff15157208 */ /* 0x000fe40000800000 */
[----:B------:R-:W-:-:S04]  /*2330*/  @!P2 SHF.R.S32.HI R0, RZ, 0x1, R0 ;  /* 0x00000001ff00a819 */ /* 0x000fc80000011400 */
[----:B------:R-:W-:Y:S01]  /*2340*/  @!P2 IADD3 R7, PT, PT, R22, -R0, RZ ;  /* 0x800000001607a210 */ /* 0x000fe20007ffe0ff */
[----:B------:R-:W-:Y:S02]  /*2350*/  @!P2 IMAD R9, R0, 0x100000, R9 ;  /* 0x001000000009a824 */ /* 0x000fe400078e0209 */
[----:B------:R-:W-:Y:S01]  /*2360*/  @!P2 IMAD.MOV.U32 R22, RZ, RZ, RZ ;  /* 0x000000ffff16a224 */ /* 0x000fe200078e00ff */
[----:B------:R-:W-:-:S06]  /*2370*/  @!P2 LEA R23, R7, 0x3ff00000, 0x14 ;  /* 0x3ff000000717a811 */ /* 0x000fcc00078ea0ff */
[----:B------:R-:W-:-:S11]  /*2380*/  @!P2 DMUL R20, R8, R22 ;  /* 0x000000160814a228 */ /* 0x000fd60000000000 */
.L_x_1934:
[----:B------:R-:W-:Y:S01]  /*2390*/  DFMA R14, R14, R20, R20 ;  /* 0x000000140e0e722b */ /* 0x000fe20000000014 */
[----:B------:R-:W-:Y:S01]  /*23a0*/  IMAD.MOV.U32 R8, RZ, RZ, R6 ;  /* 0x000000ffff087224 */ /* 0x000fe200078e0006 */
[----:B------:R-:W-:Y:S01]  /*23b0*/  DSETP.NEU.AND P1, PT, |R20|, +INF , PT ;  /* 0x7ff000001400742a */ /* 0x000fe20003f2d200 */
[----:B------:R-:W-:-:S07]  /*23c0*/  IMAD.MOV.U32 R9, RZ, RZ, 0x0 ;  /* 0x00000000ff097424 */ /* 0x000fce00078e00ff */
[----:B------:R-:W-:Y:S02]  /*23d0*/  FSEL R0, R20, R14, !P1 ;  /* 0x0000000e14007208 */ /* 0x000fe40004800000 */
[----:B------:R-:W-:Y:S01]  /*23e0*/  FSEL R7, R21, R15, !P1 ;  /* 0x0000000f15077208 */ /* 0x000fe20004800000 */
[----:B------:R-:W-:Y:S06]  /*23f0*/  RET.REL.NODEC R8 `(_Z5scorejjPdS_) ;  /* 0xffffffdc08007950 */ /* 0x000fec0003c3ffff */
.L_x_1935:
        /* <DEDUP_REMOVED lines=16> */
.L_x_1944:


//--------------------- .nv.global.init           --------------------------
	.section	.nv.global.init,"aw",@progbits
	.align	4
.nv.global.init:
	.type		mrg32k3aM1SubSeq,@object
	.size		mrg32k3aM1SubSeq,(mrg32k3aM2SubSeq - mrg32k3aM1SubSeq)
mrg32k3aM1SubSeq:
        /*0000*/ 	.byte	0x0b, 0xcc, 0xee, 0x04, 0x73, 0x29, 0x8b, 0x6f, 0xf6, 0x53, 0x03, 0xf6, 0x23, 0xf6, 0xea, 0xda
        /* <DEDUP_REMOVED lines=125> */
	.type		mrg32k3aM2SubSeq,@object
	.size		mrg32k3aM2SubSeq,(mrg32k3aM1 - mrg32k3aM2SubSeq)
mrg32k3aM2SubSeq:
        /* <DEDUP_REMOVED lines=126> */
	.type		mrg32k3aM1,@object
	.size		mrg32k3aM1,(mrg32k3aM1Seq - mrg32k3aM1)
mrg32k3aM1:
        /* <DEDUP_REMOVED lines=144> */
	.type		mrg32k3aM1Seq,@object
	.size		mrg32k3aM1Seq,(mrg32k3aM2 - mrg32k3aM1Seq)
mrg32k3aM1Seq:
        /* <DEDUP_REMOVED lines=144> */
	.type		mrg32k3aM2,@object
	.size		mrg32k3aM2,(mrg32k3aM2Seq - mrg32k3aM2)
mrg32k3aM2:
        /* <DEDUP_REMOVED lines=144> */
	.type		mrg32k3aM2Seq,@object
	.size		mrg32k3aM2Seq,(precalc_xorwow_matrix - mrg32k3aM2Seq)
mrg32k3aM2Seq:
        /* <DEDUP_REMOVED lines=144> */
	.type		precalc_xorwow_matrix,@object
	.size		precalc_xorwow_matrix,(precalc_xorwow_offset_matrix - precalc_xorwow_matrix)
precalc_xorwow_matrix:
        /* <DEDUP_REMOVED lines=6400> */
	.type		precalc_xorwow_offset_matrix,@object
	.size		precalc_xorwow_offset_matrix,(.L_1 - precalc_xorwow_offset_matrix)
precalc_xorwow_offset_matrix:
        /* <DEDUP_REMOVED lines=6400> */
.L_1:


//--------------------- .nv.shared._ZN3cub18CUB_300001_SM_10006detail6reduce28DeviceReduceSingleTileKernelINS2_10policy_hubIN4cuda3std3__45tupleIJdiEEEy12larger_tupleIdEE10Policy1000EPS9_SE_iSB_S9_S9_NS7_10__identityEEEvT0_T1_T2_T3_T4_T6_ --------------------------
	.section	.nv.shared._ZN3cub18CUB_300001_SM_10006detail6reduce28DeviceReduceSingleTileKernelINS2_10policy_hubIN4cuda3std3__45tupleIJdiEEEy12larger_tupleIdEE10Policy1000EPS9_SE_iSB_S9_S9_NS7_10__identityEEEvT0_T1_T2_T3_T4_T6_,"aw",@nobits
	.sectionflags	@""
	.align	16
.nv.shared._ZN3cub18CUB_300001_SM_10006detail6reduce28DeviceReduceSingleTileKernelINS2_10policy_hubIN4cuda3std3__45tupleIJdiEEEy12larger_tupleIdEE10Policy1000EPS9_SE_iSB_S9_S9_NS7_10__identityEEEvT0_T1_T2_T3_T4_T6_:
	.zero		1184


//--------------------- .nv.shared.reserved.0     --------------------------
	.section	.nv.shared.reserved.0,"aw",@nobits
	.weak		__nv_reservedSMEM_offset_0_alias
	.size		__nv_reservedSMEM_offset_0_alias, 0, 64
	.other		__nv_reservedSMEM_offset_0_alias,@"STO_CUDA_RESERVED_SHARED STV_DEFAULT"
__nv_reservedSMEM_offset_0_alias:
	.zero		0
	.zero		64


//--------------------- .nv.global                --------------------------
	.section	.nv.global,"aw",@nobits
.nv.global:
	.type		_ZN34_INTERNAL_7e45ef78_4_k_cu_8a30b0e16thrust24THRUST_300001_SM_1000_NS12placeholders2_8E,@object
	.size		_ZN34_INTERNAL_7e45ef78_4_k_cu_8a30b0e16thrust24THRUST_300001_SM_1000_NS12placeholders2_8E,(_ZN34_INTERNAL_7e45ef78_4_k_cu_8a30b0e14cuda3std3__436_GLOBAL__N__7e45ef78_4_k_cu_8a30b0e16ignoreE - _ZN34_INTERNAL_7e45ef78_4_k_cu_8a30b0e16thrust24THRUST_300001_SM_1000_NS12placeholders2_8E)
_ZN34_INTERNAL_7e45ef78_4_k_cu_8a30b0e16thrust24THRUST_300001_SM_1000_NS12placeholders2_8E:
	.zero		1
	.type		_ZN34_INTERNAL_7e45ef78_4_k_cu_8a30b0e14cuda3std3__436_GLOBAL__N__7e45ef78_4_k_cu_8a30b0e16ignoreE,@object
	.size		_ZN34_INTERNAL_7e45ef78_4_k_cu_8a30b0e14cuda3std3__436_GLOBAL__N__7e45ef78_4_k_cu_8a30b0e16ignoreE,(_ZN34_INTERNAL_7e45ef78_4_k_cu_8a30b0e14cuda3std6ranges3__45__cpo4dataE - _ZN34_INTERNAL_7e45ef78_4_k_cu_8a30b0e14cuda3std3__436_GLOBAL__N__7e45ef78_4_k_cu_8a30b0e16ignoreE)
_ZN34_INTERNAL_7e45ef78_4_k_cu_8a30b0e14cuda3std3__436_GLOBAL__N__7e45ef78_4_k_cu_8a30b0e16ignoreE:
	.zero		1
	.type		_ZN34_INTERNAL_7e45ef78_4_k_cu_8a30b0e14cuda3std6ranges3__45__cpo4dataE,@object
	.size		_ZN34_INTERNAL_7e45ef78_4_k_cu_8a30b0e14cuda3std6ranges3__45__cpo4dataE,(_ZN34_INTERNAL_7e45ef78_4_k_cu_8a30b0e16thrust24THRUST_300001_SM_1000_NS6system3cpp3parE - _ZN34_INTERNAL_7e45ef78_4_k_cu_8a30b0e14cuda3std6ranges3__45__cpo4dataE)
_ZN34_INTERNAL_7e45ef78_4_k_cu_8a30b0e14cuda3std6ranges3__45__cpo4dataE:
	.zero		1
	.type		_ZN34_INTERNAL_7e45ef78_4_k_cu_8a30b0e16thrust24THRUST_300001_SM_1000_NS6system3cpp3parE,@object
	.size		_ZN34_INTERNAL_7e45ef78_4_k_cu_8a30b0e16thrust24THRUST_300001_SM_1000_NS6system3cpp3parE,(_ZN34_INTERNAL_7e45ef78_4_k_cu_8a30b0e14cuda3std3__45__cpo5beginE - _ZN34_INTERNAL_7e45ef78_4_k_cu_8a30b0e16thrust24THRUST_300001_SM_1000_NS6system3cpp3parE)
_ZN34_INTERNAL_7e45ef78_4_k_cu_8a30b0e16thrust24THRUST_300001_SM_1000_NS6system3cpp3parE:
	.zero		1
	.type		_ZN34_INTERNAL_7e45ef78_4_k_cu_8a30b0e14cuda3std3__45__cpo5beginE,@object
	.size		_ZN34_INTERNAL_7e45ef78_4_k_cu_8a30b0e14cuda3std3__45__cpo5beginE,(_ZN34_INTERNAL_7e45ef78_4_k_cu_8a30b0e14cuda3std6ranges3__45__cpo5beginE - _ZN34_INTERNAL_7e45ef78_4_k_cu_8a30b0e14cuda3std3__45__cpo5beginE)
_ZN34_INTERNAL_7e45ef78_4_k_cu_8a30b0e14cuda3std3__45__cpo5beginE:
	.zero		1
	.type		_ZN34_INTERNAL_7e45ef78_4_k_cu_8a30b0e14cuda3std6ranges3__45__cpo5beginE,@object
	.size		_ZN34_INTERNAL_7e45ef78_4_k_cu_8a30b0e14cuda3std6ranges3__45__cpo5beginE,(_ZN34_INTERNAL_7e45ef78_4_k_cu_8a30b0e16thrust24THRUST_300001_SM_1000_NS6deviceE - _ZN34_INTERNAL_7e45ef78_4_k_cu_8a30b0e14cuda3std6ranges3__45__cpo5beginE)
_ZN34_INTERNAL_7e45ef78_4_k_cu_8a30b0e14cuda3std6ranges3__45__cpo5beginE:
	.zero		1
	.type		_ZN34_INTERNAL_7e45ef78_4_k_cu_8a30b0e16thrust24THRUST_300001_SM_1000_NS6deviceE,@object
	.size		_ZN34_INTERNAL_7e45ef78_4_k_cu_8a30b0e16thrust24THRUST_300001_SM_1000_NS6deviceE,(_ZN34_INTERNAL_7e45ef78_4_k_cu_8a30b0e14cuda3std3__47nulloptE - _ZN34_INTERNAL_7e45ef78_4_k_cu_8a30b0e16thrust24THRUST_300001_SM_1000_NS6deviceE)
_ZN34_INTERNAL_7e45ef78_4_k_cu_8a30b0e16thrust24THRUST_300001_SM_1000_NS6deviceE:
	.zero		1
	.type		_ZN34_INTERNAL_7e45ef78_4_k_cu_8a30b0e14cuda3std3__47nulloptE,@object
	.size		_ZN34_INTERNAL_7e45ef78_4_k_cu_8a30b0e14cuda3std3__47nulloptE,(_ZN34_INTERNAL_7e45ef78_4_k_cu_8a30b0e14cuda3std6ranges3__45__cpo8distanceE - _ZN34_INTERNAL_7e45ef78_4_k_cu_8a30b0e14cuda3std3__47nulloptE)
_ZN34_INTERNAL_7e45ef78_4_k_cu_8a30b0e14cuda3std3__47nulloptE:
	.zero		1
	.type		_ZN34_INTERNAL_7e45ef78_4_k_cu_8a30b0e14cuda3std6ranges3__45__cpo8distanceE,@object
	.size		_ZN34_INTERNAL_7e45ef78_4_k_cu_8a30b0e14cuda3std6ranges3__45__cpo8distanceE,(_ZN34_INTERNAL_7e45ef78_4_k_cu_8a30b0e16thrust24THRUST_300001_SM_1000_NS12placeholders2_4E - _ZN34_INTERNAL_7e45ef78_4_k_cu_8a30b0e14cuda3std6ranges3__45__cpo8distanceE)
_ZN34_INTERNAL_7e45ef78_4_k_cu_8a30b0e14cuda3std6ranges3__45__cpo8distanceE:
	.zero		1
	.type		_ZN34_INTERNAL_7e45ef78_4_k_cu_8a30b0e16thrust24THRUST_300001_SM_1000_NS12placeholders2_4E,@object
	.size		_ZN34_INTERNAL_7e45ef78_4_k_cu_8a30b0e16thrust24THRUST_300001_SM_1000_NS12placeholders2_4E,(_ZN34_INTERNAL_7e45ef78_4_k_cu_8a30b0e14cuda3std3__45__cpo6rbeginE - _ZN34_INTERNAL_7e45ef78_4_k_cu_8a30b0e16thrust24THRUST_300001_SM_1000_NS12placeholders2_4E)
_ZN34_INTERNAL_7e45ef78_4_k_cu_8a30b0e16thrust24THRUST_300001_SM_1000_NS12placeholders2_4E:
	.zero		1
	.type		_ZN34_INTERNAL_7e45ef78_4_k_cu_8a30b0e14cuda3std3__45__cpo6rbeginE,@object
	.size		_ZN34_INTERNAL_7e45ef78_4_k_cu_8a30b0e14cuda3std3__45__cpo6rbeginE,(_ZN34_INTERNAL_7e45ef78_4_k_cu_8a30b0e14cuda3std6ranges3__45__cpo7advanceE - _ZN34_INTERNAL_7e45ef78_4_k_cu_8a30b0e14cuda3std3__45__cpo6rbeginE)
_ZN34_INTERNAL_7e45ef78_4_k_cu_8a30b0e14cuda3std3__45__cpo6rbeginE:
	.zero		1
	.type		_ZN34_INTERNAL_7e45ef78_4_k_cu_8a30b0e14cuda3std6ranges3__45__cpo7advanceE,@object
	.size		_ZN34_INTERNAL_7e45ef78_4_k_cu_8a30b0e14cuda3std6ranges3__45__cpo7advanceE,(_ZN34_INTERNAL_7e45ef78_4_k_cu_8a30b0e16thrust24THRUST_300001_SM_1000_NS12placeholders3_10E - _ZN34_INTERNAL_7e45ef78_4_k_cu_8a30b0e14cuda3std6ranges3__45__cpo7advanceE)
_ZN34_INTERNAL_7e45ef78_4_k_cu_8a30b0e14cuda3std6ranges3__45__cpo7advanceE:
	.zero		1
	.type		_ZN34_INTERNAL_7e45ef78_4_k_cu_8a30b0e16thrust24THRUST_300001_SM_1000_NS12placeholders3_10E,@object
	.size		_ZN34_INTERNAL_7e45ef78_4_k_cu_8a30b0e16thrust24THRUST_300001_SM_1000_NS12placeholders3_10E,(_ZN34_INTERNAL_7e45ef78_4_k_cu_8a30b0e14cuda3std3__48in_placeE - _ZN34_INTERNAL_7e45ef78_4_k_cu_8a30b0e16thrust24THRUST_300001_SM_1000_NS12placeholders3_10E)
_ZN34_INTERNAL_7e45ef78_4_k_cu_8a30b0e16thrust24THRUST_300001_SM_1000_NS12placeholders3_10E:
	.zero		1
	.type		_ZN34_INTERNAL_7e45ef78_4_k_cu_8a30b0e14cuda3std3__48in_placeE,@object
	.size		_ZN34_INTERNAL_7e45ef78_4_k_cu_8a30b0e14cuda3std3__48in_placeE,(_ZN34_INTERNAL_7e45ef78_4_k_cu_8a30b0e14cuda3std6ranges3__45__cpo4sizeE - _ZN34_INTERNAL_7e45ef78_4_k_cu_8a30b0e14cuda3std3__48in_placeE)
_ZN34_INTERNAL_7e45ef78_4_k_cu_8a30b0e14cuda3std3__48in_placeE:
	.zero		1
	.type		_ZN34_INTERNAL_7e45ef78_4_k_cu_8a30b0e14cuda3std6ranges3__45__cpo4sizeE,@object
	.size		_ZN34_INTERNAL_7e45ef78_4_k_cu_8a30b0e14cuda3std6ranges3__45__cpo4sizeE,(_ZN34_INTERNAL_7e45ef78_4_k_cu_8a30b0e16thrust24THRUST_300001_SM_1000_NS12placeholders2_2E - _ZN34_INTERNAL_7e45ef78_4_k_cu_8a30b0e14cuda3std6ranges3__45__cpo4sizeE)
_ZN34_INTERNAL_7e45ef78_4_k_cu_8a30b0e14cuda3std6ranges3__45__cpo4sizeE:
	.zero		1
	.type		_ZN34_INTERNAL_7e45ef78_4_k_cu_8a30b0e16thrust24THRUST_300001_SM_1000_NS12placeholders2_2E,@object
	.size		_ZN34_INTERNAL_7e45ef78_4_k_cu_8a30b0e16thrust24THRUST_300001_SM_1000_NS12placeholders2_2E,(_ZN34_INTERNAL_7e45ef78_4_k_cu_8a30b0e14cuda3std3__45__cpo6cbeginE - _ZN34_INTERNAL_7e45ef78_4_k_cu_8a30b0e16thrust24THRUST_300001_SM_1000_NS12placeholders2_2E)
_ZN34_INTERNAL_7e45ef78_4_k_cu_8a30b0e16thrust24THRUST_300001_SM_1000_NS12placeholders2_2E:
	.zero		1
	.type		_ZN34_INTERNAL_7e45ef78_4_k_cu_8a30b0e14cuda3std3__45__cpo6cbeginE,@object
	.size		_ZN34_INTERNAL_7e45ef78_4_k_cu_8a30b0e14cuda3std3__45__cpo6cbeginE,(_ZN34_INTERNAL_7e45ef78_4_k_cu_8a30b0e14cuda3std6ranges3__45__cpo6cbeginE - _ZN34_INTERNAL_7e45ef78_4_k_cu_8a30b0e14cuda3std3__45__cpo6cbeginE)
_ZN34_INTERNAL_7e45ef78_4_k_cu_8a30b0e14cuda3std3__45__cpo6cbeginE:
	.zero		1
	.type		_ZN34_INTERNAL_7e45ef78_4_k_cu_8a30b0e14cuda3std6ranges3__45__cpo6cbeginE,@object
	.size		_ZN34_INTERNAL_7e45ef78_4_k_cu_8a30b0e14cuda3std6ranges3__45__cpo6cbeginE,(_ZN34_INTERNAL_7e45ef78_4_k_cu_8a30b0e16thrust24THRUST_300001_SM_1000_NS12placeholders2_6E - _ZN34_INTERNAL_7e45ef78_4_k_cu_8a30b0e14cuda3std6ranges3__45__cpo6cbeginE)
_ZN34_INTERNAL_7e45ef78_4_k_cu_8a30b0e14cuda3std6ranges3__45__cpo6cbeginE:
	.zero		1
	.type		_ZN34_INTERNAL_7e45ef78_4_k_cu_8a30b0e16thrust24THRUST_300001_SM_1000_NS12placeholders2_6E,@object
	.size		_ZN34_INTERNAL_7e45ef78_4_k_cu_8a30b0e16thrust24THRUST_300001_SM_1000_NS12placeholders2_6E,(_ZN34_INTERNAL_7e45ef78_4_k_cu_8a30b0e14cuda3std3__45__cpo7crbeginE - _ZN34_INTERNAL_7e45ef78_4_k_cu_8a30b0e16thrust24THRUST_300001_SM_1000_NS12placeholders2_6E)
_ZN34_INTERNAL_7e45ef78_4_k_cu_8a30b0e16thrust24THRUST_300001_SM_1000_NS12placeholders2_6E:
	.zero		1
	.type		_ZN34_INTERNAL_7e45ef78_4_k_cu_8a30b0e14cuda3std3__45__cpo7crbeginE,@object
	.size		_ZN34_INTERNAL_7e45ef78_4_k_cu_8a30b0e14cuda3std3__45__cpo7crbeginE,(_ZN34_INTERNAL_7e45ef78_4_k_cu_8a30b0e14cuda3std6ranges3__45__cpo4nextE - _ZN34_INTERNAL_7e45ef78_4_k_cu_8a30b0e14cuda3std3__45__cpo7crbeginE)
_ZN34_INTERNAL_7e45ef78_4_k_cu_8a30b0e14cuda3std3__45__cpo7crbeginE:
	.zero		1
	.type		_ZN34_INTERNAL_7e45ef78_4_k_cu_8a30b0e14cuda3std6ranges3__45__cpo4nextE,@object
	.size		_ZN34_INTERNAL_7e45ef78_4_k_cu_8a30b0e14cuda3std6ranges3__45__cpo4nextE,(_ZN34_INTERNAL_7e45ef78_4_k_cu_8a30b0e14cuda3std6ranges3__45__cpo4swapE - _ZN34_INTERNAL_7e45ef78_4_k_cu_8a30b0e14cuda3std6ranges3__45__cpo4nextE)
_ZN34_INTERNAL_7e45ef78_4_k_cu_8a30b0e14cuda3std6ranges3__45__cpo4nextE:
	.zero		1
	.type		_ZN34_INTERNAL_7e45ef78_4_k_cu_8a30b0e14cuda3std6ranges3__45__cpo4swapE,@object
	.size		_ZN34_INTERNAL_7e45ef78_4_k_cu_8a30b0e14cuda3std6ranges3__45__cpo4swapE,(_ZN34_INTERNAL_7e45ef78_4_k_cu_8a30b0e16thrust24THRUST_300001_SM_1000_NS8cuda_cub10par_nosyncE - _ZN34_INTERNAL_7e45ef78_4_k_cu_8a30b0e14cuda3std6ranges3__45__cpo4swapE)
_ZN34_INTERNAL_7e45ef78_4_k_cu_8a30b0e14cuda3std6ranges3__45__cpo4swapE:
	.zero		1
	.type		_ZN34_INTERNAL_7e45ef78_4_k_cu_8a30b0e16thrust24THRUST_300001_SM_1000_NS8cuda_cub10par_nosyncE,@object
	.size		_ZN34_INTERNAL_7e45ef78_4_k_cu_8a30b0e16thrust24THRUST_300001_SM_1000_NS8cuda_cub10par_nosyncE,(_ZN34_INTERNAL_7e45ef78_4_k_cu_8a30b0e16thrust24THRUST_300001_SM_1000_NS3seqE - _ZN34_INTERNAL_7e45ef78_4_k_cu_8a30b0e16thrust24THRUST_300001_SM_1000_NS8cuda_cub10par_nosyncE)
_ZN34_INTERNAL_7e45ef78_4_k_cu_8a30b0e16thrust24THRUST_300001_SM_1000_NS8cuda_cub10par_nosyncE:
	.zero		1
	.type		_ZN34_INTERNAL_7e45ef78_4_k_cu_8a30b0e16thrust24THRUST_300001_SM_1000_NS3seqE,@object
	.size		_ZN34_INTERNAL_7e45ef78_4_k_cu_8a30b0e16thrust24THRUST_300001_SM_1000_NS3seqE,(_ZN34_INTERNAL_7e45ef78_4_k_cu_8a30b0e14cuda3std3__420unreachable_sentinelE - _ZN34_INTERNAL_7e45ef78_4_k_cu_8a30b0e16thrust24THRUST_300001_SM_1000_NS3seqE)
_ZN34_INTERNAL_7e45ef78_4_k_cu_8a30b0e16thrust24THRUST_300001_SM_1000_NS3seqE:
	.zero		1
	.type		_ZN34_INTERNAL_7e45ef78_4_k_cu_8a30b0e14cuda3std3__420unreachable_sentinelE,@object
	.size		_ZN34_INTERNAL_7e45ef78_4_k_cu_8a30b0e14cuda3std3__420unreachable_sentinelE,(_ZN34_INTERNAL_7e45ef78_4_k_cu_8a30b0e14cuda3std6ranges3__45__cpo5ssizeE - _ZN34_INTERNAL_7e45ef78_4_k_cu_8a30b0e14cuda3std3__420unreachable_sentinelE)
_ZN34_INTERNAL_7e45ef78_4_k_cu_8a30b0e14cuda3std3__420unreachable_sentinelE:
	.zero		1
	.type		_ZN34_INTERNAL_7e45ef78_4_k_cu_8a30b0e14cuda3std6ranges3__45__cpo5ssizeE,@object
	.size		_ZN34_INTERNAL_7e45ef78_4_k_cu_8a30b0e14cuda3std6ranges3__45__cpo5ssizeE,(_ZN34_INTERNAL_7e45ef78_4_k_cu_8a30b0e16thrust24THRUST_300001_SM_1000_NS12placeholders2_3E - _ZN34_INTERNAL_7e45ef78_4_k_cu_8a30b0e14cuda3std6ranges3__45__cpo5ssizeE)
_ZN34_INTERNAL_7e45ef78_4_k_cu_8a30b0e14cuda3std6ranges3__45__cpo5ssizeE:
	.zero		1
	.type		_ZN34_INTERNAL_7e45ef78_4_k_cu_8a30b0e16thrust24THRUST_300001_SM_1000_NS12placeholders2_3E,@object
	.size		_ZN34_INTERNAL_7e45ef78_4_k_cu_8a30b0e16thrust24THRUST_300001_SM_1000_NS12placeholders2_3E,(_ZN34_INTERNAL_7e45ef78_4_k_cu_8a30b0e14cuda3std3__45__cpo4cendE - _ZN34_INTERNAL_7e45ef78_4_k_cu_8a30b0e16thrust24THRUST_300001_SM_1000_NS12placeholders2_3E)
_ZN34_INTERNAL_7e45ef78_4_k_cu_8a30b0e16thrust24THRUST_300001_SM_1000_NS12placeholders2_3E:
	.zero		1
	.type		_ZN34_INTERNAL_7e45ef78_4_k_cu_8a30b0e14cuda3std3__45__cpo4cendE,@object
	.size		_ZN34_INTERNAL_7e45ef78_4_k_cu_8a30b0e14cuda3std3__45__cpo4cendE,(_ZN34_INTERNAL_7e45ef78_4_k_cu_8a30b0e14cuda3std6ranges3__45__cpo4cendE - _ZN34_INTERNAL_7e45ef78_4_k_cu_8a30b0e14cuda3std3__45__cpo4cendE)
_ZN34_INTERNAL_7e45ef78_4_k_cu_8a30b0e14cuda3std3__45__cpo4cendE:
	.zero		1
	.type		_ZN34_INTERNAL_7e45ef78_4_k_cu_8a30b0e14cuda3std6ranges3__45__cpo4cendE,@object
	.size		_ZN34_INTERNAL_7e45ef78_4_k_cu_8a30b0e14cuda3std6ranges3__45__cpo4cendE,(_ZN34_INTERNAL_7e45ef78_4_k_cu_8a30b0e16thrust24THRUST_300001_SM_1000_NS12placeholders2_7E - _ZN34_INTERNAL_7e45ef78_4_k_cu_8a30b0e14cuda3std6ranges3__45__cpo4cendE)
_ZN34_INTERNAL_7e45ef78_4_k_cu_8a30b0e14cuda3std6ranges3__45__cpo4cendE:
	.zero		1
	.type		_ZN34_INTERNAL_7e45ef78_4_k_cu_8a30b0e16thrust24THRUST_300001_SM_1000_NS12placeholders2_7E,@object
	.size		_ZN34_INTERNAL_7e45ef78_4_k_cu_8a30b0e16thrust24THRUST_300001_SM_1000_NS12placeholders2_7E,(_ZN34_INTERNAL_7e45ef78_4_k_cu_8a30b0e14cuda3std3__45__cpo5crendE - _ZN34_INTERNAL_7e45ef78_4_k_cu_8a30b0e16thrust24THRUST_300001_SM_1000_NS12placeholders2_7E)
_ZN34_INTERNAL_7e45ef78_4_k_cu_8a30b0e16thrust24THRUST_300001_SM_1000_NS12placeholders2_7E:
	.zero		1
	.type		_ZN34_INTERNAL_7e45ef78_4_k_cu_8a30b0e14cuda3std3__45__cpo5crendE,@object
	.size		_ZN34_INTERNAL_7e45ef78_4_k_cu_8a30b0e14cuda3std3__45__cpo5crendE,(_ZN34_INTERNAL_7e45ef78_4_k_cu_8a30b0e14cuda3std6ranges3__45__cpo4prevE - _ZN34_INTERNAL_7e45ef78_4_k_cu_8a30b0e14cuda3std3__45__cpo5crendE)
_ZN34_INTERNAL_7e45ef78_4_k_cu_8a30b0e14cuda3std3__45__cpo5crendE:
	.zero		1
	.type		_ZN34_INTERNAL_7e45ef78_4_k_cu_8a30b0e14cuda3std6ranges3__45__cpo4prevE,@object
	.size		_ZN34_INTERNAL_7e45ef78_4_k_cu_8a30b0e14cuda3std6ranges3__45__cpo4prevE,(_ZN34_INTERNAL_7e45ef78_4_k_cu_8a30b0e14cuda3std6ranges3__45__cpo9iter_moveE - _ZN34_INTERNAL_7e45ef78_4_k_cu_8a30b0e14cuda3std6ranges3__45__cpo4prevE)
_ZN34_INTERNAL_7e45ef78_4_k_cu_8a30b0e14cuda3std6ranges3__45__cpo4prevE:
	.zero		1
	.type		_ZN34_INTERNAL_7e45ef78_4_k_cu_8a30b0e14cuda3std6ranges3__45__cpo9iter_moveE,@object
	.size		_ZN34_INTERNAL_7e45ef78_4_k_cu_8a30b0e14cuda3std6ranges3__45__cpo9iter_moveE,(_ZN34_INTERNAL_7e45ef78_4_k_cu_8a30b0e16thrust24THRUST_300001_SM_1000_NS6system6detail10sequential3seqE - _ZN34_INTERNAL_7e45ef78_4_k_cu_8a30b0e14cuda3std6ranges3__45__cpo9iter_moveE)
_ZN34_INTERNAL_7e45ef78_4_k_cu_8a30b0e14cuda3std6ranges3__45__cpo9iter_moveE:
	.zero		1
	.type		_ZN34_INTERNAL_7e45ef78_4_k_cu_8a30b0e16thrust24THRUST_300001_SM_1000_NS6system6detail10sequential3seqE,@object
	.size		_ZN34_INTERNAL_7e45ef78_4_k_cu_8a30b0e16thrust24THRUST_300001_SM_1000_NS6system6detail10sequential3seqE,(_ZN34_INTERNAL_7e45ef78_4_k_cu_8a30b0e16thrust24THRUST_300001_SM_1000_NS12placeholders2_9E - _ZN34_INTERNAL_7e45ef78_4_k_cu_8a30b0e16thrust24THRUST_300001_SM_1000_NS6system6detail10sequential3seqE)
_ZN34_INTERNAL_7e45ef78_4_k_cu_8a30b0e16thrust24THRUST_300001_SM_1000_NS6system6detail10sequential3seqE:
	.zero		1
	.type		_ZN34_INTERNAL_7e45ef78_4_k_cu_8a30b0e16thrust24THRUST_300001_SM_1000_NS12placeholders2_9E,@object
	.size		_ZN34_INTERNAL_7e45ef78_4_k_cu_8a30b0e16thrust24THRUST_300001_SM_1000_NS12placeholders2_9E,(_ZN34_INTERNAL_7e45ef78_4_k_cu_8a30b0e14cuda3std3__419piecewise_constructE - _ZN34_INTERNAL_7e45ef78_4_k_cu_8a30b0e16thrust24THRUST_300001_SM_1000_NS12placeholders2_9E)
_ZN34_INTERNAL_7e45ef78_4_k_cu_8a30b0e16thrust24THRUST_300001_SM_1000_NS12placeholders2_9E:
	.zero		1
	.type		_ZN34_INTERNAL_7e45ef78_4_k_cu_8a30b0e14cuda3std3__419piecewise_constructE,@object
	.size		_ZN34_INTERNAL_7e45ef78_4_k_cu_8a30b0e14cuda3std3__419piecewise_constructE,(_ZN34_INTERNAL_7e45ef78_4_k_cu_8a30b0e14cuda3std6ranges3__45__cpo5cdataE - _ZN34_INTERNAL_7e45ef78_4_k_cu_8a30b0e14cuda3std3__419piecewise_constructE)
_ZN34_INTERNAL_7e45ef78_4_k_cu_8a30b0e14cuda3std3__419piecewise_constructE:
	.zero		1
	.type		_ZN34_INTERNAL_7e45ef78_4_k_cu_8a30b0e14cuda3std6ranges3__45__cpo5cdataE,@object
	.size		_ZN34_INTERNAL_7e45ef78_4_k_cu_8a30b0e14cuda3std6ranges3__45__cpo5cdataE,(_ZN34_INTERNAL_7e45ef78_4_k_cu_8a30b0e16thrust24THRUST_300001_SM_1000_NS12placeholders2_1E - _ZN34_INTERNAL_7e45ef78_4_k_cu_8a30b0e14cuda3std6ranges3__45__cpo5cdataE)
_ZN34_INTERNAL_7e45ef78_4_k_cu_8a30b0e14cuda3std6ranges3__45__cpo5cdataE:
	.zero		1
	.type		_ZN34_INTERNAL_7e45ef78_4_k_cu_8a30b0e16thrust24THRUST_300001_SM_1000_NS12placeholders2_1E,@object
	.size		_ZN34_INTERNAL_7e45ef78_4_k_cu_8a30b0e16thrust24THRUST_300001_SM_1000_NS12placeholders2_1E,(_ZN34_INTERNAL_7e45ef78_4_k_cu_8a30b0e14cuda3std3__45__cpo3endE - _ZN34_INTERNAL_7e45ef78_4_k_cu_8a30b0e16thrust24THRUST_300001_SM_1000_NS12placeholders2_1E)
_ZN34_INTERNAL_7e45ef78_4_k_cu_8a30b0e16thrust24THRUST_300001_SM_1000_NS12placeholders2_1E:
	.zero		1
	.type		_ZN34_INTERNAL_7e45ef78_4_k_cu_8a30b0e14cuda3std3__45__cpo3endE,@object
	.size		_ZN34_INTERNAL_7e45ef78_4_k_cu_8a30b0e14cuda3std3__45__cpo3endE,(_ZN34_INTERNAL_7e45ef78_4_k_cu_8a30b0e14cuda3std6ranges3__45__cpo3endE - _ZN34_INTERNAL_7e45ef78_4_k_cu_8a30b0e14cuda3std3__45__cpo3endE)
_ZN34_INTERNAL_7e45ef78_4_k_cu_8a30b0e14cuda3std3__45__cpo3endE:
	.zero		1
	.type		_ZN34_INTERNAL_7e45ef78_4_k_cu_8a30b0e14cuda3std6ranges3__45__cpo3endE,@object
	.size		_ZN34_INTERNAL_7e45ef78_4_k_cu_8a30b0e14cuda3std6ranges3__45__cpo3endE,(_ZN34_INTERNAL_7e45ef78_4_k_cu_8a30b0e16thrust24THRUST_300001_SM_1000_NS12placeholders2_5E - _ZN34_INTERNAL_7e45ef78_4_k_cu_8a30b0e14cuda3std6ranges3__45__cpo3endE)
_ZN34_INTERNAL_7e45ef78_4_k_cu_8a30b0e14cuda3std6ranges3__45__cpo3endE:
	.zero		1
	.type		_ZN34_INTERNAL_7e45ef78_4_k_cu_8a30b0e16thrust24THRUST_300001_SM_1000_NS12placeholders2_5E,@object
	.size		_ZN34_INTERNAL_7e45ef78_4_k_cu_8a30b0e16thrust24THRUST_300001_SM_1000_NS12placeholders2_5E,(_ZN34_INTERNAL_7e45ef78_4_k_cu_8a30b0e14cuda3std3__45__cpo4rendE - _ZN34_INTERNAL_7e45ef78_4_k_cu_8a30b0e16thrust24THRUST_300001_SM_1000_NS12placeholders2_5E)
_ZN34_INTERNAL_7e45ef78_4_k_cu_8a30b0e16thrust24THRUST_300001_SM_1000_NS12placeholders2_5E:
	.zero		1
	.type		_ZN34_INTERNAL_7e45ef78_4_k_cu_8a30b0e14cuda3std3__45__cpo4rendE,@object
	.size		_ZN34_INTERNAL_7e45ef78_4_k_cu_8a30b0e14cuda3std3__45__cpo4rendE,(_ZN34_INTERNAL_7e45ef78_4_k_cu_8a30b0e14cuda3std6ranges3__45__cpo9iter_swapE - _ZN34_INTERNAL_7e45ef78_4_k_cu_8a30b0e14cuda3std3__45__cpo4rendE)
_ZN34_INTERNAL_7e45ef78_4_k_cu_8a30b0e14cuda3std3__45__cpo4rendE:
	.zero		1
	.type		_ZN34_INTERNAL_7e45ef78_4_k_cu_8a30b0e14cuda3std6ranges3__45__cpo9iter_swapE,@object
	.size		_ZN34_INTERNAL_7e45ef78_4_k_cu_8a30b0e14cuda3std6ranges3__45__cpo9iter_swapE,(_ZN34_INTERNAL_7e45ef78_4_k_cu_8a30b0e14cuda3std3__48unexpectE - _ZN34_INTERNAL_7e45ef78_4_k_cu_8a30b0e14cuda3std6ranges3__45__cpo9iter_swapE)
_ZN34_INTERNAL_7e45ef78_4_k_cu_8a30b0e14cuda3std6ranges3__45__cpo9iter_swapE:
	.zero		1
	.type		_ZN34_INTERNAL_7e45ef78_4_k_cu_8a30b0e14cuda3std3__48unexpectE,@object
	.size		_ZN34_INTERNAL_7e45ef78_4_k_cu_8a30b0e14cuda3std3__48unexpectE,(_ZN34_INTERNAL_7e45ef78_4_k_cu_8a30b0e16thrust24THRUST_300001_SM_1000_NS8cuda_cub3parE - _ZN34_INTERNAL_7e45ef78_4_k_cu_8a30b0e14cuda3std3__48unexpectE)
_ZN34_INTERNAL_7e45ef78_4_k_cu_8a30b0e14cuda3std3__48unexpectE:
	.zero		1
	.type		_ZN34_INTERNAL_7e45ef78_4_k_cu_8a30b0e16thrust24THRUST_300001_SM_1000_NS8cuda_cub3parE,@object
	.size		_ZN34_INTERNAL_7e45ef78_4_k_cu_8a30b0e16thrust24THRUST_300001_SM_1000_NS8cuda_cub3parE,(.L_38 - _ZN34_INTERNAL_7e45ef78_4_k_cu_8a30b0e16thrust24THRUST_300001_SM_1000_NS8cuda_cub3parE)
_ZN34_INTERNAL_7e45ef78_4_k_cu_8a30b0e16thrust24THRUST_300001_SM_1000_NS8cuda_cub3parE:
	.zero		1
.L_38:


//--------------------- .nv.shared._ZN3cub18CUB_300001_SM_10006detail6reduce18DeviceReduceKernelINS2_10policy_hubIN4cuda3std3__45tupleIJdiEEEy12larger_tupleIdEE10Policy1000EN6thrust24THRUST_300001_SM_1000_NS12zip_iteratorINS8_IJNSF_6detail15normal_iteratorINSF_10device_ptrIdEEEENSF_17counting_iteratorIiNSF_11use_defaultESN_SN_EEEEEEEySB_S9_NS7_10__identityEEEvT0_PT3_T1_NS0_13GridEvenShareISV_EET2_T4_ --------------------------
	.section	.nv.shared._ZN3cub18CUB_300001_SM_10006detail6reduce18DeviceReduceKernelINS2_10policy_hubIN4cuda3std3__45tupleIJdiEEEy12larger_tupleIdEE10Policy1000EN6thrust24THRUST_300001_SM_1000_NS12zip_iteratorINS8_IJNSF_6detail15normal_iteratorINSF_10device_ptrIdEEEENSF_17counting_iteratorIiNSF_11use_defaultESN_SN_EEEEEEEySB_S9_NS7_10__identityEEEvT0_PT3_T1_NS0_13GridEvenShareISV_EET2_T4_,"aw",@nobits
	.sectionflags	@""
	.align	16
.nv.shared._ZN3cub18CUB_300001_SM_10006detail6reduce18DeviceReduceKernelINS2_10policy_hubIN4cuda3std3__45tupleIJdiEEEy12larger_tupleIdEE10Policy1000EN6thrust24THRUST_300001_SM_1000_NS12zip_iteratorINS8_IJNSF_6detail15normal_iteratorINSF_10device_ptrIdEEEENSF_17counting_iteratorIiNSF_11use_defaultESN_SN_EEEEEEEySB_S9_NS7_10__identityEEEvT0_PT3_T1_NS0_13GridEvenShareISV_EET2_T4_:
	.zero		1184


//--------------------- .nv.shared._ZN3cub18CUB_300001_SM_10006detail6reduce28DeviceReduceSingleTileKernelINS2_10policy_hubIN4cuda3std3__45tupleIJdiEEEy12larger_tupleIdEE10Policy1000EN6thrust24THRUST_300001_SM_1000_NS12zip_iteratorINS8_IJNSF_6detail15normal_iteratorINSF_10device_ptrIdEEEENSF_17counting_iteratorIiNSF_11use_defaultESN_SN_EEEEEEEPS9_ySB_S9_S9_NS7_10__identityEEEvT0_T1_T2_T3_T4_T6_ --------------------------
	.section	.nv.shared._ZN3cub18CUB_300001_SM_10006detail6reduce28DeviceReduceSingleTileKernelINS2_10policy_hubIN4cuda3std3__45tupleIJdiEEEy12larger_tupleIdEE10Policy1000EN6thrust24THRUST_300001_SM_1000_NS12zip_iteratorINS8_IJNSF_6detail15normal_iteratorINSF_10device_ptrIdEEEENSF_17counting_iteratorIiNSF_11use_defaultESN_SN_EEEEEEEPS9_ySB_S9_S9_NS7_10__identityEEEvT0_T1_T2_T3_T4_T6_,"aw",@nobits
	.sectionflags	@""
	.align	16
.nv.shared._ZN3cub18CUB_300001_SM_10006detail6reduce28DeviceReduceSingleTileKernelINS2_10policy_hubIN4cuda3std3__45tupleIJdiEEEy12larger_tupleIdEE10Policy1000EN6thrust24THRUST_300001_SM_1000_NS12zip_iteratorINS8_IJNSF_6detail15normal_iteratorINSF_10device_ptrIdEEEENSF_17counting_iteratorIiNSF_11use_defaultESN_SN_EEEEEEEPS9_ySB_S9_S9_NS7_10__identityEEEvT0_T1_T2_T3_T4_T6_:
	.zero		1184


//--------------------- .nv.shared._ZN3cub18CUB_300001_SM_10006detail6reduce28DeviceReduceSingleTileKernelINS2_10policy_hubIN4cuda3std3__45tupleIJdiEEEj12larger_tupleIdEE10Policy1000EPS9_SE_iSB_S9_S9_NS7_10__identityEEEvT0_T1_T2_T3_T4_T6_ --------------------------
	.section	.nv.shared._ZN3cub18CUB_300001_SM_10006detail6reduce28DeviceReduceSingleTileKernelINS2_10policy_hubIN4cuda3std3__45tupleIJdiEEEj12larger_tupleIdEE10Policy1000EPS9_SE_iSB_S9_S9_NS7_10__identityEEEvT0_T1_T2_T3_T4_T6_,"aw",@nobits
	.sectionflags	@""
	.align	16
.nv.shared._ZN3cub18CUB_300001_SM_10006detail6reduce28DeviceReduceSingleTileKernelINS2_10policy_hubIN4cuda3std3__45tupleIJdiEEEj12larger_tupleIdEE10Policy1000EPS9_SE_iSB_S9_S9_NS7_10__identityEEEvT0_T1_T2_T3_T4_T6_:
	.zero		1184


//--------------------- .nv.shared._ZN3cub18CUB_300001_SM_10006detail6reduce18DeviceReduceKernelINS2_10policy_hubIN4cuda3std3__45tupleIJdiEEEj12larger_tupleIdEE10Policy1000EN6thrust24THRUST_300001_SM_1000_NS12zip_iteratorINS8_IJNSF_6detail15normal_iteratorINSF_10device_ptrIdEEEENSF_17counting_iteratorIiNSF_11use_defaultESN_SN_EEEEEEEjSB_S9_NS7_10__identityEEEvT0_PT3_T1_NS0_13GridEvenShareISV_EET2_T4_ --------------------------
	.section	.nv.shared._ZN3cub18CUB_300001_SM_10006detail6reduce18DeviceReduceKernelINS2_10policy_hubIN4cuda3std3__45tupleIJdiEEEj12larger_tupleIdEE10Policy1000EN6thrust24THRUST_300001_SM_1000_NS12zip_iteratorINS8_IJNSF_6detail15normal_iteratorINSF_10device_ptrIdEEEENSF_17counting_iteratorIiNSF_11use_defaultESN_SN_EEEEEEEjSB_S9_NS7_10__identityEEEvT0_PT3_T1_NS0_13GridEvenShareISV_EET2_T4_,"aw",@nobits
	.sectionflags	@""
	.align	16
.nv.shared._ZN3cub18CUB_300001_SM_10006detail6reduce18DeviceReduceKernelINS2_10policy_hubIN4cuda3std3__45tupleIJdiEEEj12larger_tupleIdEE10Policy1000EN6thrust24THRUST_300001_SM_1000_NS12zip_iteratorINS8_IJNSF_6detail15normal_iteratorINSF_10device_ptrIdEEEENSF_17counting_iteratorIiNSF_11use_defaultESN_SN_EEEEEEEjSB_S9_NS7_10__identityEEEvT0_PT3_T1_NS0_13GridEvenShareISV_EET2_T4_:
	.zero		1184


//--------------------- .nv.shared._ZN3cub18CUB_300001_SM_10006detail6reduce28DeviceReduceSingleTileKernelINS2_10policy_hubIN4cuda3std3__45tupleIJdiEEEj12larger_tupleIdEE10Policy1000EN6thrust24THRUST_300001_SM_1000_NS12zip_iteratorINS8_IJNSF_6detail15normal_iteratorINSF_10device_ptrIdEEEENSF_17counting_iteratorIiNSF_11use_defaultESN_SN_EEEEEEEPS9_jSB_S9_S9_NS7_10__identityEEEvT0_T1_T2_T3_T4_T6_ --------------------------
	.section	.nv.shared._ZN3cub18CUB_300001_SM_10006detail6reduce28DeviceReduceSingleTileKernelINS2_10policy_hubIN4cuda3std3__45tupleIJdiEEEj12larger_tupleIdEE10Policy1000EN6thrust24THRUST_300001_SM_1000_NS12zip_iteratorINS8_IJNSF_6detail15normal_iteratorINSF_10device_ptrIdEEEENSF_17counting_iteratorIiNSF_11use_defaultESN_SN_EEEEEEEPS9_jSB_S9_S9_NS7_10__identityEEEvT0_T1_T2_T3_T4_T6_,"aw",@nobits
	.sectionflags	@""
	.align	16
.nv.shared._ZN3cub18CUB_300001_SM_10006detail6reduce28DeviceReduceSingleTileKernelINS2_10policy_hubIN4cuda3std3__45tupleIJdiEEEj12larger_tupleIdEE10Policy1000EN6thrust24THRUST_300001_SM_1000_NS12zip_iteratorINS8_IJNSF_6detail15normal_iteratorINSF_10device_ptrIdEEEENSF_17counting_iteratorIiNSF_11use_defaultESN_SN_EEEEEEEPS9_jSB_S9_S9_NS7_10__identityEEEvT0_T1_T2_T3_T4_T6_:
	.zero		1184


//--------------------- .nv.shared._ZN3cub18CUB_300001_SM_10006detail9transform16transform_kernelINS2_10policy_hubILb1EN4cuda3std3__45tupleIJN6thrust24THRUST_300001_SM_1000_NS17counting_iteratorIjNSA_11use_defaultESC_SC_EEEEEE10policy1000El6normalNSA_6detail15normal_iteratorINSA_10device_ptrIdEEEEJSD_EEEvT0_iT1_T2_DpNS2_10kernel_argIT3_EE --------------------------
	.section	.nv.shared._ZN3cub18CUB_300001_SM_10006detail9transform16transform_kernelINS2_10policy_hubILb1EN4cuda3std3__45tupleIJN6thrust24THRUST_300001_SM_1000_NS17counting_iteratorIjNSA_11use_defaultESC_SC_EEEEEE10policy1000El6normalNSA_6detail15normal_iteratorINSA_10device_ptrIdEEEEJSD_EEEvT0_iT1_T2_DpNS2_10kernel_argIT3_EE,"aw",@nobits
	.sectionflags	@""
	.align	16
	.zero		1024


//--------------------- .nv.shared._ZN3cub18CUB_300001_SM_10006detail9transform16transform_kernelINS2_10policy_hubILb1EN4cuda3std3__45tupleIJN6thrust24THRUST_300001_SM_1000_NS17counting_iteratorIjNSA_11use_defaultESC_SC_EEEEEE10policy1000Ei6normalNSA_6detail15normal_iteratorINSA_10device_ptrIdEEEEJSD_EEEvT0_iT1_T2_DpNS2_10kernel_argIT3_EE --------------------------
	.section	.nv.shared._ZN3cub18CUB_300001_SM_10006detail9transform16transform_kernelINS2_10policy_hubILb1EN4cuda3std3__45tupleIJN6thrust24THRUST_300001_SM_1000_NS17counting_iteratorIjNSA_11use_defaultESC_SC_EEEEEE10policy1000Ei6normalNSA_6detail15normal_iteratorINSA_10device_ptrIdEEEEJSD_EEEvT0_iT1_T2_DpNS2_10kernel_argIT3_EE,"aw",@nobits
	.sectionflags	@""
	.align	16
	.zero		1024


//--------------------- .nv.shared._ZN3cub18CUB_300001_SM_10006detail9transform16transform_kernelINS2_10policy_hubILb1EN4cuda3std3__45tupleIJN6thrust24THRUST_300001_SM_1000_NS17counting_iteratorIjNSA_11use_defaultESC_SC_EEEEEE10policy1000El3prgNSA_6detail15normal_iteratorINSA_10device_ptrIdEEEEJSD_EEEvT0_iT1_T2_DpNS2_10kernel_argIT3_EE --------------------------
	.section	.nv.shared._ZN3cub18CUB_300001_SM_10006detail9transform16transform_kernelINS2_10policy_hubILb1EN4cuda3std3__45tupleIJN6thrust24THRUST_300001_SM_1000_NS17counting_iteratorIjNSA_11use_defaultESC_SC_EEEEEE10policy1000El3prgNSA_6detail15normal_iteratorINSA_10device_ptrIdEEEEJSD_EEEvT0_iT1_T2_DpNS2_10kernel_argIT3_EE,"aw",@nobits
	.sectionflags	@""
	.align	16
	.zero		1024


//--------------------- .nv.shared._ZN3cub18CUB_300001_SM_10006detail9transform16transform_kernelINS2_10policy_hubILb1EN4cuda3std3__45tupleIJN6thrust24THRUST_300001_SM_1000_NS17counting_iteratorIjNSA_11use_defaultESC_SC_EEEEEE10policy1000Ei3prgNSA_6detail15normal_iteratorINSA_10device_ptrIdEEEEJSD_EEEvT0_iT1_T2_DpNS2_10kernel_argIT3_EE --------------------------
	.section	.nv.shared._ZN3cub18CUB_300001_SM_10006detail9transform16transform_kernelINS2_10policy_hubILb1EN4cuda3std3__45tupleIJN6thrust24THRUST_300001_SM_1000_NS17counting_iteratorIjNSA_11use_defaultESC_SC_EEEEEE10policy1000Ei3prgNSA_6detail15normal_iteratorINSA_10device_ptrIdEEEEJSD_EEEvT0_iT1_T2_DpNS2_10kernel_argIT3_EE,"aw",@nobits
	.sectionflags	@""
	.align	16
	.zero		1024


//--------------------- .nv.shared._ZN3cub18CUB_300001_SM_10006detail8for_each13static_kernelINS2_12policy_hub_t12policy_500_tEmN6thrust24THRUST_300001_SM_1000_NS8cuda_cub20__uninitialized_fill7functorINS7_10device_ptrIdEEdEEEEvT0_T1_ --------------------------
	.section	.nv.shared._ZN3cub18CUB_300001_SM_10006detail8for_each13static_kernelINS2_12policy_hub_t12policy_500_tEmN6thrust24THRUST_300001_SM_1000_NS8cuda_cub20__uninitialized_fill7functorINS7_10device_ptrIdEEdEEEEvT0_T1_,"aw",@nobits
	.sectionflags	@""
	.align	16
	.zero		1024


//--------------------- .nv.shared._ZN3cub18CUB_300001_SM_10006detail11EmptyKernelIvEEvv --------------------------
	.section	.nv.shared._ZN3cub18CUB_300001_SM_10006detail11EmptyKernelIvEEvv,"aw",@nobits
	.sectionflags	@""
	.align	16
	.zero		1024


//--------------------- .nv.shared._ZN6thrust24THRUST_300001_SM_1000_NS8cuda_cub4core6detail13_kernel_agentINS1_8__reduce11ReduceAgentIPN4cuda3std3__45tupleIJdlEEESC_SB_lNS1_9__extrema9arg_min_fIdlNS9_4lessIdEEEEEEJSC_SC_iSH_EEEvDpT0_ --------------------------
	.section	.nv.shared._ZN6thrust24THRUST_300001_SM_1000_NS8cuda_cub4core6detail13_kernel_agentINS1_8__reduce11ReduceAgentIPN4cuda3std3__45tupleIJdlEEESC_SB_lNS1_9__extrema9arg_min_fIdlNS9_4lessIdEEEEEEJSC_SC_iSH_EEEvDpT0_,"aw",@nobits
	.sectionflags	@""
	.align	16
	.zero		1024


//--------------------- .nv.shared._ZN6thrust24THRUST_300001_SM_1000_NS8cuda_cub4core6detail13_kernel_agentINS1_8__reduce11ReduceAgentINS0_12zip_iteratorIN4cuda3std3__45tupleIJNS0_6detail15normal_iteratorINS0_10device_ptrIdEEEENS0_17counting_iteratorIlNS0_11use_defaultESI_SI_EEEEEEEPNSB_IJdlEEESM_lNS1_9__extrema9arg_min_fIdlNSA_4lessIdEEEEEEJSL_SN_lN3cub18CUB_300001_SM_100013GridEvenShareIlEENSV_9GridQueueIyEESS_EEEvDpT0_ --------------------------
	.section	.nv.shared._ZN6thrust24THRUST_300001_SM_1000_NS8cuda_cub4core6detail13_kernel_agentINS1_8__reduce11ReduceAgentINS0_12zip_iteratorIN4cuda3std3__45tupleIJNS0_6detail15normal_iteratorINS0_10device_ptrIdEEEENS0_17counting_iteratorIlNS0_11use_defaultESI_SI_EEEEEEEPNSB_IJdlEEESM_lNS1_9__extrema9arg_min_fIdlNSA_4lessIdEEEEEEJSL_SN_lN3cub18CUB_300001_SM_100013GridEvenShareIlEENSV_9GridQueueIyEESS_EEEvDpT0_,"aw",@nobits
	.sectionflags	@""
	.align	16
	.zero		1024


//--------------------- .nv.shared._ZN6thrust24THRUST_300001_SM_1000_NS8cuda_cub4core6detail13_kernel_agentINS1_8__reduce11ReduceAgentINS0_12zip_iteratorIN4cuda3std3__45tupleIJNS0_6detail15normal_iteratorINS0_10device_ptrIdEEEENS0_17counting_iteratorIlNS0_11use_defaultESI_SI_EEEEEEEPNSB_IJdlEEESM_lNS1_9__extrema9arg_min_fIdlNSA_4lessIdEEEEEEJSL_SN_lSS_EEEvDpT0_ --------------------------
	.section	.nv.shared._ZN6thrust24THRUST_300001_SM_1000_NS8cuda_cub4core6detail13_kernel_agentINS1_8__reduce11ReduceAgentINS0_12zip_iteratorIN4cuda3std3__45tupleIJNS0_6detail15normal_iteratorINS0_10device_ptrIdEEEENS0_17counting_iteratorIlNS0_11use_defaultESI_SI_EEEEEEEPNSB_IJdlEEESM_lNS1_9__extrema9arg_min_fIdlNSA_4lessIdEEEEEEJSL_SN_lSS_EEEvDpT0_,"aw",@nobits
	.sectionflags	@""
	.align	16
	.zero		1024


//--------------------- .nv.shared._ZN6thrust24THRUST_300001_SM_1000_NS8cuda_cub4core6detail13_kernel_agentINS1_8__reduce11ReduceAgentIPN4cuda3std3__45tupleIJdlEEESC_SB_iNS1_9__extrema9arg_min_fIdlNS9_4lessIdEEEEEEJSC_SC_iSH_EEEvDpT0_ --------------------------
	.section	.nv.shared._ZN6thrust24THRUST_300001_SM_1000_NS8cuda_cub4core6detail13_kernel_agentINS1_8__reduce11ReduceAgentIPN4cuda3std3__45tupleIJdlEEESC_SB_iNS1_9__extrema9arg_min_fIdlNS9_4lessIdEEEEEEJSC_SC_iSH_EEEvDpT0_,"aw",@nobits
	.sectionflags	@""
	.align	16
	.zero		1024


//--------------------- .nv.shared._ZN6thrust24THRUST_300001_SM_1000_NS8cuda_cub4core6detail13_kernel_agentINS1_8__reduce11ReduceAgentINS0_12zip_iteratorIN4cuda3std3__45tupleIJNS0_6detail15normal_iteratorINS0_10device_ptrIdEEEENS0_17counting_iteratorIlNS0_11use_defaultESI_SI_EEEEEEEPNSB_IJdlEEESM_iNS1_9__extrema9arg_min_fIdlNSA_4lessIdEEEEEEJSL_SN_iN3cub18CUB_300001_SM_100013GridEvenShareIiEENSV_9GridQueueIjEESS_EEEvDpT0_ --------------------------
	.section	.nv.shared._ZN6thrust24THRUST_300001_SM_1000_NS8cuda_cub4core6detail13_kernel_agentINS1_8__reduce11ReduceAgentINS0_12zip_iteratorIN4cuda3std3__45tupleIJNS0_6detail15normal_iteratorINS0_10device_ptrIdEEEENS0_17counting_iteratorIlNS0_11use_defaultESI_SI_EEEEEEEPNSB_IJdlEEESM_iNS1_9__extrema9arg_min_fIdlNSA_4lessIdEEEEEEJSL_SN_iN3cub18CUB_300001_SM_100013GridEvenShareIiEENSV_9GridQueueIjEESS_EEEvDpT0_,"aw",@nobits
	.sectionflags	@""
	.align	16
	.zero		1024


//--------------------- .nv.shared._ZN6thrust24THRUST_300001_SM_1000_NS8cuda_cub4core6detail13_kernel_agentINS1_8__reduce11ReduceAgentINS0_12zip_iteratorIN4cuda3std3__45tupleIJNS0_6detail15normal_iteratorINS0_10device_ptrIdEEEENS0_17counting_iteratorIlNS0_11use_defaultESI_SI_EEEEEEEPNSB_IJdlEEESM_iNS1_9__extrema9arg_min_fIdlNSA_4lessIdEEEEEEJSL_SN_iSS_EEEvDpT0_ --------------------------
	.section	.nv.shared._ZN6thrust24THRUST_300001_SM_1000_NS8cuda_cub4core6detail13_kernel_agentINS1_8__reduce11ReduceAgentINS0_12zip_iteratorIN4cuda3std3__45tupleIJNS0_6detail15normal_iteratorINS0_10device_ptrIdEEEENS0_17counting_iteratorIlNS0_11use_defaultESI_SI_EEEEEEEPNSB_IJdlEEESM_iNS1_9__extrema9arg_min_fIdlNSA_4lessIdEEEEEEJSL_SN_iSS_EEEvDpT0_,"aw",@nobits
	.sectionflags	@""
	.align	16
	.zero		1024


//--------------------- .nv.shared._ZN6thrust24THRUST_300001_SM_1000_NS8cuda_cub4core6detail13_kernel_agentINS1_8__reduce11ReduceAgentIPN4cuda3std3__45tupleIJdlEEESC_SB_lNS1_9__extrema9arg_max_fIdlNS9_4lessIdEEEEEEJSC_SC_iSH_EEEvDpT0_ --------------------------
	.section	.nv.shared._ZN6thrust24THRUST_300001_SM_1000_NS8cuda_cub4core6detail13_kernel_agentINS1_8__reduce11ReduceAgentIPN4cuda3std3__45tupleIJdlEEESC_SB_lNS1_9__extrema9arg_max_fIdlNS9_4lessIdEEEEEEJSC_SC_iSH_EEEvDpT0_,"aw",@nobits
	.sectionflags	@""
	.align	16
	.zero		1024


//--------------------- .nv.shared._ZN6thrust24THRUST_300001_SM_1000_NS8cuda_cub4core6detail13_kernel_agentINS1_8__reduce10DrainAgentIlEEJN3cub18CUB_300001_SM_10009GridQueueIyEElEEEvDpT0_ --------------------------
	.section	.nv.shared._ZN6thrust24THRUST_300001_SM_1000_NS8cuda_cub4core6detail13_kernel_agentINS1_8__reduce10DrainAgentIlEEJN3cub18CUB_300001_SM_10009GridQueueIyEElEEEvDpT0_,"aw",@nobits
	.sectionflags	@""
	.align	16
	.zero		1024


//--------------------- .nv.shared._ZN6thrust24THRUST_300001_SM_1000_NS8cuda_cub4core6detail13_kernel_agentINS1_8__reduce11ReduceAgentINS0_12zip_iteratorIN4cuda3std3__45tupleIJNS0_6detail15normal_iteratorINS0_10device_ptrIdEEEENS0_17counting_iteratorIlNS0_11use_defaultESI_SI_EEEEEEEPNSB_IJdlEEESM_lNS1_9__extrema9arg_max_fIdlNSA_4lessIdEEEEEEJSL_SN_lN3cub18CUB_300001_SM_100013GridEvenShareIlEENSV_9GridQueueIyEESS_EEEvDpT0_ --------------------------
	.section	.nv.shared._ZN6thrust24THRUST_300001_SM_1000_NS8cuda_cub4core6detail13_kernel_agentINS1_8__reduce11ReduceAgentINS0_12zip_iteratorIN4cuda3std3__45tupleIJNS0_6detail15normal_iteratorINS0_10device_ptrIdEEEENS0_17counting_iteratorIlNS0_11use_defaultESI_SI_EEEEEEEPNSB_IJdlEEESM_lNS1_9__extrema9arg_max_fIdlNSA_4lessIdEEEEEEJSL_SN_lN3cub18CUB_300001_SM_100013GridEvenShareIlEENSV_9GridQueueIyEESS_EEEvDpT0_,"aw",@nobits
	.sectionflags	@""
	.align	16
	.zero		1024


//--------------------- .nv.shared._ZN6thrust24THRUST_300001_SM_1000_NS8cuda_cub4core6detail13_kernel_agentINS1_8__reduce11ReduceAgentINS0_12zip_iteratorIN4cuda3std3__45tupleIJNS0_6detail15normal_iteratorINS0_10device_ptrIdEEEENS0_17counting_iteratorIlNS0_11use_defaultESI_SI_EEEEEEEPNSB_IJdlEEESM_lNS1_9__extrema9arg_max_fIdlNSA_4lessIdEEEEEEJSL_SN_lSS_EEEvDpT0_ --------------------------
	.section	.nv.shared._ZN6thrust24THRUST_300001_SM_1000_NS8cuda_cub4core6detail13_kernel_agentINS1_8__reduce11ReduceAgentINS0_12zip_iteratorIN4cuda3std3__45tupleIJNS0_6detail15normal_iteratorINS0_10device_ptrIdEEEENS0_17counting_iteratorIlNS0_11use_defaultESI_SI_EEEEEEEPNSB_IJdlEEESM_lNS1_9__extrema9arg_max_fIdlNSA_4lessIdEEEEEEJSL_SN_lSS_EEEvDpT0_,"aw",@nobits
	.sectionflags	@""
	.align	16
	.zero		1024


//--------------------- .nv.shared._ZN6thrust24THRUST_300001_SM_1000_NS8cuda_cub4core6detail13_kernel_agentINS1_8__reduce11ReduceAgentIPN4cuda3std3__45tupleIJdlEEESC_SB_iNS1_9__extrema9arg_max_fIdlNS9_4lessIdEEEEEEJSC_SC_iSH_EEEvDpT0_ --------------------------
	.section	.nv.shared._ZN6thrust24THRUST_300001_SM_1000_NS8cuda_cub4core6detail13_kernel_agentINS1_8__reduce11ReduceAgentIPN4cuda3std3__45tupleIJdlEEESC_SB_iNS1_9__extrema9arg_max_fIdlNS9_4lessIdEEEEEEJSC_SC_iSH_EEEvDpT0_,"aw",@nobits
	.sectionflags	@""
	.align	16
	.zero		1024


//--------------------- .nv.shared._ZN6thrust24THRUST_300001_SM_1000_NS8cuda_cub4core6detail13_kernel_agentINS1_8__reduce10DrainAgentIiEEJN3cub18CUB_300001_SM_10009GridQueueIjEEiEEEvDpT0_ --------------------------
	.section	.nv.shared._ZN6thrust24THRUST_300001_SM_1000_NS8cuda_cub4core6detail13_kernel_agentINS1_8__reduce10DrainAgentIiEEJN3cub18CUB_300001_SM_10009GridQueueIjEEiEEEvDpT0_,"aw",@nobits
	.sectionflags	@""
	.align	16
	.zero		1024


//--------------------- .nv.shared._ZN6thrust24THRUST_300001_SM_1000_NS8cuda_cub4core6detail13_kernel_agentINS1_8__reduce11ReduceAgentINS0_12zip_iteratorIN4cuda3std3__45tupleIJNS0_6detail15normal_iteratorINS0_10device_ptrIdEEEENS0_17counting_iteratorIlNS0_11use_defaultESI_SI_EEEEEEEPNSB_IJdlEEESM_iNS1_9__extrema9arg_max_fIdlNSA_4lessIdEEEEEEJSL_SN_iN3cub18CUB_300001_SM_100013GridEvenShareIiEENSV_9GridQueueIjEESS_EEEvDpT0_ --------------------------
	.section	.nv.shared._ZN6thrust24THRUST_300001_SM_1000_NS8cuda_cub4core6detail13_kernel_agentINS1_8__reduce11ReduceAgentINS0_12zip_iteratorIN4cuda3std3__45tupleIJNS0_6detail15normal_iteratorINS0_10device_ptrIdEEEENS0_17counting_iteratorIlNS0_11use_defaultESI_SI_EEEEEEEPNSB_IJdlEEESM_iNS1_9__extrema9arg_max_fIdlNSA_4lessIdEEEEEEJSL_SN_iN3cub18CUB_300001_SM_100013GridEvenShareIiEENSV_9GridQueueIjEESS_EEEvDpT0_,"aw",@nobits
	.sectionflags	@""
	.align	16
	.zero		1024


//--------------------- .nv.shared._ZN6thrust24THRUST_300001_SM_1000_NS8cuda_cub4core6detail13_kernel_agentINS1_8__reduce11ReduceAgentINS0_12zip_iteratorIN4cuda3std3__45tupleIJNS0_6detail15normal_iteratorINS0_10device_ptrIdEEEENS0_17counting_iteratorIlNS0_11use_defaultESI_SI_EEEEEEEPNSB_IJdlEEESM_iNS1_9__extrema9arg_max_fIdlNSA_4lessIdEEEEEEJSL_SN_iSS_EEEvDpT0_ --------------------------
	.section	.nv.shared._ZN6thrust24THRUST_300001_SM_1000_NS8cuda_cub4core6detail13_kernel_agentINS1_8__reduce11ReduceAgentINS0_12zip_iteratorIN4cuda3std3__45tupleIJNS0_6detail15normal_iteratorINS0_10device_ptrIdEEEENS0_17counting_iteratorIlNS0_11use_defaultESI_SI_EEEEEEEPNSB_IJdlEEESM_iNS1_9__extrema9arg_max_fIdlNSA_4lessIdEEEEEEJSL_SN_iSS_EEEvDpT0_,"aw",@nobits
	.sectionflags	@""
	.align	16
	.zero		1024


//--------------------- .nv.shared._Z9setRandomP17curandStateXORWOWPii --------------------------
	.section	.nv.shared._Z9setRandomP17curandStateXORWOWPii,"aw",@nobits
	.sectionflags	@""
	.align	16
	.zero		1024


//--------------------- .nv.shared._Z4initjP17curandStateXORWOW --------------------------
	.section	.nv.shared._Z4initjP17curandStateXORWOW,"aw",@nobits
	.sectionflags	@""
	.align	16
	.zero		1024


//--------------------- .nv.shared._Z15breedGenerationjjPiPdS0_S_S0_ --------------------------
	.section	.nv.shared._Z15breedGenerationjjPiPdS0_S_S0_,"aw",@nobits
	.sectionflags	@""
	.align	16
	.zero		1024


//--------------------- .nv.shared._Z11pickParentsjjPiPdS_ --------------------------
	.section	.nv.shared._Z11pickParentsjjPiPdS_,"aw",@nobits
	.sectionflags	@""
	.align	16
	.zero		1024


//--------------------- .nv.shared._Z5scorejjPdS_ --------------------------
	.section	.nv.shared._Z5scorejjPdS_,"aw",@nobits
	.sectionflags	@""
	.align	16
	.zero		1024


//--------------------- .nv.constant0._ZN3cub18CUB_300001_SM_10006detail6reduce28DeviceReduceSingleTileKernelINS2_10policy_hubIN4cuda3std3__45tupleIJdiEEEy12larger_tupleIdEE10Policy1000EPS9_SE_iSB_S9_S9_NS7_10__identityEEEvT0_T1_T2_T3_T4_T6_ --------------------------
	.section	.nv.constant0._ZN3cub18CUB_300001_SM_10006detail6reduce28DeviceReduceSingleTileKernelINS2_10policy_hubIN4cuda3std3__45tupleIJdiEEEy12larger_tupleIdEE10Policy1000EPS9_SE_iSB_S9_S9_NS7_10__identityEEEvT0_T1_T2_T3_T4_T6_,"a",@progbits
	.sectionflags	@""
	.align	4
.nv.constant0._ZN3cub18CUB_300001_SM_10006detail6reduce28DeviceReduceSingleTileKernelINS2_10policy_hubIN4cuda3std3__45tupleIJdiEEEy12larger_tupleIdEE10Policy1000EPS9_SE_iSB_S9_S9_NS7_10__identityEEEvT0_T1_T2_T3_T4_T6_:
	.zero		937


//--------------------- .nv.constant0._ZN3cub18CUB_300001_SM_10006detail6reduce18DeviceReduceKernelINS2_10policy_hubIN4cuda3std3__45tupleIJdiEEEy12larger_tupleIdEE10Policy1000EN6thrust24THRUST_300001_SM_1000_NS12zip_iteratorINS8_IJNSF_6detail15normal_iteratorINSF_10device_ptrIdEEEENSF_17counting_iteratorIiNSF_11use_defaultESN_SN_EEEEEEEySB_S9_NS7_10__identityEEEvT0_PT3_T1_NS0_13GridEvenShareISV_EET2_T4_ --------------------------
	.section	.nv.constant0._ZN3cub18CUB_300001_SM_10006detail6reduce18DeviceReduceKernelINS2_10policy_hubIN4cuda3std3__45tupleIJdiEEEy12larger_tupleIdEE10Policy1000EN6thrust24THRUST_300001_SM_1000_NS12zip_iteratorINS8_IJNSF_6detail15normal_iteratorINSF_10device_ptrIdEEEENSF_17counting_iteratorIiNSF_11use_defaultESN_SN_EEEEEEEySB_S9_NS7_10__identityEEEvT0_PT3_T1_NS0_13GridEvenShareISV_EET2_T4_,"a",@progbits
	.sectionflags	@""
	.align	4
.nv.constant0._ZN3cub18CUB_300001_SM_10006detail6reduce18DeviceReduceKernelINS2_10policy_hubIN4cuda3std3__45tupleIJdiEEEy12larger_tupleIdEE10Policy1000EN6thrust24THRUST_300001_SM_1000_NS12zip_iteratorINS8_IJNSF_6detail15normal_iteratorINSF_10device_ptrIdEEEENSF_17counting_iteratorIiNSF_11use_defaultESN_SN_EEEEEEEySB_S9_NS7_10__identityEEEvT0_PT3_T1_NS0_13GridEvenShareISV_EET2_T4_:
	.zero		1002


//--------------------- .nv.constant0._ZN3cub18CUB_300001_SM_10006detail6reduce28DeviceReduceSingleTileKernelINS2_10policy_hubIN4cuda3std3__45tupleIJdiEEEy12larger_tupleIdEE10Policy1000EN6thrust24THRUST_300001_SM_1000_NS12zip_iteratorINS8_IJNSF_6detail15normal_iteratorINSF_10device_ptrIdEEEENSF_17counting_iteratorIiNSF_11use_defaultESN_SN_EEEEEEEPS9_ySB_S9_S9_NS7_10__identityEEEvT0_T1_T2_T3_T4_T6_ --------------------------
	.section	.nv.constant0._ZN3cub18CUB_300001_SM_10006detail6reduce28DeviceReduceSingleTileKernelINS2_10policy_hubIN4cuda3std3__45tupleIJdiEEEy12larger_tupleIdEE10Policy1000EN6thrust24THRUST_300001_SM_1000_NS12zip_iteratorINS8_IJNSF_6detail15normal_iteratorINSF_10device_ptrIdEEEENSF_17counting_iteratorIiNSF_11use_defaultESN_SN_EEEEEEEPS9_ySB_S9_S9_NS7_10__identityEEEvT0_T1_T2_T3_T4_T6_,"a",@progbits
	.sectionflags	@""
	.align	4
.nv.constant0._ZN3cub18CUB_300001_SM_10006detail6reduce28DeviceReduceSingleTileKernelINS2_10policy_hubIN4cuda3std3__45tupleIJdiEEEy12larger_tupleIdEE10Policy1000EN6thrust24THRUST_300001_SM_1000_NS12zip_iteratorINS8_IJNSF_6detail15normal_iteratorINSF_10device_ptrIdEEEENSF_17counting_iteratorIiNSF_11use_defaultESN_SN_EEEEEEEPS9_ySB_S9_S9_NS7_10__identityEEEvT0_T1_T2_T3_T4_T6_:
	.zero		953


//--------------------- .nv.constant0._ZN3cub18CUB_300001_SM_10006detail6reduce28DeviceReduceSingleTileKernelINS2_10policy_hubIN4cuda3std3__45tupleIJdiEEEj12larger_tupleIdEE10Policy1000EPS9_SE_iSB_S9_S9_NS7_10__identityEEEvT0_T1_T2_T3_T4_T6_ --------------------------
	.section	.nv.constant0._ZN3cub18CUB_300001_SM_10006detail6reduce28DeviceReduceSingleTileKernelINS2_10policy_hubIN4cuda3std3__45tupleIJdiEEEj12larger_tupleIdEE10Policy1000EPS9_SE_iSB_S9_S9_NS7_10__identityEEEvT0_T1_T2_T3_T4_T6_,"a",@progbits
	.sectionflags	@""
	.align	4
.nv.constant0._ZN3cub18CUB_300001_SM_10006detail6reduce28DeviceReduceSingleTileKernelINS2_10policy_hubIN4cuda3std3__45tupleIJdiEEEj12larger_tupleIdEE10Policy1000EPS9_SE_iSB_S9_S9_NS7_10__identityEEEvT0_T1_T2_T3_T4_T6_:
	.zero		937


//--------------------- .nv.constant0._ZN3cub18CUB_300001_SM_10006detail6reduce18DeviceReduceKernelINS2_10policy_hubIN4cuda3std3__45tupleIJdiEEEj12larger_tupleIdEE10Policy1000EN6thrust24THRUST_300001_SM_1000_NS12zip_iteratorINS8_IJNSF_6detail15normal_iteratorINSF_10device_ptrIdEEEENSF_17counting_iteratorIiNSF_11use_defaultESN_SN_EEEEEEEjSB_S9_NS7_10__identityEEEvT0_PT3_T1_NS0_13GridEvenShareISV_EET2_T4_ --------------------------
	.section	.nv.constant0._ZN3cub18CUB_300001_SM_10006detail6reduce18DeviceReduceKernelINS2_10policy_hubIN4cuda3std3__45tupleIJdiEEEj12larger_tupleIdEE10Policy1000EN6thrust24THRUST_300001_SM_1000_NS12zip_iteratorINS8_IJNSF_6detail15normal_iteratorINSF_10device_ptrIdEEEENSF_17counting_iteratorIiNSF_11use_defaultESN_SN_EEEEEEEjSB_S9_NS7_10__identityEEEvT0_PT3_T1_NS0_13GridEvenShareISV_EET2_T4_,"a",@progbits
	.sectionflags	@""
	.align	4
.nv.constant0._ZN3cub18CUB_300001_SM_10006detail6reduce18DeviceReduceKernelINS2_10policy_hubIN4cuda3std3__45tupleIJdiEEEj12larger_tupleIdEE10Policy1000EN6thrust24THRUST_300001_SM_1000_NS12zip_iteratorINS8_IJNSF_6detail15normal_iteratorINSF_10device_ptrIdEEEENSF_17counting_iteratorIiNSF_11use_defaultESN_SN_EEEEEEEjSB_S9_NS7_10__identityEEEvT0_PT3_T1_NS0_13GridEvenShareISV_EET2_T4_:
	.zero		966


//--------------------- .nv.constant0._ZN3cub18CUB_300001_SM_10006detail6reduce28DeviceReduceSingleTileKernelINS2_10policy_hubIN4cuda3std3__45tupleIJdiEEEj12larger_tupleIdEE10Policy1000EN6thrust24THRUST_300001_SM_1000_NS12zip_iteratorINS8_IJNSF_6detail15normal_iteratorINSF_10device_ptrIdEEEENSF_17counting_iteratorIiNSF_11use_defaultESN_SN_EEEEEEEPS9_jSB_S9_S9_NS7_10__identityEEEvT0_T1_T2_T3_T4_T6_ --------------------------
	.section	.nv.constant0._ZN3cub18CUB_300001_SM_10006detail6reduce28DeviceReduceSingleTileKernelINS2_10policy_hubIN4cuda3std3__45tupleIJdiEEEj12larger_tupleIdEE10Policy1000EN6thrust24THRUST_300001_SM_1000_NS12zip_iteratorINS8_IJNSF_6detail15normal_iteratorINSF_10device_ptrIdEEEENSF_17counting_iteratorIiNSF_11use_defaultESN_SN_EEEEEEEPS9_jSB_S9_S9_NS7_10__identityEEEvT0_T1_T2_T3_T4_T6_,"a",@progbits
	.sectionflags	@""
	.align	4
.nv.constant0._ZN3cub18CUB_300001_SM_10006detail6reduce28DeviceReduceSingleTileKernelINS2_10policy_hubIN4cuda3std3__45tupleIJdiEEEj12larger_tupleIdEE10Policy1000EN6thrust24THRUST_300001_SM_1000_NS12zip_iteratorINS8_IJNSF_6detail15normal_iteratorINSF_10device_ptrIdEEEENSF_17counting_iteratorIiNSF_11use_defaultESN_SN_EEEEEEEPS9_jSB_S9_S9_NS7_10__identityEEEvT0_T1_T2_T3_T4_T6_:
	.zero		945


//--------------------- .nv.constant0._ZN3cub18CUB_300001_SM_10006detail9transform16transform_kernelINS2_10policy_hubILb1EN4cuda3std3__45tupleIJN6thrust24THRUST_300001_SM_1000_NS17counting_iteratorIjNSA_11use_defaultESC_SC_EEEEEE10policy1000El6normalNSA_6detail15normal_iteratorINSA_10device_ptrIdEEEEJSD_EEEvT0_iT1_T2_DpNS2_10kernel_argIT3_EE --------------------------
	.section	.nv.constant0._ZN3cub18CUB_300001_SM_10006detail9transform16transform_kernelINS2_10policy_hubILb1EN4cuda3std3__45tupleIJN6thrust24THRUST_300001_SM_1000_NS17counting_iteratorIjNSA_11use_defaultESC_SC_EEEEEE10policy1000El6normalNSA_6detail15normal_iteratorINSA_10device_ptrIdEEEEJSD_EEEvT0_iT1_T2_DpNS2_10kernel_argIT3_EE,"a",@progbits
	.sectionflags	@""
	.align	4
.nv.constant0._ZN3cub18CUB_300001_SM_10006detail9transform16transform_kernelINS2_10policy_hubILb1EN4cuda3std3__45tupleIJN6thrust24THRUST_300001_SM_1000_NS17counting_iteratorIjNSA_11use_defaultESC_SC_EEEEEE10policy1000El6normalNSA_6detail15normal_iteratorINSA_10device_ptrIdEEEEJSD_EEEvT0_iT1_T2_DpNS2_10kernel_argIT3_EE:
	.zero		952


//--------------------- .nv.constant0._ZN3cub18CUB_300001_SM_10006detail9transform16transform_kernelINS2_10policy_hubILb1EN4cuda3std3__45tupleIJN6thrust24THRUST_300001_SM_1000_NS17counting_iteratorIjNSA_11use_defaultESC_SC_EEEEEE10policy1000Ei6normalNSA_6detail15normal_iteratorINSA_10device_ptrIdEEEEJSD_EEEvT0_iT1_T2_DpNS2_10kernel_argIT3_EE --------------------------
	.section	.nv.constant0._ZN3cub18CUB_300001_SM_10006detail9transform16transform_kernelINS2_10policy_hubILb1EN4cuda3std3__45tupleIJN6thrust24THRUST_300001_SM_1000_NS17counting_iteratorIjNSA_11use_defaultESC_SC_EEEEEE10policy1000Ei6normalNSA_6detail15normal_iteratorINSA_10device_ptrIdEEEEJSD_EEEvT0_iT1_T2_DpNS2_10kernel_argIT3_EE,"a",@progbits
	.sectionflags	@""
	.align	4
.nv.constant0._ZN3cub18CUB_300001_SM_10006detail9transform16transform_kernelINS2_10policy_hubILb1EN4cuda3std3__45tupleIJN6thrust24THRUST_300001_SM_1000_NS17counting_iteratorIjNSA_11use_defaultESC_SC_EEEEEE10policy1000Ei6normalNSA_6detail15normal_iteratorINSA_10device_ptrIdEEEEJSD_EEEvT0_iT1_T2_DpNS2_10kernel_argIT3_EE:
	.zero		944


//--------------------- .nv.constant0._ZN3cub18CUB_300001_SM_10006detail9transform16transform_kernelINS2_10policy_hubILb1EN4cuda3std3__45tupleIJN6thrust24THRUST_300001_SM_1000_NS17counting_iteratorIjNSA_11use_defaultESC_SC_EEEEEE10policy1000El3prgNSA_6detail15normal_iteratorINSA_10device_ptrIdEEEEJSD_EEEvT0_iT1_T2_DpNS2_10kernel_argIT3_EE --------------------------
	.section	.nv.constant0._ZN3cub18CUB_300001_SM_10006detail9transform16transform_kernelINS2_10policy_hubILb1EN4cuda3std3__45tupleIJN6thrust24THRUST_300001_SM_1000_NS17counting_iteratorIjNSA_11use_defaultESC_SC_EEEEEE10policy1000El3prgNSA_6detail15normal_iteratorINSA_10device_ptrIdEEEEJSD_EEEvT0_iT1_T2_DpNS2_10kernel_argIT3_EE,"a",@progbits
	.sectionflags	@""
	.align	4
.nv.constant0._ZN3cub18CUB_300001_SM_10006detail9transform16transform_kernelINS2_10policy_hubILb1EN4cuda3std3__45tupleIJN6thrust24THRUST_300001_SM_1000_NS17counting_iteratorIjNSA_11use_defaultESC_SC_EEEEEE10policy1000El3prgNSA_6detail15normal_iteratorINSA_10device_ptrIdEEEEJSD_EEEvT0_iT1_T2_DpNS2_10kernel_argIT3_EE:
	.zero		952


//--------------------- .nv.constant0._ZN3cub18CUB_300001_SM_10006detail9transform16transform_kernelINS2_10policy_hubILb1EN4cuda3std3__45tupleIJN6thrust24THRUST_300001_SM_1000_NS17counting_iteratorIjNSA_11use_defaultESC_SC_EEEEEE10policy1000Ei3prgNSA_6detail15normal_iteratorINSA_10device_ptrIdEEEEJSD_EEEvT0_iT1_T2_DpNS2_10kernel_argIT3_EE --------------------------
	.section	.nv.constant0._ZN3cub18CUB_300001_SM_10006detail9transform16transform_kernelINS2_10policy_hubILb1EN4cuda3std3__45tupleIJN6thrust24THRUST_300001_SM_1000_NS17counting_iteratorIjNSA_11use_defaultESC_SC_EEEEEE10policy1000Ei3prgNSA_6detail15normal_iteratorINSA_10device_ptrIdEEEEJSD_EEEvT0_iT1_T2_DpNS2_10kernel_argIT3_EE,"a",@progbits
	.sectionflags	@""
	.align	4
.nv.constant0._ZN3cub18CUB_300001_SM_10006detail9transform16transform_kernelINS2_10policy_hubILb1EN4cuda3std3__45tupleIJN6thrust24THRUST_300001_SM_1000_NS17counting_iteratorIjNSA_11use_defaultESC_SC_EEEEEE10policy1000Ei3prgNSA_6detail15normal_iteratorINSA_10device_ptrIdEEEEJSD_EEEvT0_iT1_T2_DpNS2_10kernel_argIT3_EE:
	.zero		944


//--------------------- .nv.constant0._ZN3cub18CUB_300001_SM_10006detail8for_each13static_kernelINS2_12policy_hub_t12policy_500_tEmN6thrust24THRUST_300001_SM_1000_NS8cuda_cub20__uninitialized_fill7functorINS7_10device_ptrIdEEdEEEEvT0_T1_ --------------------------
	.section	.nv.constant0._ZN3cub18CUB_300001_SM_10006detail8for_each13static_kernelINS2_12policy_hub_t12policy_500_tEmN6thrust24THRUST_300001_SM_1000_NS8cuda_cub20__uninitialized_fill7functorINS7_10device_ptrIdEEdEEEEvT0_T1_,"a",@progbits
	.sectionflags	@""
	.align	4
.nv.constant0._ZN3cub18CUB_300001_SM_10006detail8for_each13static_kernelINS2_12policy_hub_t12policy_500_tEmN6thrust24THRUST_300001_SM_1000_NS8cuda_cub20__uninitialized_fill7functorINS7_10device_ptrIdEEdEEEEvT0_T1_:
	.zero		920


//--------------------- .nv.constant0._ZN3cub18CUB_300001_SM_10006detail11EmptyKernelIvEEvv --------------------------
	.section	.nv.constant0._ZN3cub18CUB_300001_SM_10006detail11EmptyKernelIvEEvv,"a",@progbits
	.sectionflags	@""
	.align	4
.nv.constant0._ZN3cub18CUB_300001_SM_10006detail11EmptyKernelIvEEvv:
	.zero		896


//--------------------- .nv.constant0._ZN6thrust24THRUST_300001_SM_1000_NS8cuda_cub4core6detail13_kernel_agentINS1_8__reduce11ReduceAgentIPN4cuda3std3__45tupleIJdlEEESC_SB_lNS1_9__extrema9arg_min_fIdlNS9_4lessIdEEEEEEJSC_SC_iSH_EEEvDpT0_ --------------------------
	.section	.nv.constant0._ZN6thrust24THRUST_300001_SM_1000_NS8cuda_cub4core6detail13_kernel_agentINS1_8__reduce11ReduceAgentIPN4cuda3std3__45tupleIJdlEEESC_SB_lNS1_9__extrema9arg_min_fIdlNS9_4lessIdEEEEEEJSC_SC_iSH_EEEvDpT0_,"a",@progbits
	.sectionflags	@""
	.align	4
.nv.constant0._ZN6thrust24THRUST_300001_SM_1000_NS8cuda_cub4core6detail13_kernel_agentINS1_8__reduce11ReduceAgentIPN4cuda3std3__45tupleIJdlEEESC_SB_lNS1_9__extrema9arg_min_fIdlNS9_4lessIdEEEEEEJSC_SC_iSH_EEEvDpT0_:
	.zero		917


//--------------------- .nv.constant0._ZN6thrust24THRUST_300001_SM_1000_NS8cuda_cub4core6detail13_kernel_agentINS1_8__reduce11ReduceAgentINS0_12zip_iteratorIN4cuda3std3__45tupleIJNS0_6detail15normal_iteratorINS0_10device_ptrIdEEEENS0_17counting_iteratorIlNS0_11use_defaultESI_SI_EEEEEEEPNSB_IJdlEEESM_lNS1_9__extrema9arg_min_fIdlNSA_4lessIdEEEEEEJSL_SN_lN3cub18CUB_300001_SM_100013GridEvenShareIlEENSV_9GridQueueIyEESS_EEEvDpT0_ --------------------------
	.section	.nv.constant0._ZN6thrust24THRUST_300001_SM_1000_NS8cuda_cub4core6detail13_kernel_agentINS1_8__reduce11ReduceAgentINS0_12zip_iteratorIN4cuda3std3__45tupleIJNS0_6detail15normal_iteratorINS0_10device_ptrIdEEEENS0_17counting_iteratorIlNS0_11use_defaultESI_SI_EEEEEEEPNSB_IJdlEEESM_lNS1_9__extrema9arg_min_fIdlNSA_4lessIdEEEEEEJSL_SN_lN3cub18CUB_300001_SM_100013GridEvenShareIlEENSV_9GridQueueIyEESS_EEEvDpT0_,"a",@progbits
	.sectionflags	@""
	.align	4
.nv.constant0._ZN6thrust24THRUST_300001_SM_1000_NS8cuda_cub4core6detail13_kernel_agentINS1_8__reduce11ReduceAgentINS0_12zip_iteratorIN4cuda3std3__45tupleIJNS0_6detail15normal_iteratorINS0_10device_ptrIdEEEENS0_17counting_iteratorIlNS0_11use_defaultESI_SI_EEEEEEEPNSB_IJdlEEESM_lNS1_9__extrema9arg_min_fIdlNSA_4lessIdEEEEEEJSL_SN_lN3cub18CUB_300001_SM_100013GridEvenShareIlEENSV_9GridQueueIyEESS_EEEvDpT0_:
	.zero		1009


//--------------------- .nv.constant0._ZN6thrust24THRUST_300001_SM_1000_NS8cuda_cub4core6detail13_kernel_agentINS1_8__reduce11ReduceAgentINS0_12zip_iteratorIN4cuda3std3__45tupleIJNS0_6detail15normal_iteratorINS0_10device_ptrIdEEEENS0_17counting_iteratorIlNS0_11use_defaultESI_SI_EEEEEEEPNSB_IJdlEEESM_lNS1_9__extrema9arg_min_fIdlNSA_4lessIdEEEEEEJSL_SN_lSS_EEEvDpT0_ --------------------------
	.section	.nv.constant0._ZN6thrust24THRUST_300001_SM_1000_NS8cuda_cub4core6detail13_kernel_agentINS1_8__reduce11ReduceAgentINS0_12zip_iteratorIN4cuda3std3__45tupleIJNS0_6detail15normal_iteratorINS0_10device_ptrIdEEEENS0_17counting_iteratorIlNS0_11use_defaultESI_SI_EEEEEEEPNSB_IJdlEEESM_lNS1_9__extrema9arg_min_fIdlNSA_4lessIdEEEEEEJSL_SN_lSS_EEEvDpT0_,"a",@progbits
	.sectionflags	@""
	.align	4
.nv.constant0._ZN6thrust24THRUST_300001_SM_1000_NS8cuda_cub4core6detail13_kernel_agentINS1_8__reduce11ReduceAgentINS0_12zip_iteratorIN4cuda3std3__45tupleIJNS0_6detail15normal_iteratorINS0_10device_ptrIdEEEENS0_17counting_iteratorIlNS0_11use_defaultESI_SI_EEEEEEEPNSB_IJdlEEESM_lNS1_9__extrema9arg_min_fIdlNSA_4lessIdEEEEEEJSL_SN_lSS_EEEvDpT0_:
	.zero		929


//--------------------- .nv.constant0._ZN6thrust24THRUST_300001_SM_1000_NS8cuda_cub4core6detail13_kernel_agentINS1_8__reduce11ReduceAgentIPN4cuda3std3__45tupleIJdlEEESC_SB_iNS1_9__extrema9arg_min_fIdlNS9_4lessIdEEEEEEJSC_SC_iSH_EEEvDpT0_ --------------------------
	.section	.nv.constant0._ZN6thrust24THRUST_300001_SM_1000_NS8cuda_cub4core6detail13_kernel_agentINS1_8__reduce11ReduceAgentIPN4cuda3std3__45tupleIJdlEEESC_SB_iNS1_9__extrema9arg_min_fIdlNS9_4lessIdEEEEEEJSC_SC_iSH_EEEvDpT0_,"a",@progbits
	.sectionflags	@""
	.align	4
.nv.constant0._ZN6thrust24THRUST_300001_SM_1000_NS8cuda_cub4core6detail13_kernel_agentINS1_8__reduce11ReduceAgentIPN4cuda3std3__45tupleIJdlEEESC_SB_iNS1_9__extrema9arg_min_fIdlNS9_4lessIdEEEEEEJSC_SC_iSH_EEEvDpT0_:
	.zero		917


//--------------------- .nv.constant0._ZN6thrust24THRUST_300001_SM_1000_NS8cuda_cub4core6detail13_kernel_agentINS1_8__reduce11ReduceAgentINS0_12zip_iteratorIN4cuda3std3__45tupleIJNS0_6detail15normal_iteratorINS0_10device_ptrIdEEEENS0_17counting_iteratorIlNS0_11use_defaultESI_SI_EEEEEEEPNSB_IJdlEEESM_iNS1_9__extrema9arg_min_fIdlNSA_4lessIdEEEEEEJSL_SN_iN3cub18CUB_300001_SM_100013GridEvenShareIiEENSV_9GridQueueIjEESS_EEEvDpT0_ --------------------------
	.section	.nv.constant0._ZN6thrust24THRUST_300001_SM_1000_NS8cuda_cub4core6detail13_kernel_agentINS1_8__reduce11ReduceAgentINS0_12zip_iteratorIN4cuda3std3__45tupleIJNS0_6detail15normal_iteratorINS0_10device_ptrIdEEEENS0_17counting_iteratorIlNS0_11use_defaultESI_SI_EEEEEEEPNSB_IJdlEEESM_iNS1_9__extrema9arg_min_fIdlNSA_4lessIdEEEEEEJSL_SN_iN3cub18CUB_300001_SM_100013GridEvenShareIiEENSV_9GridQueueIjEESS_EEEvDpT0_,"a",@progbits
	.sectionflags	@""
	.align	4
.nv.constant0._ZN6thrust24THRUST_300001_SM_1000_NS8cuda_cub4core6detail13_kernel_agentINS1_8__reduce11ReduceAgentINS0_12zip_iteratorIN4cuda3std3__45tupleIJNS0_6detail15normal_iteratorINS0_10device_ptrIdEEEENS0_17counting_iteratorIlNS0_11use_defaultESI_SI_EEEEEEEPNSB_IJdlEEESM_iNS1_9__extrema9arg_min_fIdlNSA_4lessIdEEEEEEJSL_SN_iN3cub18CUB_300001_SM_100013GridEvenShareIiEENSV_9GridQueueIjEESS_EEEvDpT0_:
	.zero		977


//--------------------- .nv.constant0._ZN6thrust24THRUST_300001_SM_1000_NS8cuda_cub4core6detail13_kernel_agentINS1_8__reduce11ReduceAgentINS0_12zip_iteratorIN4cuda3std3__45tupleIJNS0_6detail15normal_iteratorINS0_10device_ptrIdEEEENS0_17counting_iteratorIlNS0_11use_defaultESI_SI_EEEEEEEPNSB_IJdlEEESM_iNS1_9__extrema9arg_min_fIdlNSA_4lessIdEEEEEEJSL_SN_iSS_EEEvDpT0_ --------------------------
	.section	.nv.constant0._ZN6thrust24THRUST_300001_SM_1000_NS8cuda_cub4core6detail13_kernel_agentINS1_8__reduce11ReduceAgentINS0_12zip_iteratorIN4cuda3std3__45tupleIJNS0_6detail15normal_iteratorINS0_10device_ptrIdEEEENS0_17counting_iteratorIlNS0_11use_defaultESI_SI_EEEEEEEPNSB_IJdlEEESM_iNS1_9__extrema9arg_min_fIdlNSA_4lessIdEEEEEEJSL_SN_iSS_EEEvDpT0_,"a",@progbits
	.sectionflags	@""
	.align	4
.nv.constant0._ZN6thrust24THRUST_300001_SM_1000_NS8cuda_cub4core6detail13_kernel_agentINS1_8__reduce11ReduceAgentINS0_12zip_iteratorIN4cuda3std3__45tupleIJNS0_6detail15normal_iteratorINS0_10device_ptrIdEEEENS0_17counting_iteratorIlNS0_11use_defaultESI_SI_EEEEEEEPNSB_IJdlEEESM_iNS1_9__extrema9arg_min_fIdlNSA_4lessIdEEEEEEJSL_SN_iSS_EEEvDpT0_:
	.zero		925


//--------------------- .nv.constant0._ZN6thrust24THRUST_300001_SM_1000_NS8cuda_cub4core6detail13_kernel_agentINS1_8__reduce11ReduceAgentIPN4cuda3std3__45tupleIJdlEEESC_SB_lNS1_9__extrema9arg_max_fIdlNS9_4lessIdEEEEEEJSC_SC_iSH_EEEvDpT0_ --------------------------
	.section	.nv.constant0._ZN6thrust24THRUST_300001_SM_1000_NS8cuda_cub4core6detail13_kernel_agentINS1_8__reduce11ReduceAgentIPN4cuda3std3__45tupleIJdlEEESC_SB_lNS1_9__extrema9arg_max_fIdlNS9_4lessIdEEEEEEJSC_SC_iSH_EEEvDpT0_,"a",@progbits
	.sectionflags	@""
	.align	4
.nv.constant0._ZN6thrust24THRUST_300001_SM_1000_NS8cuda_cub4core6detail13_kernel_agentINS1_8__reduce11ReduceAgentIPN4cuda3std3__45tupleIJdlEEESC_SB_lNS1_9__extrema9arg_max_fIdlNS9_4lessIdEEEEEEJSC_SC_iSH_EEEvDpT0_:
	.zero		917


//--------------------- .nv.constant0._ZN6thrust24THRUST_300001_SM_1000_NS8cuda_cub4core6detail13_kernel_agentINS1_8__reduce10DrainAgentIlEEJN3cub18CUB_300001_SM_10009GridQueueIyEElEEEvDpT0_ --------------------------
	.section	.nv.constant0._ZN6thrust24THRUST_300001_SM_1000_NS8cuda_cub4core6detail13_kernel_agentINS1_8__reduce10DrainAgentIlEEJN3cub18CUB_300001_SM_10009GridQueueIyEElEEEvDpT0_,"a",@progbits
	.sectionflags	@""
	.align	4
.nv.constant0._ZN6thrust24THRUST_300001_SM_1000_NS8cuda_cub4core6detail13_kernel_agentINS1_8__reduce10DrainAgentIlEEJN3cub18CUB_300001_SM_10009GridQueueIyEElEEEvDpT0_:
	.zero		912


//--------------------- .nv.constant0._ZN6thrust24THRUST_300001_SM_1000_NS8cuda_cub4core6detail13_kernel_agentINS1_8__reduce11ReduceAgentINS0_12zip_iteratorIN4cuda3std3__45tupleIJNS0_6detail15normal_iteratorINS0_10device_ptrIdEEEENS0_17counting_iteratorIlNS0_11use_defaultESI_SI_EEEEEEEPNSB_IJdlEEESM_lNS1_9__extrema9arg_max_fIdlNSA_4lessIdEEEEEEJSL_SN_lN3cub18CUB_300001_SM_100013GridEvenShareIlEENSV_9GridQueueIyEESS_EEEvDpT0_ --------------------------
	.section	.nv.constant0._ZN6thrust24THRUST_300001_SM_1000_NS8cuda_cub4core6detail13_kernel_agentINS1_8__reduce11ReduceAgentINS0_12zip_iteratorIN4cuda3std3__45tupleIJNS0_6detail15normal_iteratorINS0_10device_ptrIdEEEENS0_17counting_iteratorIlNS0_11use_defaultESI_SI_EEEEEEEPNSB_IJdlEEESM_lNS1_9__extrema9arg_max_fIdlNSA_4lessIdEEEEEEJSL_SN_lN3cub18CUB_300001_SM_100013GridEvenShareIlEENSV_9GridQueueIyEESS_EEEvDpT0_,"a",@progbits
	.sectionflags	@""
	.align	4
.nv.constant0._ZN6thrust24THRUST_300001_SM_1000_NS8cuda_cub4core6detail13_kernel_agentINS1_8__reduce11ReduceAgentINS0_12zip_iteratorIN4cuda3std3__45tupleIJNS0_6detail15normal_iteratorINS0_10device_ptrIdEEEENS0_17counting_iteratorIlNS0_11use_defaultESI_SI_EEEEEEEPNSB_IJdlEEESM_lNS1_9__extrema9arg_max_fIdlNSA_4lessIdEEEEEEJSL_SN_lN3cub18CUB_300001_SM_100013GridEvenShareIlEENSV_9GridQueueIyEESS_EEEvDpT0_:
	.zero		1009


//--------------------- .nv.constant0._ZN6thrust24THRUST_300001_SM_1000_NS8cuda_cub4core6detail13_kernel_agentINS1_8__reduce11ReduceAgentINS0_12zip_iteratorIN4cuda3std3__45tupleIJNS0_6detail15normal_iteratorINS0_10device_ptrIdEEEENS0_17counting_iteratorIlNS0_11use_defaultESI_SI_EEEEEEEPNSB_IJdlEEESM_lNS1_9__extrema9arg_max_fIdlNSA_4lessIdEEEEEEJSL_SN_lSS_EEEvDpT0_ --------------------------
	.section	.nv.constant0._ZN6thrust24THRUST_300001_SM_1000_NS8cuda_cub4core6detail13_kernel_agentINS1_8__reduce11ReduceAgentINS0_12zip_iteratorIN4cuda3std3__45tupleIJNS0_6detail15normal_iteratorINS0_10device_ptrIdEEEENS0_17counting_iteratorIlNS0_11use_defaultESI_SI_EEEEEEEPNSB_IJdlEEESM_lNS1_9__extrema9arg_max_fIdlNSA_4lessIdEEEEEEJSL_SN_lSS_EEEvDpT0_,"a",@progbits
	.sectionflags	@""
	.align	4
.nv.constant0._ZN6thrust24THRUST_300001_SM_1000_NS8cuda_cub4core6detail13_kernel_agentINS1_8__reduce11ReduceAgentINS0_12zip_iteratorIN4cuda3std3__45tupleIJNS0_6detail15normal_iteratorINS0_10device_ptrIdEEEENS0_17counting_iteratorIlNS0_11use_defaultESI_SI_EEEEEEEPNSB_IJdlEEESM_lNS1_9__extrema9arg_max_fIdlNSA_4lessIdEEEEEEJSL_SN_lSS_EEEvDpT0_:
	.zero		929


//--------------------- .nv.constant0._ZN6thrust24THRUST_300001_SM_1000_NS8cuda_cub4core6detail13_kernel_agentINS1_8__reduce11ReduceAgentIPN4cuda3std3__45tupleIJdlEEESC_SB_iNS1_9__extrema9arg_max_fIdlNS9_4lessIdEEEEEEJSC_SC_iSH_EEEvDpT0_ --------------------------
	.section	.nv.constant0._ZN6thrust24THRUST_300001_SM_1000_NS8cuda_cub4core6detail13_kernel_agentINS1_8__reduce11ReduceAgentIPN4cuda3std3__45tupleIJdlEEESC_SB_iNS1_9__extrema9arg_max_fIdlNS9_4lessIdEEEEEEJSC_SC_iSH_EEEvDpT0_,"a",@progbits
	.sectionflags	@""
	.align	4
.nv.constant0._ZN6thrust24THRUST_300001_SM_1000_NS8cuda_cub4core6detail13_kernel_agentINS1_8__reduce11ReduceAgentIPN4cuda3std3__45tupleIJdlEEESC_SB_iNS1_9__extrema9arg_max_fIdlNS9_4lessIdEEEEEEJSC_SC_iSH_EEEvDpT0_:
	.zero		917


//--------------------- .nv.constant0._ZN6thrust24THRUST_300001_SM_1000_NS8cuda_cub4core6detail13_kernel_agentINS1_8__reduce10DrainAgentIiEEJN3cub18CUB_300001_SM_10009GridQueueIjEEiEEEvDpT0_ --------------------------
	.section	.nv.constant0._ZN6thrust24THRUST_300001_SM_1000_NS8cuda_cub4core6detail13_kernel_agentINS1_8__reduce10DrainAgentIiEEJN3cub18CUB_300001_SM_10009GridQueueIjEEiEEEvDpT0_,"a",@progbits
	.sectionflags	@""
	.align	4
.nv.constant0._ZN6thrust24THRUST_300001_SM_1000_NS8cuda_cub4core6detail13_kernel_agentINS1_8__reduce10DrainAgentIiEEJN3cub18CUB_300001_SM_10009GridQueueIjEEiEEEvDpT0_:
	.zero		908


//--------------------- .nv.constant0._ZN6thrust24THRUST_300001_SM_1000_NS8cuda_cub4core6detail13_kernel_agentINS1_8__reduce11ReduceAgentINS0_12zip_iteratorIN4cuda3std3__45tupleIJNS0_6detail15normal_iteratorINS0_10device_ptrIdEEEENS0_17counting_iteratorIlNS0_11use_defaultESI_SI_EEEEEEEPNSB_IJdlEEESM_iNS1_9__extrema9arg_max_fIdlNSA_4lessIdEEEEEEJSL_SN_iN3cub18CUB_300001_SM_100013GridEvenShareIiEENSV_9GridQueueIjEESS_EEEvDpT0_ --------------------------
	.section	.nv.constant0._ZN6thrust24THRUST_300001_SM_1000_NS8cuda_cub4core6detail13_kernel_agentINS1_8__reduce11ReduceAgentINS0_12zip_iteratorIN4cuda3std3__45tupleIJNS0_6detail15normal_iteratorINS0_10device_ptrIdEEEENS0_17counting_iteratorIlNS0_11use_defaultESI_SI_EEEEEEEPNSB_IJdlEEESM_iNS1_9__extrema9arg_max_fIdlNSA_4lessIdEEEEEEJSL_SN_iN3cub18CUB_300001_SM_100013GridEvenShareIiEENSV_9GridQueueIjEESS_EEEvDpT0_,"a",@progbits
	.sectionflags	@""
	.align	4
.nv.constant0._ZN6thrust24THRUST_300001_SM_1000_NS8cuda_cub4core6detail13_kernel_agentINS1_8__reduce11ReduceAgentINS0_12zip_iteratorIN4cuda3std3__45tupleIJNS0_6detail15normal_iteratorINS0_10device_ptrIdEEEENS0_17counting_iteratorIlNS0_11use_defaultESI_SI_EEEEEEEPNSB_IJdlEEESM_iNS1_9__extrema9arg_max_fIdlNSA_4lessIdEEEEEEJSL_SN_iN3cub18CUB_300001_SM_100013GridEvenShareIiEENSV_9GridQueueIjEESS_EEEvDpT0_:
	.zero		977


//--------------------- .nv.constant0._ZN6thrust24THRUST_300001_SM_1000_NS8cuda_cub4core6detail13_kernel_agentINS1_8__reduce11ReduceAgentINS0_12zip_iteratorIN4cuda3std3__45tupleIJNS0_6detail15normal_iteratorINS0_10device_ptrIdEEEENS0_17counting_iteratorIlNS0_11use_defaultESI_SI_EEEEEEEPNSB_IJdlEEESM_iNS1_9__extrema9arg_max_fIdlNSA_4lessIdEEEEEEJSL_SN_iSS_EEEvDpT0_ --------------------------
	.section	.nv.constant0._ZN6thrust24THRUST_300001_SM_1000_NS8cuda_cub4core6detail13_kernel_agentINS1_8__reduce11ReduceAgentINS0_12zip_iteratorIN4cuda3std3__45tupleIJNS0_6detail15normal_iteratorINS0_10device_ptrIdEEEENS0_17counting_iteratorIlNS0_11use_defaultESI_SI_EEEEEEEPNSB_IJdlEEESM_iNS1_9__extrema9arg_max_fIdlNSA_4lessIdEEEEEEJSL_SN_iSS_EEEvDpT0_,"a",@progbits
	.sectionflags	@""
	.align	4
.nv.constant0._ZN6thrust24THRUST_300001_SM_1000_NS8cuda_cub4core6detail13_kernel_agentINS1_8__reduce11ReduceAgentINS0_12zip_iteratorIN4cuda3std3__45tupleIJNS0_6detail15normal_iteratorINS0_10device_ptrIdEEEENS0_17counting_iteratorIlNS0_11use_defaultESI_SI_EEEEEEEPNSB_IJdlEEESM_iNS1_9__extrema9arg_max_fIdlNSA_4lessIdEEEEEEJSL_SN_iSS_EEEvDpT0_:
	.zero		925


//--------------------- .nv.constant0._Z9setRandomP17curandStateXORWOWPii --------------------------
	.section	.nv.constant0._Z9setRandomP17curandStateXORWOWPii,"a",@progbits
	.sectionflags	@""
	.align	4
.nv.constant0._Z9setRandomP17curandStateXORWOWPii:
	.zero		916


//--------------------- .nv.constant0._Z4initjP17curandStateXORWOW --------------------------
	.section	.nv.constant0._Z4initjP17curandStateXORWOW,"a",@progbits
	.sectionflags	@""
	.align	4
.nv.constant0._Z4initjP17curandStateXORWOW:
	.zero		912


//--------------------- .nv.constant0._Z15breedGenerationjjPiPdS0_S_S0_ --------------------------
	.section	.nv.constant0._Z15breedGenerationjjPiPdS0_S_S0_,"a",@progbits
	.sectionflags	@""
	.align	4
.nv.constant0._Z15breedGenerationjjPiPdS0_S_S0_:
	.zero		944


//--------------------- .nv.constant0._Z11pickParentsjjPiPdS_ --------------------------
	.section	.nv.constant0._Z11pickParentsjjPiPdS_,"a",@progbits
	.sectionflags	@""
	.align	4
.nv.constant0._Z11pickParentsjjPiPdS_:
	.zero		928


//--------------------- .nv.constant0._Z5scorejjPdS_ --------------------------
	.section	.nv.constant0._Z5scorejjPdS_,"a",@progbits
	.sectionflags	@""
	.align	4
.nv.constant0._Z5scorejjPdS_:
	.zero		920


//--------------------- SYMBOLS --------------------------

	.type		.nv.reservedSmem.offset0,@object
	.size		.nv.reservedSmem.offset0,0x4
	.type		.nv.reservedSmem.cap,@object
	.size		.nv.reservedSmem.cap,0x4
